//
// Generated by NVIDIA NVVM Compiler
//
// Compiler Build ID: CL-36424714
// Cuda compilation tools, release 13.0, V13.0.88
// Based on NVVM 20.0.0
//

.version 9.0
.target sm_100
.address_size 64

	// .globl	_Z8copy_memPhS_
.global .align 4 .b8 __cudart_i2opi_f[24] = {65, 144, 67, 60, 153, 149, 98, 219, 192, 221, 52, 245, 209, 87, 39, 252, 41, 21, 68, 78, 110, 131, 249, 162};

.visible .entry _Z8copy_memPhS_(
	.param .u64 .ptr .align 1 _Z8copy_memPhS__param_0,
	.param .u64 .ptr .align 1 _Z8copy_memPhS__param_1
)
{
	.reg .b16 	%rs<13>;
	.reg .b32 	%r<22>;
	.reg .b64 	%rd<17>;

	ld.param.u64 	%rd1, [_Z8copy_memPhS__param_0];
	ld.param.u64 	%rd2, [_Z8copy_memPhS__param_1];
	cvta.to.global.u64 	%rd3, %rd2;
	cvta.to.global.u64 	%rd4, %rd1;
	mov.u32 	%r1, %ctaid.x;
	shl.b32 	%r2, %r1, 5;
	mov.u32 	%r3, %tid.x;
	add.s32 	%r4, %r2, %r3;
	mov.u32 	%r5, %ctaid.y;
	shl.b32 	%r6, %r5, 5;
	mov.u32 	%r7, %tid.y;
	add.s32 	%r8, %r6, %r7;
	mov.u32 	%r9, %nctaid.x;
	mul.lo.s32 	%r10, %r9, %r8;
	shl.b32 	%r11, %r10, 5;
	add.s32 	%r12, %r4, %r11;
	mul.lo.s32 	%r13, %r12, 3;
	cvt.s64.s32 	%rd5, %r13;
	add.s64 	%rd6, %rd4, %rd5;
	ld.global.u8 	%rs1, [%rd6];
	add.s64 	%rd7, %rd3, %rd5;
	st.global.u8 	[%rd7], %rs1;
	ld.global.u8 	%rs2, [%rd6+1];
	st.global.u8 	[%rd7+1], %rs2;
	ld.global.u8 	%rs3, [%rd6+2];
	st.global.u8 	[%rd7+2], %rs3;
	shl.b32 	%r14, %r9, 8;
	add.s32 	%r15, %r12, %r14;
	mul.lo.s32 	%r16, %r15, 3;
	cvt.s64.s32 	%rd8, %r16;
	add.s64 	%rd9, %rd4, %rd8;
	ld.global.u8 	%rs4, [%rd9];
	add.s64 	%rd10, %rd3, %rd8;
	st.global.u8 	[%rd10], %rs4;
	ld.global.u8 	%rs5, [%rd9+1];
	st.global.u8 	[%rd10+1], %rs5;
	ld.global.u8 	%rs6, [%rd9+2];
	st.global.u8 	[%rd10+2], %rs6;
	shl.b32 	%r17, %r9, 9;
	add.s32 	%r18, %r12, %r17;
	mul.lo.s32 	%r19, %r18, 3;
	cvt.s64.s32 	%rd11, %r19;
	add.s64 	%rd12, %rd4, %rd11;
	ld.global.u8 	%rs7, [%rd12];
	add.s64 	%rd13, %rd3, %rd11;
	st.global.u8 	[%rd13], %rs7;
	ld.global.u8 	%rs8, [%rd12+1];
	st.global.u8 	[%rd13+1], %rs8;
	ld.global.u8 	%rs9, [%rd12+2];
	st.global.u8 	[%rd13+2], %rs9;
	add.s32 	%r20, %r18, %r14;
	mul.lo.s32 	%r21, %r20, 3;
	cvt.s64.s32 	%rd14, %r21;
	add.s64 	%rd15, %rd4, %rd14;
	ld.global.u8 	%rs10, [%rd15];
	add.s64 	%rd16, %rd3, %rd14;
	st.global.u8 	[%rd16], %rs10;
	ld.global.u8 	%rs11, [%rd15+1];
	st.global.u8 	[%rd16+1], %rs11;
	ld.global.u8 	%rs12, [%rd15+2];
	st.global.u8 	[%rd16+2], %rs12;
	ret;

}
	// .globl	_Z9set_depthPj
.visible .entry _Z9set_depthPj(
	.param .u64 .ptr .align 1 _Z9set_depthPj_param_0
)
{
	.reg .b32 	%r<19>;
	.reg .b64 	%rd<11>;

	ld.param.u64 	%rd1, [_Z9set_depthPj_param_0];
	mov.u32 	%r1, %ctaid.x;
	shl.b32 	%r2, %r1, 5;
	mov.u32 	%r3, %tid.x;
	add.s32 	%r4, %r2, %r3;
	mov.u32 	%r5, %ctaid.y;
	shl.b32 	%r6, %r5, 5;
	mov.u32 	%r7, %tid.y;
	add.s32 	%r8, %r6, %r7;
	mov.u32 	%r9, %nctaid.x;
	cvta.to.global.u64 	%rd2, %rd1;
	mul.lo.s32 	%r10, %r9, %r8;
	shl.b32 	%r11, %r10, 5;
	add.s32 	%r12, %r4, %r11;
	mul.wide.s32 	%rd3, %r12, 4;
	add.s64 	%rd4, %rd2, %rd3;
	mov.b32 	%r13, 65535;
	st.global.u32 	[%rd4], %r13;
	shl.b32 	%r14, %r9, 8;
	add.s32 	%r15, %r12, %r14;
	mul.wide.s32 	%rd5, %r15, 4;
	add.s64 	%rd6, %rd2, %rd5;
	st.global.u32 	[%rd6], %r13;
	shl.b32 	%r16, %r9, 9;
	add.s32 	%r17, %r12, %r16;
	mul.wide.s32 	%rd7, %r17, 4;
	add.s64 	%rd8, %rd2, %rd7;
	st.global.u32 	[%rd8], %r13;
	add.s32 	%r18, %r17, %r14;
	mul.wide.s32 	%rd9, %r18, 4;
	add.s64 	%rd10, %rd2, %rd9;
	st.global.u32 	[%rd10], %r13;
	ret;

}
	// .globl	_Z11char_to_intPiPh
.visible .entry _Z11char_to_intPiPh(
	.param .u64 .ptr .align 1 _Z11char_to_intPiPh_param_0,
	.param .u64 .ptr .align 1 _Z11char_to_intPiPh_param_1
)
{
	.reg .b16 	%rs<5>;
	.reg .b32 	%r<46>;
	.reg .b64 	%rd<21>;

	ld.param.u64 	%rd1, [_Z11char_to_intPiPh_param_0];
	ld.param.u64 	%rd2, [_Z11char_to_intPiPh_param_1];
	mov.u32 	%r1, %ctaid.x;
	shl.b32 	%r2, %r1, 5;
	mov.u32 	%r3, %tid.x;
	add.s32 	%r4, %r2, %r3;
	mov.u32 	%r5, %ctaid.y;
	shl.b32 	%r6, %r5, 5;
	mov.u32 	%r7, %tid.y;
	add.s32 	%r8, %r6, %r7;
	mov.u32 	%r9, %nctaid.x;
	cvta.to.global.u64 	%rd3, %rd2;
	cvta.to.global.u64 	%rd4, %rd1;
	mul.lo.s32 	%r10, %r9, %r8;
	shl.b32 	%r11, %r10, 5;
	add.s32 	%r12, %r4, %r11;
	mul.lo.s32 	%r13, %r12, 3;
	cvt.s64.s32 	%rd5, %r13;
	add.s64 	%rd6, %rd3, %rd5;
	ld.global.u8 	%r14, [%rd6];
	shl.b32 	%r15, %r14, 16;
	ld.global.u8 	%rs1, [%rd6+1];
	mul.wide.u16 	%r16, %rs1, 256;
	or.b32  	%r17, %r16, %r15;
	ld.global.u8 	%r18, [%rd6+2];
	or.b32  	%r19, %r17, %r18;
	mul.wide.s32 	%rd7, %r12, 4;
	add.s64 	%rd8, %rd4, %rd7;
	st.global.u32 	[%rd8], %r19;
	shl.b32 	%r20, %r9, 8;
	add.s32 	%r21, %r12, %r20;
	mul.lo.s32 	%r22, %r21, 3;
	cvt.s64.s32 	%rd9, %r22;
	add.s64 	%rd10, %rd3, %rd9;
	ld.global.u8 	%r23, [%rd10];
	shl.b32 	%r24, %r23, 16;
	ld.global.u8 	%rs2, [%rd10+1];
	mul.wide.u16 	%r25, %rs2, 256;
	or.b32  	%r26, %r25, %r24;
	ld.global.u8 	%r27, [%rd10+2];
	or.b32  	%r28, %r26, %r27;
	mul.wide.s32 	%rd11, %r21, 4;
	add.s64 	%rd12, %rd4, %rd11;
	st.global.u32 	[%rd12], %r28;
	shl.b32 	%r29, %r9, 9;
	add.s32 	%r30, %r12, %r29;
	mul.lo.s32 	%r31, %r30, 3;
	cvt.s64.s32 	%rd13, %r31;
	add.s64 	%rd14, %rd3, %rd13;
	ld.global.u8 	%r32, [%rd14];
	shl.b32 	%r33, %r32, 16;
	ld.global.u8 	%rs3, [%rd14+1];
	mul.wide.u16 	%r34, %rs3, 256;
	or.b32  	%r35, %r34, %r33;
	ld.global.u8 	%r36, [%rd14+2];
	or.b32  	%r37, %r35, %r36;
	mul.wide.s32 	%rd15, %r30, 4;
	add.s64 	%rd16, %rd4, %rd15;
	st.global.u32 	[%rd16], %r37;
	add.s32 	%r38, %r30, %r20;
	mul.lo.s32 	%r39, %r38, 3;
	cvt.s64.s32 	%rd17, %r39;
	add.s64 	%rd18, %rd3, %rd17;
	ld.global.u8 	%r40, [%rd18];
	shl.b32 	%r41, %r40, 16;
	ld.global.u8 	%rs4, [%rd18+1];
	mul.wide.u16 	%r42, %rs4, 256;
	or.b32  	%r43, %r42, %r41;
	ld.global.u8 	%r44, [%rd18+2];
	or.b32  	%r45, %r43, %r44;
	mul.wide.s32 	%rd19, %r38, 4;
	add.s64 	%rd20, %rd4, %rd19;
	st.global.u32 	[%rd20], %r45;
	ret;

}
	// .globl	_Z11int_to_charPiPh
.visible .entry _Z11int_to_charPiPh(
	.param .u64 .ptr .align 1 _Z11int_to_charPiPh_param_0,
	.param .u64 .ptr .align 1 _Z11int_to_charPiPh_param_1
)
{
	.reg .b32 	%r<66>;
	.reg .b64 	%rd<21>;

	ld.param.u64 	%rd1, [_Z11int_to_charPiPh_param_0];
	ld.param.u64 	%rd2, [_Z11int_to_charPiPh_param_1];
	mov.u32 	%r1, %ctaid.x;
	shl.b32 	%r2, %r1, 5;
	mov.u32 	%r3, %tid.x;
	add.s32 	%r4, %r2, %r3;
	mov.u32 	%r5, %ctaid.y;
	shl.b32 	%r6, %r5, 5;
	mov.u32 	%r7, %tid.y;
	add.s32 	%r8, %r6, %r7;
	mov.u32 	%r9, %nctaid.x;
	cvta.to.global.u64 	%rd3, %rd1;
	cvta.to.global.u64 	%rd4, %rd2;
	mul.lo.s32 	%r10, %r9, %r8;
	shl.b32 	%r11, %r10, 5;
	add.s32 	%r12, %r4, %r11;
	mul.wide.s32 	%rd5, %r12, 4;
	add.s64 	%rd6, %rd3, %rd5;
	ld.global.u32 	%r13, [%rd6];
	shr.s32 	%r14, %r13, 31;
	shr.u32 	%r15, %r14, 16;
	add.s32 	%r16, %r13, %r15;
	shr.u32 	%r17, %r16, 16;
	mul.lo.s32 	%r18, %r12, 3;
	cvt.s64.s32 	%rd7, %r18;
	add.s64 	%rd8, %rd4, %rd7;
	st.global.u8 	[%rd8], %r17;
	ld.global.u32 	%r19, [%rd6];
	shr.s32 	%r20, %r19, 31;
	shr.u32 	%r21, %r20, 24;
	add.s32 	%r22, %r19, %r21;
	shr.u32 	%r23, %r22, 8;
	st.global.u8 	[%rd8+1], %r23;
	ld.global.u32 	%r24, [%rd6];
	st.global.u8 	[%rd8+2], %r24;
	shl.b32 	%r25, %r9, 8;
	add.s32 	%r26, %r12, %r25;
	mul.wide.s32 	%rd9, %r26, 4;
	add.s64 	%rd10, %rd3, %rd9;
	ld.global.u32 	%r27, [%rd10];
	shr.s32 	%r28, %r27, 31;
	shr.u32 	%r29, %r28, 16;
	add.s32 	%r30, %r27, %r29;
	shr.u32 	%r31, %r30, 16;
	mul.lo.s32 	%r32, %r26, 3;
	cvt.s64.s32 	%rd11, %r32;
	add.s64 	%rd12, %rd4, %rd11;
	st.global.u8 	[%rd12], %r31;
	ld.global.u32 	%r33, [%rd10];
	shr.s32 	%r34, %r33, 31;
	shr.u32 	%r35, %r34, 24;
	add.s32 	%r36, %r33, %r35;
	shr.u32 	%r37, %r36, 8;
	st.global.u8 	[%rd12+1], %r37;
	ld.global.u32 	%r38, [%rd10];
	st.global.u8 	[%rd12+2], %r38;
	shl.b32 	%r39, %r9, 9;
	add.s32 	%r40, %r12, %r39;
	mul.wide.s32 	%rd13, %r40, 4;
	add.s64 	%rd14, %rd3, %rd13;
	ld.global.u32 	%r41, [%rd14];
	shr.s32 	%r42, %r41, 31;
	shr.u32 	%r43, %r42, 16;
	add.s32 	%r44, %r41, %r43;
	shr.u32 	%r45, %r44, 16;
	mul.lo.s32 	%r46, %r40, 3;
	cvt.s64.s32 	%rd15, %r46;
	add.s64 	%rd16, %rd4, %rd15;
	st.global.u8 	[%rd16], %r45;
	ld.global.u32 	%r47, [%rd14];
	shr.s32 	%r48, %r47, 31;
	shr.u32 	%r49, %r48, 24;
	add.s32 	%r50, %r47, %r49;
	shr.u32 	%r51, %r50, 8;
	st.global.u8 	[%rd16+1], %r51;
	ld.global.u32 	%r52, [%rd14];
	st.global.u8 	[%rd16+2], %r52;
	add.s32 	%r53, %r40, %r25;
	mul.wide.s32 	%rd17, %r53, 4;
	add.s64 	%rd18, %rd3, %rd17;
	ld.global.u32 	%r54, [%rd18];
	shr.s32 	%r55, %r54, 31;
	shr.u32 	%r56, %r55, 16;
	add.s32 	%r57, %r54, %r56;
	shr.u32 	%r58, %r57, 16;
	mul.lo.s32 	%r59, %r53, 3;
	cvt.s64.s32 	%rd19, %r59;
	add.s64 	%rd20, %rd4, %rd19;
	st.global.u8 	[%rd20], %r58;
	ld.global.u32 	%r60, [%rd18];
	shr.s32 	%r61, %r60, 31;
	shr.u32 	%r62, %r61, 24;
	add.s32 	%r63, %r60, %r62;
	shr.u32 	%r64, %r63, 8;
	st.global.u8 	[%rd20+1], %r64;
	ld.global.u32 	%r65, [%rd18];
	st.global.u8 	[%rd20+2], %r65;
	ret;

}
	// .globl	_Z4fillPh
.visible .entry _Z4fillPh(
	.param .u64 .ptr .align 1 _Z4fillPh_param_0
)
{
	.reg .pred 	%p<5>;
	.reg .b16 	%rs<13>;
	.reg .b32 	%r<42>;
	.reg .b64 	%rd<11>;

	ld.param.u64 	%rd6, [_Z4fillPh_param_0];
	cvta.to.global.u64 	%rd1, %rd6;
	mov.u32 	%r5, %ctaid.x;
	shl.b32 	%r6, %r5, 5;
	mov.u32 	%r7, %tid.x;
	add.s32 	%r8, %r6, %r7;
	mov.u32 	%r9, %ctaid.y;
	shl.b32 	%r10, %r9, 5;
	mov.u32 	%r11, %tid.y;
	add.s32 	%r12, %r10, %r11;
	mov.u32 	%r1, %nctaid.x;
	mul.lo.s32 	%r13, %r1, %r12;
	shl.b32 	%r14, %r13, 5;
	add.s32 	%r2, %r8, %r14;
	mul.lo.s32 	%r15, %r2, 3;
	cvt.s64.s32 	%rd7, %r15;
	add.s64 	%rd2, %rd1, %rd7;
	ld.global.u8 	%r16, [%rd2];
	ld.global.u8 	%r17, [%rd2+1];
	add.s32 	%r18, %r17, %r16;
	ld.global.u8 	%r19, [%rd2+2];
	or.b32  	%r20, %r18, %r19;
	setp.ne.s32 	%p1, %r20, 0;
	@%p1 bra 	$L__BB4_2;
	ld.global.u8 	%rs1, [%rd2+3];
	st.global.u8 	[%rd2], %rs1;
	ld.global.u8 	%rs2, [%rd2+4];
	st.global.u8 	[%rd2+1], %rs2;
	ld.global.u8 	%rs3, [%rd2+5];
	st.global.u8 	[%rd2+2], %rs3;
$L__BB4_2:
	shl.b32 	%r3, %r1, 8;
	add.s32 	%r21, %r2, %r3;
	mul.lo.s32 	%r22, %r21, 3;
	cvt.s64.s32 	%rd8, %r22;
	add.s64 	%rd3, %rd1, %rd8;
	ld.global.u8 	%r23, [%rd3];
	ld.global.u8 	%r24, [%rd3+1];
	add.s32 	%r25, %r24, %r23;
	ld.global.u8 	%r26, [%rd3+2];
	or.b32  	%r27, %r25, %r26;
	setp.ne.s32 	%p2, %r27, 0;
	@%p2 bra 	$L__BB4_4;
	ld.global.u8 	%rs4, [%rd3+3];
	st.global.u8 	[%rd3], %rs4;
	ld.global.u8 	%rs5, [%rd3+4];
	st.global.u8 	[%rd3+1], %rs5;
	ld.global.u8 	%rs6, [%rd3+5];
	st.global.u8 	[%rd3+2], %rs6;
$L__BB4_4:
	shl.b32 	%r28, %r1, 9;
	add.s32 	%r4, %r2, %r28;
	mul.lo.s32 	%r29, %r4, 3;
	cvt.s64.s32 	%rd9, %r29;
	add.s64 	%rd4, %rd1, %rd9;
	ld.global.u8 	%r30, [%rd4];
	ld.global.u8 	%r31, [%rd4+1];
	add.s32 	%r32, %r31, %r30;
	ld.global.u8 	%r33, [%rd4+2];
	or.b32  	%r34, %r32, %r33;
	setp.ne.s32 	%p3, %r34, 0;
	@%p3 bra 	$L__BB4_6;
	ld.global.u8 	%rs7, [%rd4+3];
	st.global.u8 	[%rd4], %rs7;
	ld.global.u8 	%rs8, [%rd4+4];
	st.global.u8 	[%rd4+1], %rs8;
	ld.global.u8 	%rs9, [%rd4+5];
	st.global.u8 	[%rd4+2], %rs9;
$L__BB4_6:
	add.s32 	%r35, %r4, %r3;
	mul.lo.s32 	%r36, %r35, 3;
	cvt.s64.s32 	%rd10, %r36;
	add.s64 	%rd5, %rd1, %rd10;
	ld.global.u8 	%r37, [%rd5];
	ld.global.u8 	%r38, [%rd5+1];
	add.s32 	%r39, %r38, %r37;
	ld.global.u8 	%r40, [%rd5+2];
	or.b32  	%r41, %r39, %r40;
	setp.ne.s32 	%p4, %r41, 0;
	@%p4 bra 	$L__BB4_8;
	ld.global.u8 	%rs10, [%rd5+3];
	st.global.u8 	[%rd5], %rs10;
	ld.global.u8 	%rs11, [%rd5+4];
	st.global.u8 	[%rd5+1], %rs11;
	ld.global.u8 	%rs12, [%rd5+5];
	st.global.u8 	[%rd5+2], %rs12;
$L__BB4_8:
	ret;

}
	// .globl	_Z21selection_sum_weightsPfS_ii
.visible .entry _Z21selection_sum_weightsPfS_ii(
	.param .u64 .ptr .align 1 _Z21selection_sum_weightsPfS_ii_param_0,
	.param .u64 .ptr .align 1 _Z21selection_sum_weightsPfS_ii_param_1,
	.param .u32 _Z21selection_sum_weightsPfS_ii_param_2,
	.param .u32 _Z21selection_sum_weightsPfS_ii_param_3
)
{
	.reg .pred 	%p<12>;
	.reg .b32 	%r<56>;
	.reg .b32 	%f<63>;
	.reg .b64 	%rd<54>;

	ld.param.u64 	%rd7, [_Z21selection_sum_weightsPfS_ii_param_0];
	ld.param.u64 	%rd8, [_Z21selection_sum_weightsPfS_ii_param_1];
	ld.param.u32 	%r23, [_Z21selection_sum_weightsPfS_ii_param_2];
	ld.param.u32 	%r24, [_Z21selection_sum_weightsPfS_ii_param_3];
	cvta.to.global.u64 	%rd1, %rd8;
	cvta.to.global.u64 	%rd2, %rd7;
	mov.u32 	%r25, %ctaid.x;
	shl.b32 	%r26, %r25, 5;
	mov.u32 	%r27, %tid.x;
	add.s32 	%r1, %r26, %r27;
	mov.u32 	%r28, %ctaid.y;
	shl.b32 	%r29, %r28, 5;
	mov.u32 	%r30, %tid.y;
	add.s32 	%r2, %r29, %r30;
	mov.u32 	%r3, %nctaid.x;
	shl.b32 	%r4, %r3, 5;
	setp.lt.s32 	%p1, %r23, 1;
	@%p1 bra 	$L__BB5_16;
	and.b32  	%r5, %r23, 15;
	and.b32  	%r6, %r23, 7;
	and.b32  	%r7, %r23, 2147483632;
	and.b32  	%r8, %r23, 3;
	shl.b32 	%r9, %r24, 4;
	mov.b32 	%r50, 0;
	mul.wide.s32 	%rd5, %r24, 4;
$L__BB5_2:
	mov.u32 	%r10, %r50;
	setp.lt.u32 	%p2, %r23, 16;
	add.s32 	%r40, %r2, %r10;
	mov.u32 	%r41, %nctaid.x;
	mul.lo.s32 	%r42, %r41, %r40;
	shl.b32 	%r43, %r42, 5;
	add.s32 	%r11, %r1, %r43;
	mul.wide.s32 	%rd17, %r11, 4;
	add.s64 	%rd3, %rd2, %rd17;
	mov.b32 	%r54, 0;
	st.global.u32 	[%rd3], %r54;
	@%p2 bra 	$L__BB5_5;
	and.b32  	%r44, %r23, 2147483632;
	neg.s32 	%r52, %r44;
	mov.u32 	%r51, %r11;
$L__BB5_4:
	.pragma "nounroll";
	mul.wide.s32 	%rd18, %r51, 4;
	add.s64 	%rd19, %rd1, %rd18;
	ld.global.f32 	%f1, [%rd19];
	atom.global.add.f32 	%f2, [%rd3], %f1;
	mul.wide.s32 	%rd20, %r24, 4;
	add.s64 	%rd21, %rd19, %rd20;
	ld.global.f32 	%f3, [%rd21];
	atom.global.add.f32 	%f4, [%rd3], %f3;
	add.s64 	%rd22, %rd21, %rd20;
	ld.global.f32 	%f5, [%rd22];
	atom.global.add.f32 	%f6, [%rd3], %f5;
	add.s64 	%rd23, %rd22, %rd20;
	ld.global.f32 	%f7, [%rd23];
	atom.global.add.f32 	%f8, [%rd3], %f7;
	add.s64 	%rd24, %rd23, %rd20;
	ld.global.f32 	%f9, [%rd24];
	atom.global.add.f32 	%f10, [%rd3], %f9;
	add.s64 	%rd25, %rd24, %rd20;
	ld.global.f32 	%f11, [%rd25];
	atom.global.add.f32 	%f12, [%rd3], %f11;
	add.s64 	%rd26, %rd25, %rd20;
	ld.global.f32 	%f13, [%rd26];
	atom.global.add.f32 	%f14, [%rd3], %f13;
	add.s64 	%rd27, %rd26, %rd20;
	ld.global.f32 	%f15, [%rd27];
	atom.global.add.f32 	%f16, [%rd3], %f15;
	add.s64 	%rd28, %rd27, %rd20;
	ld.global.f32 	%f17, [%rd28];
	atom.global.add.f32 	%f18, [%rd3], %f17;
	add.s64 	%rd29, %rd28, %rd20;
	ld.global.f32 	%f19, [%rd29];
	atom.global.add.f32 	%f20, [%rd3], %f19;
	add.s64 	%rd30, %rd29, %rd20;
	ld.global.f32 	%f21, [%rd30];
	atom.global.add.f32 	%f22, [%rd3], %f21;
	add.s64 	%rd31, %rd30, %rd20;
	ld.global.f32 	%f23, [%rd31];
	atom.global.add.f32 	%f24, [%rd3], %f23;
	add.s64 	%rd32, %rd31, %rd20;
	ld.global.f32 	%f25, [%rd32];
	atom.global.add.f32 	%f26, [%rd3], %f25;
	add.s64 	%rd33, %rd32, %rd20;
	ld.global.f32 	%f27, [%rd33];
	atom.global.add.f32 	%f28, [%rd3], %f27;
	add.s64 	%rd34, %rd33, %rd20;
	ld.global.f32 	%f29, [%rd34];
	atom.global.add.f32 	%f30, [%rd3], %f29;
	add.s64 	%rd35, %rd34, %rd20;
	ld.global.f32 	%f31, [%rd35];
	atom.global.add.f32 	%f32, [%rd3], %f31;
	add.s32 	%r52, %r52, 16;
	add.s32 	%r51, %r51, %r9;
	setp.ne.s32 	%p3, %r52, 0;
	mov.u32 	%r54, %r7;
	@%p3 bra 	$L__BB5_4;
$L__BB5_5:
	setp.eq.s32 	%p4, %r5, 0;
	@%p4 bra 	$L__BB5_15;
	add.s32 	%r45, %r5, -1;
	setp.lt.u32 	%p5, %r45, 7;
	@%p5 bra 	$L__BB5_8;
	mad.lo.s32 	%r46, %r54, %r24, %r11;
	mul.wide.s32 	%rd36, %r46, 4;
	add.s64 	%rd37, %rd1, %rd36;
	ld.global.f32 	%f33, [%rd37];
	atom.global.add.f32 	%f34, [%rd3], %f33;
	mul.wide.s32 	%rd38, %r24, 4;
	add.s64 	%rd39, %rd37, %rd38;
	ld.global.f32 	%f35, [%rd39];
	atom.global.add.f32 	%f36, [%rd3], %f35;
	add.s64 	%rd40, %rd39, %rd38;
	ld.global.f32 	%f37, [%rd40];
	atom.global.add.f32 	%f38, [%rd3], %f37;
	add.s64 	%rd41, %rd40, %rd38;
	ld.global.f32 	%f39, [%rd41];
	atom.global.add.f32 	%f40, [%rd3], %f39;
	add.s64 	%rd42, %rd41, %rd38;
	ld.global.f32 	%f41, [%rd42];
	atom.global.add.f32 	%f42, [%rd3], %f41;
	add.s64 	%rd43, %rd42, %rd38;
	ld.global.f32 	%f43, [%rd43];
	atom.global.add.f32 	%f44, [%rd3], %f43;
	add.s64 	%rd44, %rd43, %rd38;
	ld.global.f32 	%f45, [%rd44];
	atom.global.add.f32 	%f46, [%rd3], %f45;
	add.s64 	%rd45, %rd44, %rd38;
	ld.global.f32 	%f47, [%rd45];
	atom.global.add.f32 	%f48, [%rd3], %f47;
	add.s32 	%r54, %r54, 8;
$L__BB5_8:
	setp.eq.s32 	%p6, %r6, 0;
	@%p6 bra 	$L__BB5_15;
	add.s32 	%r47, %r6, -1;
	setp.lt.u32 	%p7, %r47, 3;
	@%p7 bra 	$L__BB5_11;
	mad.lo.s32 	%r48, %r54, %r24, %r11;
	mul.wide.s32 	%rd46, %r48, 4;
	add.s64 	%rd47, %rd1, %rd46;
	ld.global.f32 	%f49, [%rd47];
	atom.global.add.f32 	%f50, [%rd3], %f49;
	mul.wide.s32 	%rd48, %r24, 4;
	add.s64 	%rd49, %rd47, %rd48;
	ld.global.f32 	%f51, [%rd49];
	atom.global.add.f32 	%f52, [%rd3], %f51;
	add.s64 	%rd50, %rd49, %rd48;
	ld.global.f32 	%f53, [%rd50];
	atom.global.add.f32 	%f54, [%rd3], %f53;
	add.s64 	%rd51, %rd50, %rd48;
	ld.global.f32 	%f55, [%rd51];
	atom.global.add.f32 	%f56, [%rd3], %f55;
	add.s32 	%r54, %r54, 4;
$L__BB5_11:
	setp.eq.s32 	%p8, %r8, 0;
	@%p8 bra 	$L__BB5_15;
	setp.eq.s32 	%p9, %r8, 1;
	mad.lo.s32 	%r49, %r54, %r24, %r11;
	mul.wide.s32 	%rd52, %r49, 4;
	add.s64 	%rd4, %rd1, %rd52;
	ld.global.f32 	%f57, [%rd4];
	atom.global.add.f32 	%f58, [%rd3], %f57;
	@%p9 bra 	$L__BB5_15;
	setp.eq.s32 	%p10, %r8, 2;
	add.s64 	%rd6, %rd4, %rd5;
	ld.global.f32 	%f59, [%rd6];
	atom.global.add.f32 	%f60, [%rd3], %f59;
	@%p10 bra 	$L__BB5_15;
	add.s64 	%rd53, %rd6, %rd5;
	ld.global.f32 	%f61, [%rd53];
	atom.global.add.f32 	%f62, [%rd3], %f61;
$L__BB5_15:
	add.s32 	%r50, %r10, 8;
	setp.lt.u32 	%p11, %r10, 24;
	@%p11 bra 	$L__BB5_2;
	bra.uni 	$L__BB5_17;
$L__BB5_16:
	mad.lo.s32 	%r31, %r4, %r2, %r1;
	mul.wide.s32 	%rd9, %r31, 4;
	add.s64 	%rd10, %rd2, %rd9;
	mov.b32 	%r32, 0;
	st.global.u32 	[%rd10], %r32;
	shl.b32 	%r33, %r3, 8;
	add.s32 	%r34, %r31, %r33;
	mul.wide.s32 	%rd11, %r34, 4;
	add.s64 	%rd12, %rd2, %rd11;
	st.global.u32 	[%rd12], %r32;
	shl.b32 	%r35, %r3, 9;
	add.s32 	%r36, %r31, %r35;
	mul.wide.s32 	%rd13, %r36, 4;
	add.s64 	%rd14, %rd2, %rd13;
	st.global.u32 	[%rd14], %r32;
	add.s32 	%r37, %r36, %r33;
	mul.wide.s32 	%rd15, %r37, 4;
	add.s64 	%rd16, %rd2, %rd15;
	st.global.u32 	[%rd16], %r32;
$L__BB5_17:
	ret;

}
	// .globl	_Z5mergePhS_Pfii
.visible .entry _Z5mergePhS_Pfii(
	.param .u64 .ptr .align 1 _Z5mergePhS_Pfii_param_0,
	.param .u64 .ptr .align 1 _Z5mergePhS_Pfii_param_1,
	.param .u64 .ptr .align 1 _Z5mergePhS_Pfii_param_2,
	.param .u32 _Z5mergePhS_Pfii_param_3,
	.param .u32 _Z5mergePhS_Pfii_param_4
)
{
	.reg .pred 	%p<24>;
	.reg .b16 	%rs<85>;
	.reg .b32 	%r<111>;
	.reg .b32 	%f<156>;
	.reg .b64 	%rd<90>;
	.reg .b64 	%fd<33>;

	ld.param.u64 	%rd8, [_Z5mergePhS_Pfii_param_0];
	ld.param.u64 	%rd9, [_Z5mergePhS_Pfii_param_1];
	ld.param.u64 	%rd10, [_Z5mergePhS_Pfii_param_2];
	ld.param.u32 	%r41, [_Z5mergePhS_Pfii_param_3];
	ld.param.u32 	%r42, [_Z5mergePhS_Pfii_param_4];
	cvta.to.global.u64 	%rd1, %rd10;
	cvta.to.global.u64 	%rd2, %rd8;
	cvta.to.global.u64 	%rd3, %rd9;
	mov.u32 	%r43, %ctaid.x;
	shl.b32 	%r44, %r43, 5;
	mov.u32 	%r45, %tid.x;
	add.s32 	%r1, %r44, %r45;
	mov.u32 	%r46, %ctaid.y;
	shl.b32 	%r47, %r46, 5;
	mov.u32 	%r48, %tid.y;
	add.s32 	%r2, %r47, %r48;
	mov.u32 	%r3, %nctaid.x;
	shl.b32 	%r4, %r3, 5;
	setp.lt.s32 	%p1, %r41, 1;
	mul.lo.s32 	%r5, %r42, 3;
	@%p1 bra 	$L__BB6_35;
	and.b32  	%r6, %r41, 15;
	and.b32  	%r7, %r41, 7;
	and.b32  	%r8, %r41, 3;
	and.b32  	%r9, %r41, 2147483632;
	and.b32  	%r10, %r41, 2147483640;
	and.b32  	%r11, %r41, 1;
	and.b32  	%r12, %r41, 2147483644;
	neg.s32 	%r13, %r9;
	shl.b32 	%r14, %r42, 4;
	mov.b32 	%r98, 0;
	cvt.s64.s32 	%rd86, %r5;
$L__BB6_2:
	mov.u32 	%r15, %r98;
	setp.lt.u32 	%p2, %r41, 16;
	add.s32 	%r61, %r15, %r2;
	mad.lo.s32 	%r16, %r61, %r4, %r1;
	mov.b32 	%r102, 0;
	mov.f32 	%f155, 0f00000000;
	@%p2 bra 	$L__BB6_5;
	mov.f32 	%f155, 0f00000000;
	mov.u32 	%r99, %r16;
	mov.u32 	%r100, %r13;
$L__BB6_4:
	.pragma "nounroll";
	mul.wide.s32 	%rd19, %r99, 4;
	add.s64 	%rd20, %rd1, %rd19;
	ld.global.f32 	%f18, [%rd20];
	add.f32 	%f19, %f155, %f18;
	mul.wide.s32 	%rd21, %r42, 4;
	add.s64 	%rd22, %rd20, %rd21;
	ld.global.f32 	%f20, [%rd22];
	add.f32 	%f21, %f19, %f20;
	add.s64 	%rd23, %rd22, %rd21;
	ld.global.f32 	%f22, [%rd23];
	add.f32 	%f23, %f21, %f22;
	add.s64 	%rd24, %rd23, %rd21;
	ld.global.f32 	%f24, [%rd24];
	add.f32 	%f25, %f23, %f24;
	add.s64 	%rd25, %rd24, %rd21;
	ld.global.f32 	%f26, [%rd25];
	add.f32 	%f27, %f25, %f26;
	add.s64 	%rd26, %rd25, %rd21;
	ld.global.f32 	%f28, [%rd26];
	add.f32 	%f29, %f27, %f28;
	add.s64 	%rd27, %rd26, %rd21;
	ld.global.f32 	%f30, [%rd27];
	add.f32 	%f31, %f29, %f30;
	add.s64 	%rd28, %rd27, %rd21;
	ld.global.f32 	%f32, [%rd28];
	add.f32 	%f33, %f31, %f32;
	add.s64 	%rd29, %rd28, %rd21;
	ld.global.f32 	%f34, [%rd29];
	add.f32 	%f35, %f33, %f34;
	add.s64 	%rd30, %rd29, %rd21;
	ld.global.f32 	%f36, [%rd30];
	add.f32 	%f37, %f35, %f36;
	add.s64 	%rd31, %rd30, %rd21;
	ld.global.f32 	%f38, [%rd31];
	add.f32 	%f39, %f37, %f38;
	add.s64 	%rd32, %rd31, %rd21;
	ld.global.f32 	%f40, [%rd32];
	add.f32 	%f41, %f39, %f40;
	add.s64 	%rd33, %rd32, %rd21;
	ld.global.f32 	%f42, [%rd33];
	add.f32 	%f43, %f41, %f42;
	add.s64 	%rd34, %rd33, %rd21;
	ld.global.f32 	%f44, [%rd34];
	add.f32 	%f45, %f43, %f44;
	add.s64 	%rd35, %rd34, %rd21;
	ld.global.f32 	%f46, [%rd35];
	add.f32 	%f47, %f45, %f46;
	add.s64 	%rd36, %rd35, %rd21;
	ld.global.f32 	%f48, [%rd36];
	add.f32 	%f155, %f47, %f48;
	add.s32 	%r100, %r100, 16;
	add.s32 	%r99, %r99, %r14;
	setp.ne.s32 	%p3, %r100, 0;
	mov.u32 	%r102, %r9;
	@%p3 bra 	$L__BB6_4;
$L__BB6_5:
	add.s32 	%r22, %r7, -1;
	setp.eq.s32 	%p4, %r6, 0;
	@%p4 bra 	$L__BB6_15;
	add.s32 	%r62, %r6, -1;
	setp.lt.u32 	%p5, %r62, 7;
	@%p5 bra 	$L__BB6_8;
	mad.lo.s32 	%r63, %r102, %r42, %r16;
	mul.wide.s32 	%rd37, %r63, 4;
	add.s64 	%rd38, %rd1, %rd37;
	ld.global.f32 	%f50, [%rd38];
	add.f32 	%f51, %f155, %f50;
	mul.wide.s32 	%rd39, %r42, 4;
	add.s64 	%rd40, %rd38, %rd39;
	ld.global.f32 	%f52, [%rd40];
	add.f32 	%f53, %f51, %f52;
	add.s64 	%rd41, %rd40, %rd39;
	ld.global.f32 	%f54, [%rd41];
	add.f32 	%f55, %f53, %f54;
	add.s64 	%rd42, %rd41, %rd39;
	ld.global.f32 	%f56, [%rd42];
	add.f32 	%f57, %f55, %f56;
	add.s64 	%rd43, %rd42, %rd39;
	ld.global.f32 	%f58, [%rd43];
	add.f32 	%f59, %f57, %f58;
	add.s64 	%rd44, %rd43, %rd39;
	ld.global.f32 	%f60, [%rd44];
	add.f32 	%f61, %f59, %f60;
	add.s64 	%rd45, %rd44, %rd39;
	ld.global.f32 	%f62, [%rd45];
	add.f32 	%f63, %f61, %f62;
	add.s64 	%rd46, %rd45, %rd39;
	ld.global.f32 	%f64, [%rd46];
	add.f32 	%f155, %f63, %f64;
	add.s32 	%r102, %r102, 8;
$L__BB6_8:
	setp.eq.s32 	%p6, %r7, 0;
	@%p6 bra 	$L__BB6_15;
	setp.lt.u32 	%p7, %r22, 3;
	@%p7 bra 	$L__BB6_11;
	mad.lo.s32 	%r64, %r102, %r42, %r16;
	mul.wide.s32 	%rd47, %r64, 4;
	add.s64 	%rd48, %rd1, %rd47;
	ld.global.f32 	%f66, [%rd48];
	add.f32 	%f67, %f155, %f66;
	mul.wide.s32 	%rd49, %r42, 4;
	add.s64 	%rd50, %rd48, %rd49;
	ld.global.f32 	%f68, [%rd50];
	add.f32 	%f69, %f67, %f68;
	add.s64 	%rd51, %rd50, %rd49;
	ld.global.f32 	%f70, [%rd51];
	add.f32 	%f71, %f69, %f70;
	add.s64 	%rd52, %rd51, %rd49;
	ld.global.f32 	%f72, [%rd52];
	add.f32 	%f155, %f71, %f72;
	add.s32 	%r102, %r102, 4;
$L__BB6_11:
	setp.eq.s32 	%p8, %r8, 0;
	@%p8 bra 	$L__BB6_15;
	setp.eq.s32 	%p9, %r8, 1;
	mad.lo.s32 	%r65, %r102, %r42, %r16;
	mul.wide.s32 	%rd53, %r65, 4;
	add.s64 	%rd4, %rd1, %rd53;
	ld.global.f32 	%f73, [%rd4];
	add.f32 	%f155, %f155, %f73;
	@%p9 bra 	$L__BB6_15;
	setp.eq.s32 	%p10, %r8, 2;
	mul.wide.s32 	%rd5, %r42, 4;
	add.s64 	%rd6, %rd4, %rd5;
	ld.global.f32 	%f74, [%rd6];
	add.f32 	%f155, %f155, %f74;
	@%p10 bra 	$L__BB6_15;
	add.s64 	%rd54, %rd6, %rd5;
	ld.global.f32 	%f75, [%rd54];
	add.f32 	%f155, %f155, %f75;
$L__BB6_15:
	setp.lt.u32 	%p11, %r41, 8;
	cvt.f64.f32 	%fd2, %f155;
	add.f64 	%fd1, %fd2, 0d3EE4F8B588E368F1;
	mov.b32 	%r109, 0;
	@%p11 bra 	$L__BB6_18;
	mov.b32 	%r104, 0;
$L__BB6_17:
	.pragma "nounroll";
	mad.lo.s32 	%r68, %r104, %r42, %r16;
	mul.wide.s32 	%rd55, %r68, 4;
	add.s64 	%rd56, %rd1, %rd55;
	ld.global.f32 	%f76, [%rd56];
	cvt.f64.f32 	%fd3, %f76;
	div.rn.f64 	%fd4, %fd3, %fd1;
	cvt.rn.f32.f64 	%f77, %fd4;
	st.global.f32 	[%rd56], %f77;
	mul.wide.s32 	%rd57, %r42, 4;
	add.s64 	%rd58, %rd56, %rd57;
	ld.global.f32 	%f78, [%rd58];
	cvt.f64.f32 	%fd5, %f78;
	div.rn.f64 	%fd6, %fd5, %fd1;
	cvt.rn.f32.f64 	%f79, %fd6;
	st.global.f32 	[%rd58], %f79;
	add.s64 	%rd59, %rd58, %rd57;
	ld.global.f32 	%f80, [%rd59];
	cvt.f64.f32 	%fd7, %f80;
	div.rn.f64 	%fd8, %fd7, %fd1;
	cvt.rn.f32.f64 	%f81, %fd8;
	st.global.f32 	[%rd59], %f81;
	add.s64 	%rd60, %rd59, %rd57;
	ld.global.f32 	%f82, [%rd60];
	cvt.f64.f32 	%fd9, %f82;
	div.rn.f64 	%fd10, %fd9, %fd1;
	cvt.rn.f32.f64 	%f83, %fd10;
	st.global.f32 	[%rd60], %f83;
	add.s64 	%rd61, %rd60, %rd57;
	ld.global.f32 	%f84, [%rd61];
	cvt.f64.f32 	%fd11, %f84;
	div.rn.f64 	%fd12, %fd11, %fd1;
	cvt.rn.f32.f64 	%f85, %fd12;
	st.global.f32 	[%rd61], %f85;
	add.s64 	%rd62, %rd61, %rd57;
	ld.global.f32 	%f86, [%rd62];
	cvt.f64.f32 	%fd13, %f86;
	div.rn.f64 	%fd14, %fd13, %fd1;
	cvt.rn.f32.f64 	%f87, %fd14;
	st.global.f32 	[%rd62], %f87;
	add.s64 	%rd63, %rd62, %rd57;
	ld.global.f32 	%f88, [%rd63];
	cvt.f64.f32 	%fd15, %f88;
	div.rn.f64 	%fd16, %fd15, %fd1;
	cvt.rn.f32.f64 	%f89, %fd16;
	st.global.f32 	[%rd63], %f89;
	add.s64 	%rd64, %rd63, %rd57;
	ld.global.f32 	%f90, [%rd64];
	cvt.f64.f32 	%fd17, %f90;
	div.rn.f64 	%fd18, %fd17, %fd1;
	cvt.rn.f32.f64 	%f91, %fd18;
	st.global.f32 	[%rd64], %f91;
	add.s32 	%r104, %r104, 8;
	setp.eq.s32 	%p12, %r104, %r10;
	mov.u32 	%r109, %r10;
	@%p12 bra 	$L__BB6_18;
	bra.uni 	$L__BB6_17;
$L__BB6_18:
	setp.eq.s32 	%p13, %r7, 0;
	@%p13 bra 	$L__BB6_26;
	setp.lt.u32 	%p14, %r22, 3;
	@%p14 bra 	$L__BB6_21;
	mad.lo.s32 	%r69, %r109, %r42, %r16;
	mul.wide.s32 	%rd65, %r69, 4;
	add.s64 	%rd66, %rd1, %rd65;
	ld.global.f32 	%f92, [%rd66];
	cvt.f64.f32 	%fd19, %f92;
	div.rn.f64 	%fd20, %fd19, %fd1;
	cvt.rn.f32.f64 	%f93, %fd20;
	st.global.f32 	[%rd66], %f93;
	mul.wide.s32 	%rd67, %r42, 4;
	add.s64 	%rd68, %rd66, %rd67;
	ld.global.f32 	%f94, [%rd68];
	cvt.f64.f32 	%fd21, %f94;
	div.rn.f64 	%fd22, %fd21, %fd1;
	cvt.rn.f32.f64 	%f95, %fd22;
	st.global.f32 	[%rd68], %f95;
	add.s64 	%rd69, %rd68, %rd67;
	ld.global.f32 	%f96, [%rd69];
	cvt.f64.f32 	%fd23, %f96;
	div.rn.f64 	%fd24, %fd23, %fd1;
	cvt.rn.f32.f64 	%f97, %fd24;
	st.global.f32 	[%rd69], %f97;
	add.s64 	%rd70, %rd69, %rd67;
	ld.global.f32 	%f98, [%rd70];
	cvt.f64.f32 	%fd25, %f98;
	div.rn.f64 	%fd26, %fd25, %fd1;
	cvt.rn.f32.f64 	%f99, %fd26;
	st.global.f32 	[%rd70], %f99;
	add.s32 	%r109, %r109, 4;
$L__BB6_21:
	setp.eq.s32 	%p15, %r8, 0;
	@%p15 bra 	$L__BB6_26;
	setp.eq.s32 	%p16, %r8, 1;
	@%p16 bra 	$L__BB6_24;
	mad.lo.s32 	%r70, %r109, %r42, %r16;
	mul.wide.s32 	%rd71, %r70, 4;
	add.s64 	%rd72, %rd1, %rd71;
	ld.global.f32 	%f100, [%rd72];
	cvt.f64.f32 	%fd27, %f100;
	div.rn.f64 	%fd28, %fd27, %fd1;
	cvt.rn.f32.f64 	%f101, %fd28;
	st.global.f32 	[%rd72], %f101;
	mul.wide.s32 	%rd73, %r42, 4;
	add.s64 	%rd74, %rd72, %rd73;
	ld.global.f32 	%f102, [%rd74];
	cvt.f64.f32 	%fd29, %f102;
	div.rn.f64 	%fd30, %fd29, %fd1;
	cvt.rn.f32.f64 	%f103, %fd30;
	st.global.f32 	[%rd74], %f103;
	add.s32 	%r109, %r109, 2;
$L__BB6_24:
	setp.eq.s32 	%p17, %r11, 0;
	@%p17 bra 	$L__BB6_26;
	mad.lo.s32 	%r71, %r109, %r42, %r16;
	mul.wide.s32 	%rd75, %r71, 4;
	add.s64 	%rd76, %rd1, %rd75;
	ld.global.f32 	%f104, [%rd76];
	cvt.f64.f32 	%fd31, %f104;
	div.rn.f64 	%fd32, %fd31, %fd1;
	cvt.rn.f32.f64 	%f105, %fd32;
	st.global.f32 	[%rd76], %f105;
$L__BB6_26:
	setp.lt.u32 	%p18, %r41, 4;
	mul.lo.s32 	%r40, %r16, 3;
	cvt.s64.s32 	%rd77, %r40;
	add.s64 	%rd7, %rd3, %rd77;
	mov.b16 	%rs79, 0;
	st.global.u8 	[%rd7], %rs79;
	st.global.u8 	[%rd7+1], %rs79;
	st.global.u8 	[%rd7+2], %rs79;
	mov.b32 	%r107, 0;
	mov.u16 	%rs80, %rs79;
	mov.u16 	%rs81, %rs79;
	@%p18 bra 	$L__BB6_29;
	mov.b32 	%r105, 0;
	mov.b16 	%rs79, 0;
$L__BB6_28:
	.pragma "nounroll";
	mad.lo.s32 	%r74, %r5, %r105, %r40;
	cvt.s64.s32 	%rd78, %r74;
	add.s64 	%rd79, %rd2, %rd78;
	ld.global.u8 	%rs19, [%rd79];
	cvt.rn.f32.u16 	%f106, %rs19;
	mul.f32 	%f107, %f106, 0f3E800000;
	cvt.rzi.u32.f32 	%r75, %f107;
	cvt.u16.u32 	%rs20, %r75;
	add.s16 	%rs21, %rs81, %rs20;
	st.global.u8 	[%rd7], %rs21;
	ld.global.u8 	%rs22, [%rd79+1];
	cvt.rn.f32.u16 	%f108, %rs22;
	mul.f32 	%f109, %f108, 0f3E800000;
	cvt.rzi.u32.f32 	%r76, %f109;
	cvt.u16.u32 	%rs23, %r76;
	add.s16 	%rs24, %rs80, %rs23;
	st.global.u8 	[%rd7+1], %rs24;
	ld.global.u8 	%rs25, [%rd79+2];
	cvt.rn.f32.u16 	%f110, %rs25;
	mul.f32 	%f111, %f110, 0f3E800000;
	cvt.rzi.u32.f32 	%r77, %f111;
	cvt.u16.u32 	%rs26, %r77;
	add.s16 	%rs27, %rs79, %rs26;
	st.global.u8 	[%rd7+2], %rs27;
	cvt.s64.s32 	%rd80, %r5;
	add.s64 	%rd81, %rd79, %rd80;
	ld.global.u8 	%rs28, [%rd81];
	cvt.rn.f32.u16 	%f112, %rs28;
	mul.f32 	%f113, %f112, 0f3E800000;
	cvt.rzi.u32.f32 	%r78, %f113;
	cvt.u16.u32 	%rs29, %r78;
	add.s16 	%rs30, %rs21, %rs29;
	st.global.u8 	[%rd7], %rs30;
	ld.global.u8 	%rs31, [%rd81+1];
	cvt.rn.f32.u16 	%f114, %rs31;
	mul.f32 	%f115, %f114, 0f3E800000;
	cvt.rzi.u32.f32 	%r79, %f115;
	cvt.u16.u32 	%rs32, %r79;
	add.s16 	%rs33, %rs24, %rs32;
	st.global.u8 	[%rd7+1], %rs33;
	ld.global.u8 	%rs34, [%rd81+2];
	cvt.rn.f32.u16 	%f116, %rs34;
	mul.f32 	%f117, %f116, 0f3E800000;
	cvt.rzi.u32.f32 	%r80, %f117;
	cvt.u16.u32 	%rs35, %r80;
	add.s16 	%rs36, %rs27, %rs35;
	st.global.u8 	[%rd7+2], %rs36;
	add.s64 	%rd82, %rd81, %rd80;
	ld.global.u8 	%rs37, [%rd82];
	cvt.rn.f32.u16 	%f118, %rs37;
	mul.f32 	%f119, %f118, 0f3E800000;
	cvt.rzi.u32.f32 	%r81, %f119;
	cvt.u16.u32 	%rs38, %r81;
	add.s16 	%rs39, %rs30, %rs38;
	st.global.u8 	[%rd7], %rs39;
	ld.global.u8 	%rs40, [%rd82+1];
	cvt.rn.f32.u16 	%f120, %rs40;
	mul.f32 	%f121, %f120, 0f3E800000;
	cvt.rzi.u32.f32 	%r82, %f121;
	cvt.u16.u32 	%rs41, %r82;
	add.s16 	%rs42, %rs33, %rs41;
	st.global.u8 	[%rd7+1], %rs42;
	ld.global.u8 	%rs43, [%rd82+2];
	cvt.rn.f32.u16 	%f122, %rs43;
	mul.f32 	%f123, %f122, 0f3E800000;
	cvt.rzi.u32.f32 	%r83, %f123;
	cvt.u16.u32 	%rs44, %r83;
	add.s16 	%rs45, %rs36, %rs44;
	st.global.u8 	[%rd7+2], %rs45;
	add.s64 	%rd83, %rd82, %rd80;
	ld.global.u8 	%rs46, [%rd83];
	cvt.rn.f32.u16 	%f124, %rs46;
	mul.f32 	%f125, %f124, 0f3E800000;
	cvt.rzi.u32.f32 	%r84, %f125;
	cvt.u16.u32 	%rs47, %r84;
	add.s16 	%rs81, %rs39, %rs47;
	st.global.u8 	[%rd7], %rs81;
	ld.global.u8 	%rs48, [%rd83+1];
	cvt.rn.f32.u16 	%f126, %rs48;
	mul.f32 	%f127, %f126, 0f3E800000;
	cvt.rzi.u32.f32 	%r85, %f127;
	cvt.u16.u32 	%rs49, %r85;
	add.s16 	%rs80, %rs42, %rs49;
	st.global.u8 	[%rd7+1], %rs80;
	ld.global.u8 	%rs50, [%rd83+2];
	cvt.rn.f32.u16 	%f128, %rs50;
	mul.f32 	%f129, %f128, 0f3E800000;
	cvt.rzi.u32.f32 	%r86, %f129;
	cvt.u16.u32 	%rs51, %r86;
	add.s16 	%rs79, %rs45, %rs51;
	st.global.u8 	[%rd7+2], %rs79;
	add.s32 	%r105, %r105, 4;
	setp.ne.s32 	%p19, %r105, %r12;
	mov.u32 	%r107, %r12;
	@%p19 bra 	$L__BB6_28;
$L__BB6_29:
	setp.eq.s32 	%p20, %r8, 0;
	@%p20 bra 	$L__BB6_34;
	setp.eq.s32 	%p21, %r8, 1;
	@%p21 bra 	$L__BB6_32;
	mad.lo.s32 	%r87, %r5, %r107, %r40;
	cvt.s64.s32 	%rd84, %r87;
	add.s64 	%rd85, %rd2, %rd84;
	ld.global.u8 	%rs52, [%rd85];
	cvt.rn.f32.u16 	%f130, %rs52;
	mul.f32 	%f131, %f130, 0f3E800000;
	cvt.rzi.u32.f32 	%r88, %f131;
	cvt.u16.u32 	%rs53, %r88;
	add.s16 	%rs54, %rs81, %rs53;
	st.global.u8 	[%rd7], %rs54;
	ld.global.u8 	%rs55, [%rd85+1];
	cvt.rn.f32.u16 	%f132, %rs55;
	mul.f32 	%f133, %f132, 0f3E800000;
	cvt.rzi.u32.f32 	%r89, %f133;
	cvt.u16.u32 	%rs56, %r89;
	add.s16 	%rs57, %rs80, %rs56;
	st.global.u8 	[%rd7+1], %rs57;
	ld.global.u8 	%rs58, [%rd85+2];
	cvt.rn.f32.u16 	%f134, %rs58;
	mul.f32 	%f135, %f134, 0f3E800000;
	cvt.rzi.u32.f32 	%r90, %f135;
	cvt.u16.u32 	%rs59, %r90;
	add.s16 	%rs60, %rs79, %rs59;
	st.global.u8 	[%rd7+2], %rs60;
	add.s64 	%rd87, %rd85, %rd86;
	ld.global.u8 	%rs61, [%rd87];
	cvt.rn.f32.u16 	%f136, %rs61;
	mul.f32 	%f137, %f136, 0f3E800000;
	cvt.rzi.u32.f32 	%r91, %f137;
	cvt.u16.u32 	%rs62, %r91;
	add.s16 	%rs81, %rs54, %rs62;
	st.global.u8 	[%rd7], %rs81;
	ld.global.u8 	%rs63, [%rd87+1];
	cvt.rn.f32.u16 	%f138, %rs63;
	mul.f32 	%f139, %f138, 0f3E800000;
	cvt.rzi.u32.f32 	%r92, %f139;
	cvt.u16.u32 	%rs64, %r92;
	add.s16 	%rs80, %rs57, %rs64;
	st.global.u8 	[%rd7+1], %rs80;
	ld.global.u8 	%rs65, [%rd87+2];
	cvt.rn.f32.u16 	%f140, %rs65;
	mul.f32 	%f141, %f140, 0f3E800000;
	cvt.rzi.u32.f32 	%r93, %f141;
	cvt.u16.u32 	%rs66, %r93;
	add.s16 	%rs79, %rs60, %rs66;
	st.global.u8 	[%rd7+2], %rs79;
	add.s32 	%r107, %r107, 2;
$L__BB6_32:
	setp.eq.s32 	%p22, %r11, 0;
	@%p22 bra 	$L__BB6_34;
	mad.lo.s32 	%r94, %r5, %r107, %r40;
	cvt.s64.s32 	%rd88, %r94;
	add.s64 	%rd89, %rd2, %rd88;
	ld.global.u8 	%rs67, [%rd89];
	cvt.rn.f32.u16 	%f142, %rs67;
	mul.f32 	%f143, %f142, 0f3E800000;
	cvt.rzi.u32.f32 	%r95, %f143;
	cvt.u16.u32 	%rs68, %r95;
	add.s16 	%rs69, %rs81, %rs68;
	st.global.u8 	[%rd7], %rs69;
	ld.global.u8 	%rs70, [%rd89+1];
	cvt.rn.f32.u16 	%f144, %rs70;
	mul.f32 	%f145, %f144, 0f3E800000;
	cvt.rzi.u32.f32 	%r96, %f145;
	cvt.u16.u32 	%rs71, %r96;
	add.s16 	%rs72, %rs80, %rs71;
	st.global.u8 	[%rd7+1], %rs72;
	ld.global.u8 	%rs73, [%rd89+2];
	cvt.rn.f32.u16 	%f146, %rs73;
	mul.f32 	%f147, %f146, 0f3E800000;
	cvt.rzi.u32.f32 	%r97, %f147;
	cvt.u16.u32 	%rs74, %r97;
	add.s16 	%rs75, %rs79, %rs74;
	st.global.u8 	[%rd7+2], %rs75;
$L__BB6_34:
	add.s32 	%r98, %r15, 8;
	setp.lt.u32 	%p23, %r15, 24;
	@%p23 bra 	$L__BB6_2;
	bra.uni 	$L__BB6_36;
$L__BB6_35:
	mad.lo.s32 	%r49, %r2, %r4, %r1;
	mul.lo.s32 	%r50, %r49, 3;
	cvt.s64.s32 	%rd11, %r50;
	add.s64 	%rd12, %rd3, %rd11;
	mov.b16 	%rs16, 0;
	st.global.u8 	[%rd12], %rs16;
	st.global.u8 	[%rd12+1], %rs16;
	st.global.u8 	[%rd12+2], %rs16;
	shl.b32 	%r51, %r3, 8;
	add.s32 	%r52, %r49, %r51;
	mul.lo.s32 	%r53, %r52, 3;
	cvt.s64.s32 	%rd13, %r53;
	add.s64 	%rd14, %rd3, %rd13;
	st.global.u8 	[%rd14], %rs16;
	st.global.u8 	[%rd14+1], %rs16;
	st.global.u8 	[%rd14+2], %rs16;
	shl.b32 	%r54, %r3, 9;
	add.s32 	%r55, %r49, %r54;
	mul.lo.s32 	%r56, %r55, 3;
	cvt.s64.s32 	%rd15, %r56;
	add.s64 	%rd16, %rd3, %rd15;
	st.global.u8 	[%rd16], %rs16;
	st.global.u8 	[%rd16+1], %rs16;
	st.global.u8 	[%rd16+2], %rs16;
	add.s32 	%r57, %r55, %r51;
	mul.lo.s32 	%r58, %r57, 3;
	cvt.s64.s32 	%rd17, %r58;
	add.s64 	%rd18, %rd3, %rd17;
	st.global.u8 	[%rd18], %rs16;
	st.global.u8 	[%rd18+1], %rs16;
	st.global.u8 	[%rd18+2], %rs16;
$L__BB6_36:
	ret;

}
	// .globl	_Z9merge_sumPhS_PfS0_ii
.visible .entry _Z9merge_sumPhS_PfS0_ii(
	.param .u64 .ptr .align 1 _Z9merge_sumPhS_PfS0_ii_param_0,
	.param .u64 .ptr .align 1 _Z9merge_sumPhS_PfS0_ii_param_1,
	.param .u64 .ptr .align 1 _Z9merge_sumPhS_PfS0_ii_param_2,
	.param .u64 .ptr .align 1 _Z9merge_sumPhS_PfS0_ii_param_3,
	.param .u32 _Z9merge_sumPhS_PfS0_ii_param_4,
	.param .u32 _Z9merge_sumPhS_PfS0_ii_param_5
)
{
	.reg .pred 	%p<8>;
	.reg .b16 	%rs<85>;
	.reg .b32 	%r<97>;
	.reg .b32 	%f<64>;
	.reg .b64 	%rd<48>;

	ld.param.u64 	%rd7, [_Z9merge_sumPhS_PfS0_ii_param_0];
	ld.param.u64 	%rd8, [_Z9merge_sumPhS_PfS0_ii_param_1];
	ld.param.u64 	%rd9, [_Z9merge_sumPhS_PfS0_ii_param_2];
	ld.param.u32 	%r37, [_Z9merge_sumPhS_PfS0_ii_param_4];
	ld.param.u32 	%r38, [_Z9merge_sumPhS_PfS0_ii_param_5];
	cvta.to.global.u64 	%rd1, %rd7;
	cvta.to.global.u64 	%rd2, %rd9;
	cvta.to.global.u64 	%rd3, %rd8;
	mov.u32 	%r1, %ctaid.x;
	shl.b32 	%r39, %r1, 5;
	mov.u32 	%r2, %tid.x;
	add.s32 	%r3, %r39, %r2;
	mov.u32 	%r40, %ctaid.y;
	shl.b32 	%r41, %r40, 5;
	mov.u32 	%r42, %tid.y;
	add.s32 	%r4, %r41, %r42;
	mov.u32 	%r5, %nctaid.x;
	shl.b32 	%r6, %r5, 5;
	setp.lt.s32 	%p1, %r37, 1;
	@%p1 bra 	$L__BB7_11;
	and.b32  	%r7, %r37, 2147483644;
	and.b32  	%r8, %r37, 1;
	neg.s32 	%r9, %r7;
	mul.lo.s32 	%r10, %r38, 3;
	mul.lo.s32 	%r11, %r38, 12;
	mul.lo.s32 	%r54, %r38, 9;
	mad.lo.s32 	%r55, %r1, 96, %r54;
	mad.lo.s32 	%r12, %r2, 3, %r55;
	shl.b32 	%r13, %r38, 2;
	mov.b32 	%r88, 0;
$L__BB7_2:
	mov.u32 	%r14, %r88;
	ld.param.u64 	%rd47, [_Z9merge_sumPhS_PfS0_ii_param_3];
	setp.lt.u32 	%p2, %r37, 4;
	add.s32 	%r15, %r4, %r14;
	mad.lo.s32 	%r16, %r6, %r15, %r3;
	mul.lo.s32 	%r17, %r16, 3;
	cvt.s64.s32 	%rd18, %r17;
	add.s64 	%rd4, %rd3, %rd18;
	mov.b16 	%rs79, 0;
	st.global.u8 	[%rd4], %rs79;
	st.global.u8 	[%rd4+1], %rs79;
	st.global.u8 	[%rd4+2], %rs79;
	cvta.to.global.u64 	%rd19, %rd47;
	mul.wide.s32 	%rd20, %r16, 4;
	add.s64 	%rd5, %rd19, %rd20;
	mov.b32 	%r96, 0;
	mov.u16 	%rs80, %rs79;
	mov.u16 	%rs81, %rs79;
	@%p2 bra 	$L__BB7_5;
	add.s32 	%r93, %r10, %r17;
	mad.lo.s32 	%r92, %r38, 6, %r17;
	mov.u32 	%r57, %nctaid.x;
	mul.lo.s32 	%r58, %r57, %r15;
	mad.lo.s32 	%r91, %r58, 96, %r12;
	mov.b16 	%rs79, 0;
	mov.u32 	%r89, %r16;
	mov.u32 	%r90, %r17;
	mov.u32 	%r94, %r9;
$L__BB7_4:
	.pragma "nounroll";
	mul.wide.s32 	%rd21, %r89, 4;
	add.s64 	%rd22, %rd2, %rd21;
	ld.global.f32 	%f1, [%rd22];
	ld.global.f32 	%f2, [%rd5];
	div.rn.f32 	%f3, %f1, %f2;
	cvt.s64.s32 	%rd23, %r90;
	add.s64 	%rd24, %rd1, %rd23;
	ld.global.u8 	%rs19, [%rd24];
	cvt.rn.f32.u16 	%f4, %rs19;
	mul.f32 	%f5, %f3, %f4;
	cvt.rzi.u32.f32 	%r59, %f5;
	cvt.u16.u32 	%rs20, %r59;
	add.s16 	%rs21, %rs81, %rs20;
	st.global.u8 	[%rd4], %rs21;
	ld.global.u8 	%rs22, [%rd24+1];
	cvt.rn.f32.u16 	%f6, %rs22;
	mul.f32 	%f7, %f3, %f6;
	cvt.rzi.u32.f32 	%r60, %f7;
	cvt.u16.u32 	%rs23, %r60;
	add.s16 	%rs24, %rs80, %rs23;
	st.global.u8 	[%rd4+1], %rs24;
	ld.global.u8 	%rs25, [%rd24+2];
	cvt.rn.f32.u16 	%f8, %rs25;
	mul.f32 	%f9, %f3, %f8;
	cvt.rzi.u32.f32 	%r61, %f9;
	cvt.u16.u32 	%rs26, %r61;
	add.s16 	%rs27, %rs79, %rs26;
	st.global.u8 	[%rd4+2], %rs27;
	mul.wide.s32 	%rd25, %r38, 4;
	add.s64 	%rd26, %rd22, %rd25;
	ld.global.f32 	%f10, [%rd26];
	ld.global.f32 	%f11, [%rd5];
	div.rn.f32 	%f12, %f10, %f11;
	cvt.s64.s32 	%rd27, %r93;
	add.s64 	%rd28, %rd1, %rd27;
	ld.global.u8 	%rs28, [%rd28];
	cvt.rn.f32.u16 	%f13, %rs28;
	mul.f32 	%f14, %f12, %f13;
	cvt.rzi.u32.f32 	%r62, %f14;
	cvt.u16.u32 	%rs29, %r62;
	add.s16 	%rs30, %rs21, %rs29;
	st.global.u8 	[%rd4], %rs30;
	ld.global.u8 	%rs31, [%rd28+1];
	cvt.rn.f32.u16 	%f15, %rs31;
	mul.f32 	%f16, %f12, %f15;
	cvt.rzi.u32.f32 	%r63, %f16;
	cvt.u16.u32 	%rs32, %r63;
	add.s16 	%rs33, %rs24, %rs32;
	st.global.u8 	[%rd4+1], %rs33;
	ld.global.u8 	%rs34, [%rd28+2];
	cvt.rn.f32.u16 	%f17, %rs34;
	mul.f32 	%f18, %f12, %f17;
	cvt.rzi.u32.f32 	%r64, %f18;
	cvt.u16.u32 	%rs35, %r64;
	add.s16 	%rs36, %rs27, %rs35;
	st.global.u8 	[%rd4+2], %rs36;
	add.s64 	%rd29, %rd26, %rd25;
	ld.global.f32 	%f19, [%rd29];
	ld.global.f32 	%f20, [%rd5];
	div.rn.f32 	%f21, %f19, %f20;
	cvt.s64.s32 	%rd30, %r92;
	add.s64 	%rd31, %rd1, %rd30;
	ld.global.u8 	%rs37, [%rd31];
	cvt.rn.f32.u16 	%f22, %rs37;
	mul.f32 	%f23, %f21, %f22;
	cvt.rzi.u32.f32 	%r65, %f23;
	cvt.u16.u32 	%rs38, %r65;
	add.s16 	%rs39, %rs30, %rs38;
	st.global.u8 	[%rd4], %rs39;
	ld.global.u8 	%rs40, [%rd31+1];
	cvt.rn.f32.u16 	%f24, %rs40;
	mul.f32 	%f25, %f21, %f24;
	cvt.rzi.u32.f32 	%r66, %f25;
	cvt.u16.u32 	%rs41, %r66;
	add.s16 	%rs42, %rs33, %rs41;
	st.global.u8 	[%rd4+1], %rs42;
	ld.global.u8 	%rs43, [%rd31+2];
	cvt.rn.f32.u16 	%f26, %rs43;
	mul.f32 	%f27, %f21, %f26;
	cvt.rzi.u32.f32 	%r67, %f27;
	cvt.u16.u32 	%rs44, %r67;
	add.s16 	%rs45, %rs36, %rs44;
	st.global.u8 	[%rd4+2], %rs45;
	add.s64 	%rd32, %rd29, %rd25;
	ld.global.f32 	%f28, [%rd32];
	ld.global.f32 	%f29, [%rd5];
	div.rn.f32 	%f30, %f28, %f29;
	cvt.s64.s32 	%rd33, %r91;
	add.s64 	%rd34, %rd1, %rd33;
	ld.global.u8 	%rs46, [%rd34];
	cvt.rn.f32.u16 	%f31, %rs46;
	mul.f32 	%f32, %f30, %f31;
	cvt.rzi.u32.f32 	%r68, %f32;
	cvt.u16.u32 	%rs47, %r68;
	add.s16 	%rs81, %rs39, %rs47;
	st.global.u8 	[%rd4], %rs81;
	ld.global.u8 	%rs48, [%rd34+1];
	cvt.rn.f32.u16 	%f33, %rs48;
	mul.f32 	%f34, %f30, %f33;
	cvt.rzi.u32.f32 	%r69, %f34;
	cvt.u16.u32 	%rs49, %r69;
	add.s16 	%rs80, %rs42, %rs49;
	st.global.u8 	[%rd4+1], %rs80;
	ld.global.u8 	%rs50, [%rd34+2];
	cvt.rn.f32.u16 	%f35, %rs50;
	mul.f32 	%f36, %f30, %f35;
	cvt.rzi.u32.f32 	%r70, %f36;
	cvt.u16.u32 	%rs51, %r70;
	add.s16 	%rs79, %rs45, %rs51;
	st.global.u8 	[%rd4+2], %rs79;
	add.s32 	%r94, %r94, 4;
	add.s32 	%r93, %r93, %r11;
	add.s32 	%r92, %r92, %r11;
	add.s32 	%r91, %r91, %r11;
	add.s32 	%r90, %r90, %r11;
	add.s32 	%r89, %r89, %r13;
	setp.ne.s32 	%p3, %r94, 0;
	mov.u32 	%r96, %r7;
	@%p3 bra 	$L__BB7_4;
$L__BB7_5:
	and.b32  	%r71, %r37, 3;
	setp.eq.s32 	%p4, %r71, 0;
	@%p4 bra 	$L__BB7_10;
	setp.eq.s32 	%p5, %r71, 1;
	@%p5 bra 	$L__BB7_8;
	mul.lo.s32 	%r72, %r96, %r38;
	add.s32 	%r73, %r72, %r16;
	mul.wide.s32 	%rd35, %r73, 4;
	add.s64 	%rd36, %rd2, %rd35;
	ld.global.f32 	%f37, [%rd36];
	ld.global.f32 	%f38, [%rd5];
	div.rn.f32 	%f39, %f37, %f38;
	mad.lo.s32 	%r74, %r72, 3, %r17;
	cvt.s64.s32 	%rd37, %r74;
	add.s64 	%rd38, %rd1, %rd37;
	ld.global.u8 	%rs52, [%rd38];
	cvt.rn.f32.u16 	%f40, %rs52;
	mul.f32 	%f41, %f39, %f40;
	cvt.rzi.u32.f32 	%r75, %f41;
	cvt.u16.u32 	%rs53, %r75;
	add.s16 	%rs54, %rs81, %rs53;
	st.global.u8 	[%rd4], %rs54;
	ld.global.u8 	%rs55, [%rd38+1];
	cvt.rn.f32.u16 	%f42, %rs55;
	mul.f32 	%f43, %f39, %f42;
	cvt.rzi.u32.f32 	%r76, %f43;
	cvt.u16.u32 	%rs56, %r76;
	add.s16 	%rs57, %rs80, %rs56;
	st.global.u8 	[%rd4+1], %rs57;
	ld.global.u8 	%rs58, [%rd38+2];
	cvt.rn.f32.u16 	%f44, %rs58;
	mul.f32 	%f45, %f39, %f44;
	cvt.rzi.u32.f32 	%r77, %f45;
	cvt.u16.u32 	%rs59, %r77;
	add.s16 	%rs60, %rs79, %rs59;
	st.global.u8 	[%rd4+2], %rs60;
	mul.wide.s32 	%rd39, %r38, 4;
	add.s64 	%rd40, %rd36, %rd39;
	ld.global.f32 	%f46, [%rd40];
	ld.global.f32 	%f47, [%rd5];
	div.rn.f32 	%f48, %f46, %f47;
	add.s32 	%r78, %r74, %r10;
	cvt.s64.s32 	%rd41, %r78;
	add.s64 	%rd42, %rd1, %rd41;
	ld.global.u8 	%rs61, [%rd42];
	cvt.rn.f32.u16 	%f49, %rs61;
	mul.f32 	%f50, %f48, %f49;
	cvt.rzi.u32.f32 	%r79, %f50;
	cvt.u16.u32 	%rs62, %r79;
	add.s16 	%rs81, %rs54, %rs62;
	st.global.u8 	[%rd4], %rs81;
	ld.global.u8 	%rs63, [%rd42+1];
	cvt.rn.f32.u16 	%f51, %rs63;
	mul.f32 	%f52, %f48, %f51;
	cvt.rzi.u32.f32 	%r80, %f52;
	cvt.u16.u32 	%rs64, %r80;
	add.s16 	%rs80, %rs57, %rs64;
	st.global.u8 	[%rd4+1], %rs80;
	ld.global.u8 	%rs65, [%rd42+2];
	cvt.rn.f32.u16 	%f53, %rs65;
	mul.f32 	%f54, %f48, %f53;
	cvt.rzi.u32.f32 	%r81, %f54;
	cvt.u16.u32 	%rs66, %r81;
	add.s16 	%rs79, %rs60, %rs66;
	st.global.u8 	[%rd4+2], %rs79;
	add.s32 	%r96, %r96, 2;
$L__BB7_8:
	setp.eq.s32 	%p6, %r8, 0;
	@%p6 bra 	$L__BB7_10;
	mul.lo.s32 	%r82, %r96, %r38;
	add.s32 	%r83, %r82, %r16;
	mul.wide.s32 	%rd43, %r83, 4;
	add.s64 	%rd44, %rd2, %rd43;
	ld.global.f32 	%f55, [%rd44];
	ld.global.f32 	%f56, [%rd5];
	div.rn.f32 	%f57, %f55, %f56;
	mad.lo.s32 	%r84, %r82, 3, %r17;
	cvt.s64.s32 	%rd45, %r84;
	add.s64 	%rd46, %rd1, %rd45;
	ld.global.u8 	%rs67, [%rd46];
	cvt.rn.f32.u16 	%f58, %rs67;
	mul.f32 	%f59, %f57, %f58;
	cvt.rzi.u32.f32 	%r85, %f59;
	cvt.u16.u32 	%rs68, %r85;
	add.s16 	%rs69, %rs81, %rs68;
	st.global.u8 	[%rd4], %rs69;
	ld.global.u8 	%rs70, [%rd46+1];
	cvt.rn.f32.u16 	%f60, %rs70;
	mul.f32 	%f61, %f57, %f60;
	cvt.rzi.u32.f32 	%r86, %f61;
	cvt.u16.u32 	%rs71, %r86;
	add.s16 	%rs72, %rs80, %rs71;
	st.global.u8 	[%rd4+1], %rs72;
	ld.global.u8 	%rs73, [%rd46+2];
	cvt.rn.f32.u16 	%f62, %rs73;
	mul.f32 	%f63, %f57, %f62;
	cvt.rzi.u32.f32 	%r87, %f63;
	cvt.u16.u32 	%rs74, %r87;
	add.s16 	%rs75, %rs79, %rs74;
	st.global.u8 	[%rd4+2], %rs75;
$L__BB7_10:
	add.s32 	%r88, %r14, 8;
	setp.lt.u32 	%p7, %r14, 24;
	@%p7 bra 	$L__BB7_2;
	bra.uni 	$L__BB7_12;
$L__BB7_11:
	mad.lo.s32 	%r43, %r6, %r4, %r3;
	mul.lo.s32 	%r44, %r43, 3;
	cvt.s64.s32 	%rd10, %r44;
	add.s64 	%rd11, %rd3, %rd10;
	mov.b16 	%rs16, 0;
	st.global.u8 	[%rd11], %rs16;
	st.global.u8 	[%rd11+1], %rs16;
	st.global.u8 	[%rd11+2], %rs16;
	shl.b32 	%r45, %r5, 8;
	add.s32 	%r46, %r43, %r45;
	mul.lo.s32 	%r47, %r46, 3;
	cvt.s64.s32 	%rd12, %r47;
	add.s64 	%rd13, %rd3, %rd12;
	st.global.u8 	[%rd13], %rs16;
	st.global.u8 	[%rd13+1], %rs16;
	st.global.u8 	[%rd13+2], %rs16;
	shl.b32 	%r48, %r5, 9;
	add.s32 	%r49, %r43, %r48;
	mul.lo.s32 	%r50, %r49, 3;
	cvt.s64.s32 	%rd14, %r50;
	add.s64 	%rd15, %rd3, %rd14;
	st.global.u8 	[%rd15], %rs16;
	st.global.u8 	[%rd15+1], %rs16;
	st.global.u8 	[%rd15+2], %rs16;
	add.s32 	%r51, %r49, %r45;
	mul.lo.s32 	%r52, %r51, 3;
	cvt.s64.s32 	%rd16, %r52;
	add.s64 	%rd17, %rd3, %rd16;
	st.global.u8 	[%rd17], %rs16;
	st.global.u8 	[%rd17+1], %rs16;
	st.global.u8 	[%rd17+2], %rs16;
$L__BB7_12:
	ret;

}
	// .globl	_Z10to3d_pointPfS_
.visible .entry _Z10to3d_pointPfS_(
	.param .u64 .ptr .align 1 _Z10to3d_pointPfS__param_0,
	.param .u64 .ptr .align 1 _Z10to3d_pointPfS__param_1
)
{
	.local .align 4 .b8 	__local_depot8[28];
	.reg .b64 	%SP;
	.reg .b64 	%SPL;
	.reg .pred 	%p<148>;
	.reg .b32 	%r<791>;
	.reg .b32 	%f<454>;
	.reg .b64 	%rd<410>;
	.reg .b64 	%fd<64>;

	mov.u64 	%SPL, __local_depot8;
	ld.param.u64 	%rd147, [_Z10to3d_pointPfS__param_0];
	cvta.to.global.u64 	%rd149, %rd147;
	add.u64 	%rd1, %SPL, 0;
	add.u64 	%rd2, %SPL, 0;
	add.u64 	%rd3, %SPL, 0;
	add.u64 	%rd4, %SPL, 0;
	add.u64 	%rd5, %SPL, 0;
	mov.u32 	%r235, %ctaid.x;
	shl.b32 	%r236, %r235, 5;
	mov.u32 	%r237, %tid.x;
	add.s32 	%r238, %r236, %r237;
	mov.u32 	%r239, %ctaid.y;
	shl.b32 	%r240, %r239, 5;
	mov.u32 	%r241, %tid.y;
	add.s32 	%r1, %r240, %r241;
	mov.u32 	%r242, %nctaid.x;
	shl.b32 	%r243, %r242, 5;
	shr.s32 	%r244, %r243, 1;
	cvt.rn.f32.s32 	%f80, %r244;
	cvt.f64.f32 	%fd1, %f80;
	cvt.rn.f32.s32 	%f81, %r238;
	cvt.f64.f32 	%fd2, %f81;
	add.f64 	%fd3, %fd2, 0d3FE0000000000000;
	cvt.rn.f32.s32 	%f82, %r243;
	cvt.f64.f32 	%fd4, %f82;
	div.rn.f64 	%fd5, %fd3, %fd4;
	add.f64 	%fd6, %fd5, %fd5;
	fma.rn.f64 	%fd7, %fd6, 0d400921FB54442D18, 0d400921FB54442D18;
	cvt.rn.f32.f64 	%f1, %fd7;
	mov.b32 	%r2, %f1;
	shr.u32 	%r245, %r2, 23;
	and.b32  	%r3, %r245, 31;
	mad.lo.s32 	%r4, %r1, %r243, %r238;
	mul.wide.s32 	%rd155, %r4, 4;
	add.s64 	%rd156, %rd149, %rd155;
	ld.global.f32 	%f83, [%rd156];
	mul.f32 	%f2, %f83, 0f43000000;
	cvt.rn.f64.u32 	%fd8, %r1;
	add.f64 	%fd9, %fd8, 0d3FE0000000000000;
	div.rn.f64 	%fd10, %fd9, %fd1;
	mul.f64 	%fd11, %fd10, 0d400921FB54442D18;
	cvt.rn.f32.f64 	%f3, %fd11;
	mul.f32 	%f84, %f3, 0f3F22F983;
	cvt.rni.s32.f32 	%r730, %f84;
	cvt.rn.f32.s32 	%f85, %r730;
	fma.rn.f32 	%f86, %f85, 0fBFC90FDA, %f3;
	fma.rn.f32 	%f87, %f85, 0fB3A22168, %f86;
	fma.rn.f32 	%f438, %f85, 0fA7C234C5, %f87;
	abs.f32 	%f5, %f3;
	setp.ltu.f32 	%p2, %f5, 0f47CE4780;
	mov.u32 	%r714, %r730;
	mov.f32 	%f434, %f438;
	@%p2 bra 	$L__BB8_8;
	setp.neu.f32 	%p3, %f5, 0f7F800000;
	@%p3 bra 	$L__BB8_3;
	mov.f32 	%f90, 0f00000000;
	mul.rn.f32 	%f434, %f3, %f90;
	mov.b32 	%r714, 0;
	bra.uni 	$L__BB8_8;
$L__BB8_3:
	mov.b32 	%r6, %f3;
	mov.b64 	%rd352, 0;
	mov.b32 	%r711, 0;
	mov.u64 	%rd350, __cudart_i2opi_f;
	shl.b32 	%r248, %r6, 8;
	or.b32  	%r249, %r248, -2147483648;
	mov.u64 	%rd351, %rd5;
$L__BB8_4:
	.pragma "nounroll";
	ld.global.nc.u32 	%r247, [%rd350];
	mad.wide.u32 	%rd159, %r247, %r249, %rd352;
	shr.u64 	%rd352, %rd159, 32;
	st.local.u32 	[%rd351], %rd159;
	add.s32 	%r711, %r711, 1;
	add.s64 	%rd351, %rd351, 4;
	add.s64 	%rd350, %rd350, 4;
	setp.ne.s32 	%p4, %r711, 6;
	@%p4 bra 	$L__BB8_4;
	shr.u32 	%r250, %r6, 23;
	st.local.u32 	[%rd5+24], %rd352;
	and.b32  	%r9, %r250, 31;
	and.b32  	%r251, %r250, 224;
	add.s32 	%r252, %r251, -128;
	shr.u32 	%r253, %r252, 5;
	mul.wide.u32 	%rd160, %r253, 4;
	sub.s64 	%rd12, %rd5, %rd160;
	ld.local.u32 	%r712, [%rd12+24];
	ld.local.u32 	%r713, [%rd12+20];
	setp.eq.s32 	%p5, %r9, 0;
	@%p5 bra 	$L__BB8_7;
	shf.l.wrap.b32 	%r712, %r713, %r712, %r9;
	ld.local.u32 	%r254, [%rd12+16];
	shf.l.wrap.b32 	%r713, %r254, %r713, %r9;
$L__BB8_7:
	shr.u32 	%r255, %r712, 30;
	shf.l.wrap.b32 	%r256, %r713, %r712, 2;
	shl.b32 	%r257, %r713, 2;
	shr.u32 	%r258, %r256, 31;
	add.s32 	%r259, %r258, %r255;
	neg.s32 	%r260, %r259;
	setp.lt.s32 	%p6, %r6, 0;
	selp.b32 	%r714, %r260, %r259, %p6;
	xor.b32  	%r261, %r256, %r6;
	shr.s32 	%r262, %r256, 31;
	xor.b32  	%r263, %r262, %r256;
	xor.b32  	%r264, %r262, %r257;
	cvt.u64.u32 	%rd161, %r263;
	shl.b64 	%rd162, %rd161, 32;
	cvt.u64.u32 	%rd163, %r264;
	or.b64  	%rd164, %rd162, %rd163;
	cvt.rn.f64.s64 	%fd12, %rd164;
	mul.f64 	%fd13, %fd12, 0d3BF921FB54442D19;
	cvt.rn.f32.f64 	%f88, %fd13;
	neg.f32 	%f89, %f88;
	setp.lt.s32 	%p7, %r261, 0;
	selp.f32 	%f434, %f89, %f88, %p7;
$L__BB8_8:
	mul.f32 	%f91, %f1, 0f3F22F983;
	cvt.rni.s32.f32 	%r266, %f91;
	cvt.rn.f32.s32 	%f92, %r266;
	abs.f32 	%f93, %f1;
	shr.u32 	%r267, %r2, 23;
	and.b32  	%r268, %r267, 224;
	add.s32 	%r269, %r268, -128;
	shr.u32 	%r270, %r269, 5;
	mul.wide.u32 	%rd165, %r270, 4;
	sub.s64 	%rd13, %rd4, %rd165;
	setp.eq.f32 	%p8, %f93, 0f7F800000;
	setp.ltu.f32 	%p9, %f93, 0f47CE4780;
	mul.rn.f32 	%f94, %f434, %f434;
	and.b32  	%r271, %r714, 1;
	setp.eq.b32 	%p10, %r271, 1;
	selp.f32 	%f95, 0f3F800000, %f434, %p10;
	fma.rn.f32 	%f96, %f94, %f95, 0f00000000;
	fma.rn.f32 	%f97, %f94, 0f37CBAC00, 0fBAB607ED;
	selp.f32 	%f98, %f97, 0fB94D4153, %p10;
	selp.f32 	%f99, 0f3D2AAABB, 0f3C0885E4, %p10;
	fma.rn.f32 	%f100, %f98, %f94, %f99;
	selp.f32 	%f101, 0fBEFFFFFF, 0fBE2AAAA8, %p10;
	fma.rn.f32 	%f102, %f100, %f94, %f101;
	fma.rn.f32 	%f103, %f102, %f96, %f95;
	and.b32  	%r272, %r714, 2;
	setp.eq.s32 	%p11, %r272, 0;
	mov.f32 	%f104, 0f00000000;
	sub.f32 	%f105, %f104, %f103;
	selp.f32 	%f9, %f103, %f105, %p11;
	or.pred  	%p1, %p9, %p8;
	selp.b32 	%r786, %r266, 0, %p9;
	mul.rn.f32 	%f106, %f1, %f104;
	fma.rn.f32 	%f107, %f92, 0fBFC90FDA, %f1;
	fma.rn.f32 	%f108, %f92, 0fB3A22168, %f107;
	fma.rn.f32 	%f109, %f92, 0fA7C234C5, %f108;
	selp.f32 	%f452, %f109, %f106, %p9;
	mov.u32 	%r718, %r786;
	mov.f32 	%f435, %f452;
	@%p1 bra 	$L__BB8_14;
	mov.b64 	%rd355, 0;
	mov.b32 	%r715, 0;
	mov.u64 	%rd353, __cudart_i2opi_f;
	shl.b32 	%r275, %r2, 8;
	or.b32  	%r276, %r275, -2147483648;
	mov.u64 	%rd354, %rd4;
$L__BB8_10:
	.pragma "nounroll";
	ld.global.nc.u32 	%r274, [%rd353];
	mad.wide.u32 	%rd168, %r274, %r276, %rd355;
	shr.u64 	%rd355, %rd168, 32;
	st.local.u32 	[%rd354], %rd168;
	add.s32 	%r715, %r715, 1;
	add.s64 	%rd354, %rd354, 4;
	add.s64 	%rd353, %rd353, 4;
	setp.ne.s32 	%p12, %r715, 6;
	@%p12 bra 	$L__BB8_10;
	setp.eq.s32 	%p13, %r3, 0;
	st.local.u32 	[%rd4+24], %rd355;
	ld.local.u32 	%r716, [%rd13+24];
	ld.local.u32 	%r717, [%rd13+20];
	@%p13 bra 	$L__BB8_13;
	shf.l.wrap.b32 	%r716, %r717, %r716, %r3;
	ld.local.u32 	%r277, [%rd13+16];
	shf.l.wrap.b32 	%r717, %r277, %r717, %r3;
$L__BB8_13:
	setp.lt.s32 	%p14, %r2, 0;
	shr.u32 	%r278, %r716, 30;
	shf.l.wrap.b32 	%r279, %r717, %r716, 2;
	shl.b32 	%r280, %r717, 2;
	shr.u32 	%r281, %r279, 31;
	add.s32 	%r282, %r281, %r278;
	neg.s32 	%r283, %r282;
	selp.b32 	%r718, %r283, %r282, %p14;
	xor.b32  	%r284, %r279, %r2;
	shr.s32 	%r285, %r279, 31;
	xor.b32  	%r286, %r285, %r279;
	xor.b32  	%r287, %r285, %r280;
	cvt.u64.u32 	%rd169, %r286;
	shl.b64 	%rd170, %rd169, 32;
	cvt.u64.u32 	%rd171, %r287;
	or.b64  	%rd172, %rd170, %rd171;
	cvt.rn.f64.s64 	%fd14, %rd172;
	mul.f64 	%fd15, %fd14, 0d3BF921FB54442D19;
	cvt.rn.f32.f64 	%f110, %fd15;
	neg.f32 	%f111, %f110;
	setp.lt.s32 	%p15, %r284, 0;
	selp.f32 	%f435, %f111, %f110, %p15;
$L__BB8_14:
	ld.param.u64 	%rd343, [_Z10to3d_pointPfS__param_1];
	setp.ltu.f32 	%p16, %f5, 0f47CE4780;
	add.s32 	%r288, %r718, 1;
	mul.rn.f32 	%f112, %f435, %f435;
	and.b32  	%r289, %r718, 1;
	setp.eq.b32 	%p17, %r289, 1;
	selp.f32 	%f113, %f435, 0f3F800000, %p17;
	fma.rn.f32 	%f114, %f112, %f113, 0f00000000;
	fma.rn.f32 	%f115, %f112, 0f37CBAC00, 0fBAB607ED;
	selp.f32 	%f116, 0fB94D4153, %f115, %p17;
	selp.f32 	%f117, 0f3C0885E4, 0f3D2AAABB, %p17;
	fma.rn.f32 	%f118, %f116, %f112, %f117;
	selp.f32 	%f119, 0fBE2AAAA8, 0fBEFFFFFF, %p17;
	fma.rn.f32 	%f120, %f118, %f112, %f119;
	fma.rn.f32 	%f121, %f120, %f114, %f113;
	and.b32  	%r290, %r288, 2;
	setp.eq.s32 	%p18, %r290, 0;
	mov.f32 	%f122, 0f00000000;
	sub.f32 	%f123, %f122, %f121;
	selp.f32 	%f124, %f121, %f123, %p18;
	mul.f32 	%f125, %f2, %f9;
	mul.f32 	%f126, %f125, %f124;
	shl.b32 	%r291, %r4, 2;
	cvta.to.global.u64 	%rd173, %rd343;
	mul.wide.s32 	%rd174, %r291, 4;
	add.s64 	%rd175, %rd173, %rd174;
	st.global.f32 	[%rd175], %f126;
	mov.u32 	%r722, %r730;
	mov.f32 	%f436, %f438;
	@%p16 bra 	$L__BB8_22;
	setp.neu.f32 	%p19, %f5, 0f7F800000;
	@%p19 bra 	$L__BB8_17;
	mov.f32 	%f129, 0f00000000;
	mul.rn.f32 	%f436, %f3, %f129;
	mov.b32 	%r722, 0;
	bra.uni 	$L__BB8_22;
$L__BB8_17:
	mov.b64 	%rd358, 0;
	mov.b32 	%r719, 0;
	mov.u64 	%rd356, __cudart_i2opi_f;
	mov.b32 	%r294, %f3;
	shl.b32 	%r295, %r294, 8;
	or.b32  	%r296, %r295, -2147483648;
	mov.u64 	%rd357, %rd3;
$L__BB8_18:
	.pragma "nounroll";
	ld.global.nc.u32 	%r293, [%rd356];
	mad.wide.u32 	%rd178, %r293, %r296, %rd358;
	shr.u64 	%rd358, %rd178, 32;
	st.local.u32 	[%rd357], %rd178;
	add.s32 	%r719, %r719, 1;
	add.s64 	%rd357, %rd357, 4;
	add.s64 	%rd356, %rd356, 4;
	setp.ne.s32 	%p20, %r719, 6;
	@%p20 bra 	$L__BB8_18;
	mov.b32 	%r297, %f3;
	shr.u32 	%r298, %r297, 23;
	st.local.u32 	[%rd3+24], %rd358;
	and.b32  	%r31, %r298, 31;
	and.b32  	%r299, %r298, 224;
	add.s32 	%r300, %r299, -128;
	shr.u32 	%r301, %r300, 5;
	mul.wide.u32 	%rd179, %r301, 4;
	sub.s64 	%rd26, %rd3, %rd179;
	ld.local.u32 	%r720, [%rd26+24];
	ld.local.u32 	%r721, [%rd26+20];
	setp.eq.s32 	%p21, %r31, 0;
	@%p21 bra 	$L__BB8_21;
	shf.l.wrap.b32 	%r720, %r721, %r720, %r31;
	ld.local.u32 	%r302, [%rd26+16];
	shf.l.wrap.b32 	%r721, %r302, %r721, %r31;
$L__BB8_21:
	shr.u32 	%r303, %r720, 30;
	shf.l.wrap.b32 	%r304, %r721, %r720, 2;
	shl.b32 	%r305, %r721, 2;
	shr.u32 	%r306, %r304, 31;
	add.s32 	%r307, %r306, %r303;
	neg.s32 	%r308, %r307;
	setp.lt.s32 	%p22, %r297, 0;
	selp.b32 	%r722, %r308, %r307, %p22;
	xor.b32  	%r310, %r304, %r297;
	shr.s32 	%r311, %r304, 31;
	xor.b32  	%r312, %r311, %r304;
	xor.b32  	%r313, %r311, %r305;
	cvt.u64.u32 	%rd180, %r312;
	shl.b64 	%rd181, %rd180, 32;
	cvt.u64.u32 	%rd182, %r313;
	or.b64  	%rd183, %rd181, %rd182;
	cvt.rn.f64.s64 	%fd16, %rd183;
	mul.f64 	%fd17, %fd16, 0d3BF921FB54442D19;
	cvt.rn.f32.f64 	%f127, %fd17;
	neg.f32 	%f128, %f127;
	setp.lt.s32 	%p23, %r310, 0;
	selp.f32 	%f436, %f128, %f127, %p23;
$L__BB8_22:
	shr.u32 	%r315, %r2, 23;
	and.b32  	%r316, %r315, 224;
	add.s32 	%r317, %r316, -128;
	shr.u32 	%r318, %r317, 5;
	mul.wide.u32 	%rd184, %r318, 4;
	sub.s64 	%rd27, %rd2, %rd184;
	mul.rn.f32 	%f130, %f436, %f436;
	and.b32  	%r319, %r722, 1;
	setp.eq.b32 	%p24, %r319, 1;
	selp.f32 	%f131, 0f3F800000, %f436, %p24;
	fma.rn.f32 	%f132, %f130, %f131, 0f00000000;
	fma.rn.f32 	%f133, %f130, 0f37CBAC00, 0fBAB607ED;
	selp.f32 	%f134, %f133, 0fB94D4153, %p24;
	selp.f32 	%f135, 0f3D2AAABB, 0f3C0885E4, %p24;
	fma.rn.f32 	%f136, %f134, %f130, %f135;
	selp.f32 	%f137, 0fBEFFFFFF, 0fBE2AAAA8, %p24;
	fma.rn.f32 	%f138, %f136, %f130, %f137;
	fma.rn.f32 	%f139, %f138, %f132, %f131;
	and.b32  	%r320, %r722, 2;
	setp.eq.s32 	%p25, %r320, 0;
	mov.f32 	%f140, 0f00000000;
	sub.f32 	%f141, %f140, %f139;
	selp.f32 	%f16, %f139, %f141, %p25;
	mov.u32 	%r726, %r786;
	mov.f32 	%f437, %f452;
	@%p1 bra 	$L__BB8_28;
	mov.b64 	%rd361, 0;
	mov.b32 	%r723, 0;
	mov.u64 	%rd359, __cudart_i2opi_f;
	shl.b32 	%r323, %r2, 8;
	or.b32  	%r324, %r323, -2147483648;
	mov.u64 	%rd360, %rd2;
$L__BB8_24:
	.pragma "nounroll";
	ld.global.nc.u32 	%r322, [%rd359];
	mad.wide.u32 	%rd187, %r322, %r324, %rd361;
	shr.u64 	%rd361, %rd187, 32;
	st.local.u32 	[%rd360], %rd187;
	add.s32 	%r723, %r723, 1;
	add.s64 	%rd360, %rd360, 4;
	add.s64 	%rd359, %rd359, 4;
	setp.ne.s32 	%p26, %r723, 6;
	@%p26 bra 	$L__BB8_24;
	setp.eq.s32 	%p27, %r3, 0;
	st.local.u32 	[%rd2+24], %rd361;
	ld.local.u32 	%r724, [%rd27+24];
	ld.local.u32 	%r725, [%rd27+20];
	@%p27 bra 	$L__BB8_27;
	shf.l.wrap.b32 	%r724, %r725, %r724, %r3;
	ld.local.u32 	%r325, [%rd27+16];
	shf.l.wrap.b32 	%r725, %r325, %r725, %r3;
$L__BB8_27:
	setp.lt.s32 	%p28, %r2, 0;
	shr.u32 	%r326, %r724, 30;
	shf.l.wrap.b32 	%r327, %r725, %r724, 2;
	shl.b32 	%r328, %r725, 2;
	shr.u32 	%r329, %r327, 31;
	add.s32 	%r330, %r329, %r326;
	neg.s32 	%r331, %r330;
	selp.b32 	%r726, %r331, %r330, %p28;
	xor.b32  	%r332, %r327, %r2;
	shr.s32 	%r333, %r327, 31;
	xor.b32  	%r334, %r333, %r327;
	xor.b32  	%r335, %r333, %r328;
	cvt.u64.u32 	%rd188, %r334;
	shl.b64 	%rd189, %rd188, 32;
	cvt.u64.u32 	%rd190, %r335;
	or.b64  	%rd191, %rd189, %rd190;
	cvt.rn.f64.s64 	%fd18, %rd191;
	mul.f64 	%fd19, %fd18, 0d3BF921FB54442D19;
	cvt.rn.f32.f64 	%f142, %fd19;
	neg.f32 	%f143, %f142;
	setp.lt.s32 	%p29, %r332, 0;
	selp.f32 	%f437, %f143, %f142, %p29;
$L__BB8_28:
	ld.param.u64 	%rd344, [_Z10to3d_pointPfS__param_1];
	setp.ltu.f32 	%p30, %f5, 0f47CE4780;
	mul.rn.f32 	%f144, %f437, %f437;
	and.b32  	%r336, %r726, 1;
	setp.eq.b32 	%p31, %r336, 1;
	selp.f32 	%f145, 0f3F800000, %f437, %p31;
	fma.rn.f32 	%f146, %f144, %f145, 0f00000000;
	fma.rn.f32 	%f147, %f144, 0f37CBAC00, 0fBAB607ED;
	selp.f32 	%f148, %f147, 0fB94D4153, %p31;
	selp.f32 	%f149, 0f3D2AAABB, 0f3C0885E4, %p31;
	fma.rn.f32 	%f150, %f148, %f144, %f149;
	selp.f32 	%f151, 0fBEFFFFFF, 0fBE2AAAA8, %p31;
	fma.rn.f32 	%f152, %f150, %f144, %f151;
	fma.rn.f32 	%f153, %f152, %f146, %f145;
	and.b32  	%r337, %r726, 2;
	setp.eq.s32 	%p32, %r337, 0;
	mov.f32 	%f154, 0f00000000;
	sub.f32 	%f155, %f154, %f153;
	selp.f32 	%f156, %f153, %f155, %p32;
	mul.f32 	%f157, %f2, %f16;
	mul.f32 	%f158, %f157, %f156;
	cvta.to.global.u64 	%rd192, %rd344;
	shl.b32 	%r338, %r4, 2;
	mul.wide.s32 	%rd193, %r338, 4;
	add.s64 	%rd34, %rd192, %rd193;
	st.global.f32 	[%rd34+4], %f158;
	@%p30 bra 	$L__BB8_36;
	setp.neu.f32 	%p33, %f5, 0f7F800000;
	@%p33 bra 	$L__BB8_31;
	mov.f32 	%f161, 0f00000000;
	mul.rn.f32 	%f438, %f3, %f161;
	mov.b32 	%r730, 0;
	bra.uni 	$L__BB8_36;
$L__BB8_31:
	mov.b32 	%r50, %f3;
	mov.b64 	%rd364, 0;
	mov.b32 	%r727, 0;
	mov.u64 	%rd362, __cudart_i2opi_f;
	shl.b32 	%r341, %r50, 8;
	or.b32  	%r342, %r341, -2147483648;
	mov.u64 	%rd363, %rd1;
$L__BB8_32:
	.pragma "nounroll";
	ld.global.nc.u32 	%r340, [%rd362];
	mad.wide.u32 	%rd196, %r340, %r342, %rd364;
	shr.u64 	%rd364, %rd196, 32;
	st.local.u32 	[%rd363], %rd196;
	add.s32 	%r727, %r727, 1;
	add.s64 	%rd363, %rd363, 4;
	add.s64 	%rd362, %rd362, 4;
	setp.ne.s32 	%p34, %r727, 6;
	@%p34 bra 	$L__BB8_32;
	shr.u32 	%r343, %r50, 23;
	st.local.u32 	[%rd1+24], %rd364;
	and.b32  	%r53, %r343, 31;
	and.b32  	%r344, %r343, 224;
	add.s32 	%r345, %r344, -128;
	shr.u32 	%r346, %r345, 5;
	mul.wide.u32 	%rd197, %r346, 4;
	sub.s64 	%rd41, %rd1, %rd197;
	ld.local.u32 	%r728, [%rd41+24];
	ld.local.u32 	%r729, [%rd41+20];
	setp.eq.s32 	%p35, %r53, 0;
	@%p35 bra 	$L__BB8_35;
	shf.l.wrap.b32 	%r728, %r729, %r728, %r53;
	ld.local.u32 	%r347, [%rd41+16];
	shf.l.wrap.b32 	%r729, %r347, %r729, %r53;
$L__BB8_35:
	shr.u32 	%r348, %r728, 30;
	shf.l.wrap.b32 	%r349, %r729, %r728, 2;
	shl.b32 	%r350, %r729, 2;
	shr.u32 	%r351, %r349, 31;
	add.s32 	%r352, %r351, %r348;
	neg.s32 	%r353, %r352;
	setp.lt.s32 	%p36, %r50, 0;
	selp.b32 	%r730, %r353, %r352, %p36;
	xor.b32  	%r354, %r349, %r50;
	shr.s32 	%r355, %r349, 31;
	xor.b32  	%r356, %r355, %r349;
	xor.b32  	%r357, %r355, %r350;
	cvt.u64.u32 	%rd198, %r356;
	shl.b64 	%rd199, %rd198, 32;
	cvt.u64.u32 	%rd200, %r357;
	or.b64  	%rd201, %rd199, %rd200;
	cvt.rn.f64.s64 	%fd20, %rd201;
	mul.f64 	%fd21, %fd20, 0d3BF921FB54442D19;
	cvt.rn.f32.f64 	%f159, %fd21;
	neg.f32 	%f160, %f159;
	setp.lt.s32 	%p37, %r354, 0;
	selp.f32 	%f438, %f160, %f159, %p37;
$L__BB8_36:
	ld.param.u64 	%rd340, [_Z10to3d_pointPfS__param_0];
	add.s32 	%r359, %r730, 1;
	mul.rn.f32 	%f162, %f438, %f438;
	and.b32  	%r360, %r730, 1;
	setp.eq.b32 	%p38, %r360, 1;
	selp.f32 	%f163, %f438, 0f3F800000, %p38;
	fma.rn.f32 	%f164, %f162, %f163, 0f00000000;
	fma.rn.f32 	%f165, %f162, 0f37CBAC00, 0fBAB607ED;
	selp.f32 	%f166, 0fB94D4153, %f165, %p38;
	selp.f32 	%f167, 0f3C0885E4, 0f3D2AAABB, %p38;
	fma.rn.f32 	%f168, %f166, %f162, %f167;
	selp.f32 	%f169, 0fBE2AAAA8, 0fBEFFFFFF, %p38;
	fma.rn.f32 	%f170, %f168, %f162, %f169;
	fma.rn.f32 	%f171, %f170, %f164, %f163;
	and.b32  	%r361, %r359, 2;
	setp.eq.s32 	%p39, %r361, 0;
	mov.f32 	%f172, 0f00000000;
	sub.f32 	%f173, %f172, %f171;
	selp.f32 	%f174, %f171, %f173, %p39;
	mul.f32 	%f175, %f2, %f174;
	st.global.f32 	[%rd34+8], %f175;
	mov.b32 	%r362, 1065353216;
	st.global.u32 	[%rd34+12], %r362;
	add.s32 	%r363, %r1, 8;
	mov.u32 	%r364, %nctaid.x;
	shl.b32 	%r365, %r364, 8;
	add.s32 	%r366, %r4, %r365;
	cvta.to.global.u64 	%rd202, %rd340;
	mul.wide.s32 	%rd203, %r366, 4;
	add.s64 	%rd204, %rd202, %rd203;
	ld.global.f32 	%f176, [%rd204];
	mul.f32 	%f22, %f176, 0f43000000;
	cvt.rn.f64.u32 	%fd22, %r363;
	add.f64 	%fd23, %fd22, 0d3FE0000000000000;
	div.rn.f64 	%fd24, %fd23, %fd1;
	mul.f64 	%fd25, %fd24, 0d400921FB54442D18;
	cvt.rn.f32.f64 	%f23, %fd25;
	mul.f32 	%f177, %f23, 0f3F22F983;
	cvt.rni.s32.f32 	%r750, %f177;
	cvt.rn.f32.s32 	%f178, %r750;
	fma.rn.f32 	%f179, %f178, 0fBFC90FDA, %f23;
	fma.rn.f32 	%f180, %f178, 0fB3A22168, %f179;
	fma.rn.f32 	%f443, %f178, 0fA7C234C5, %f180;
	abs.f32 	%f25, %f23;
	setp.ltu.f32 	%p40, %f25, 0f47CE4780;
	mov.u32 	%r734, %r750;
	mov.f32 	%f439, %f443;
	@%p40 bra 	$L__BB8_44;
	setp.eq.f32 	%p41, %f25, 0f7F800000;
	@%p41 bra 	$L__BB8_43;
	mov.b64 	%rd367, 0;
	mov.b32 	%r731, 0;
	mov.u64 	%rd365, __cudart_i2opi_f;
	mov.b32 	%r369, %f23;
	shl.b32 	%r370, %r369, 8;
	or.b32  	%r371, %r370, -2147483648;
	mov.u64 	%rd366, %rd5;
$L__BB8_39:
	.pragma "nounroll";
	ld.global.nc.u32 	%r368, [%rd365];
	mad.wide.u32 	%rd207, %r368, %r371, %rd367;
	shr.u64 	%rd367, %rd207, 32;
	st.local.u32 	[%rd366], %rd207;
	add.s32 	%r731, %r731, 1;
	add.s64 	%rd366, %rd366, 4;
	add.s64 	%rd365, %rd365, 4;
	setp.ne.s32 	%p42, %r731, 6;
	@%p42 bra 	$L__BB8_39;
	mov.b32 	%r372, %f23;
	shr.u32 	%r373, %r372, 23;
	st.local.u32 	[%rd5+24], %rd367;
	and.b32  	%r65, %r373, 31;
	and.b32  	%r374, %r373, 224;
	add.s32 	%r375, %r374, -128;
	shr.u32 	%r376, %r375, 5;
	mul.wide.u32 	%rd208, %r376, 4;
	sub.s64 	%rd48, %rd5, %rd208;
	ld.local.u32 	%r732, [%rd48+24];
	ld.local.u32 	%r733, [%rd48+20];
	setp.eq.s32 	%p43, %r65, 0;
	@%p43 bra 	$L__BB8_42;
	shf.l.wrap.b32 	%r732, %r733, %r732, %r65;
	ld.local.u32 	%r377, [%rd48+16];
	shf.l.wrap.b32 	%r733, %r377, %r733, %r65;
$L__BB8_42:
	shr.u32 	%r378, %r732, 30;
	shf.l.wrap.b32 	%r379, %r733, %r732, 2;
	shl.b32 	%r380, %r733, 2;
	shr.u32 	%r381, %r379, 31;
	add.s32 	%r382, %r381, %r378;
	neg.s32 	%r383, %r382;
	mov.b32 	%r384, %f23;
	setp.lt.s32 	%p44, %r384, 0;
	selp.b32 	%r734, %r383, %r382, %p44;
	xor.b32  	%r385, %r379, %r384;
	shr.s32 	%r386, %r379, 31;
	xor.b32  	%r387, %r386, %r379;
	xor.b32  	%r388, %r386, %r380;
	cvt.u64.u32 	%rd209, %r387;
	shl.b64 	%rd210, %rd209, 32;
	cvt.u64.u32 	%rd211, %r388;
	or.b64  	%rd212, %rd210, %rd211;
	cvt.rn.f64.s64 	%fd26, %rd212;
	mul.f64 	%fd27, %fd26, 0d3BF921FB54442D19;
	cvt.rn.f32.f64 	%f181, %fd27;
	neg.f32 	%f182, %f181;
	setp.lt.s32 	%p45, %r385, 0;
	selp.f32 	%f439, %f182, %f181, %p45;
	bra.uni 	$L__BB8_44;
$L__BB8_43:
	mov.f32 	%f183, 0f00000000;
	mul.rn.f32 	%f439, %f23, %f183;
	mov.b32 	%r734, 0;
$L__BB8_44:
	mul.rn.f32 	%f184, %f439, %f439;
	and.b32  	%r390, %r734, 1;
	setp.eq.b32 	%p46, %r390, 1;
	selp.f32 	%f185, 0f3F800000, %f439, %p46;
	fma.rn.f32 	%f186, %f184, %f185, 0f00000000;
	fma.rn.f32 	%f187, %f184, 0f37CBAC00, 0fBAB607ED;
	selp.f32 	%f188, %f187, 0fB94D4153, %p46;
	selp.f32 	%f189, 0f3D2AAABB, 0f3C0885E4, %p46;
	fma.rn.f32 	%f190, %f188, %f184, %f189;
	selp.f32 	%f191, 0fBEFFFFFF, 0fBE2AAAA8, %p46;
	fma.rn.f32 	%f192, %f190, %f184, %f191;
	fma.rn.f32 	%f193, %f192, %f186, %f185;
	and.b32  	%r391, %r734, 2;
	setp.eq.s32 	%p47, %r391, 0;
	mov.f32 	%f194, 0f00000000;
	sub.f32 	%f195, %f194, %f193;
	selp.f32 	%f29, %f193, %f195, %p47;
	mov.u32 	%r738, %r786;
	mov.f32 	%f440, %f452;
	@%p1 bra 	$L__BB8_50;
	mov.b64 	%rd370, 0;
	mov.b32 	%r735, 0;
	mov.u64 	%rd368, __cudart_i2opi_f;
	shl.b32 	%r394, %r2, 8;
	or.b32  	%r395, %r394, -2147483648;
	mov.u64 	%rd369, %rd4;
$L__BB8_46:
	.pragma "nounroll";
	ld.global.nc.u32 	%r393, [%rd368];
	mad.wide.u32 	%rd215, %r393, %r395, %rd370;
	shr.u64 	%rd370, %rd215, 32;
	st.local.u32 	[%rd369], %rd215;
	add.s32 	%r735, %r735, 1;
	add.s64 	%rd369, %rd369, 4;
	add.s64 	%rd368, %rd368, 4;
	setp.ne.s32 	%p48, %r735, 6;
	@%p48 bra 	$L__BB8_46;
	setp.eq.s32 	%p49, %r3, 0;
	st.local.u32 	[%rd4+24], %rd370;
	shr.u32 	%r396, %r2, 23;
	and.b32  	%r397, %r396, 224;
	add.s32 	%r398, %r397, -128;
	shr.u32 	%r399, %r398, 5;
	mul.wide.u32 	%rd216, %r399, 4;
	sub.s64 	%rd55, %rd4, %rd216;
	ld.local.u32 	%r736, [%rd55+24];
	ld.local.u32 	%r737, [%rd55+20];
	@%p49 bra 	$L__BB8_49;
	shf.l.wrap.b32 	%r736, %r737, %r736, %r3;
	ld.local.u32 	%r400, [%rd55+16];
	shf.l.wrap.b32 	%r737, %r400, %r737, %r3;
$L__BB8_49:
	setp.lt.s32 	%p50, %r2, 0;
	shr.u32 	%r401, %r736, 30;
	shf.l.wrap.b32 	%r402, %r737, %r736, 2;
	shl.b32 	%r403, %r737, 2;
	shr.u32 	%r404, %r402, 31;
	add.s32 	%r405, %r404, %r401;
	neg.s32 	%r406, %r405;
	selp.b32 	%r738, %r406, %r405, %p50;
	xor.b32  	%r407, %r402, %r2;
	shr.s32 	%r408, %r402, 31;
	xor.b32  	%r409, %r408, %r402;
	xor.b32  	%r410, %r408, %r403;
	cvt.u64.u32 	%rd217, %r409;
	shl.b64 	%rd218, %rd217, 32;
	cvt.u64.u32 	%rd219, %r410;
	or.b64  	%rd220, %rd218, %rd219;
	cvt.rn.f64.s64 	%fd28, %rd220;
	mul.f64 	%fd29, %fd28, 0d3BF921FB54442D19;
	cvt.rn.f32.f64 	%f196, %fd29;
	neg.f32 	%f197, %f196;
	setp.lt.s32 	%p51, %r407, 0;
	selp.f32 	%f440, %f197, %f196, %p51;
$L__BB8_50:
	ld.param.u64 	%rd345, [_Z10to3d_pointPfS__param_1];
	setp.ltu.f32 	%p52, %f25, 0f47CE4780;
	add.s32 	%r411, %r738, 1;
	mul.rn.f32 	%f198, %f440, %f440;
	and.b32  	%r412, %r738, 1;
	setp.eq.b32 	%p53, %r412, 1;
	selp.f32 	%f199, %f440, 0f3F800000, %p53;
	fma.rn.f32 	%f200, %f198, %f199, 0f00000000;
	fma.rn.f32 	%f201, %f198, 0f37CBAC00, 0fBAB607ED;
	selp.f32 	%f202, 0fB94D4153, %f201, %p53;
	selp.f32 	%f203, 0f3C0885E4, 0f3D2AAABB, %p53;
	fma.rn.f32 	%f204, %f202, %f198, %f203;
	selp.f32 	%f205, 0fBE2AAAA8, 0fBEFFFFFF, %p53;
	fma.rn.f32 	%f206, %f204, %f198, %f205;
	fma.rn.f32 	%f207, %f206, %f200, %f199;
	and.b32  	%r413, %r411, 2;
	setp.eq.s32 	%p54, %r413, 0;
	mov.f32 	%f208, 0f00000000;
	sub.f32 	%f209, %f208, %f207;
	selp.f32 	%f210, %f207, %f209, %p54;
	mul.f32 	%f211, %f22, %f29;
	mul.f32 	%f212, %f211, %f210;
	mov.u32 	%r414, %nctaid.x;
	shl.b32 	%r415, %r414, 8;
	add.s32 	%r416, %r4, %r415;
	shl.b32 	%r417, %r416, 2;
	cvta.to.global.u64 	%rd221, %rd345;
	mul.wide.s32 	%rd222, %r417, 4;
	add.s64 	%rd223, %rd221, %rd222;
	st.global.f32 	[%rd223], %f212;
	mov.u32 	%r742, %r750;
	mov.f32 	%f441, %f443;
	@%p52 bra 	$L__BB8_58;
	setp.eq.f32 	%p55, %f25, 0f7F800000;
	@%p55 bra 	$L__BB8_57;
	mov.b64 	%rd373, 0;
	mov.b32 	%r739, 0;
	mov.u64 	%rd371, __cudart_i2opi_f;
	mov.b32 	%r420, %f23;
	shl.b32 	%r421, %r420, 8;
	or.b32  	%r422, %r421, -2147483648;
	mov.u64 	%rd372, %rd3;
$L__BB8_53:
	.pragma "nounroll";
	ld.global.nc.u32 	%r419, [%rd371];
	mad.wide.u32 	%rd226, %r419, %r422, %rd373;
	shr.u64 	%rd373, %rd226, 32;
	st.local.u32 	[%rd372], %rd226;
	add.s32 	%r739, %r739, 1;
	add.s64 	%rd372, %rd372, 4;
	add.s64 	%rd371, %rd371, 4;
	setp.ne.s32 	%p56, %r739, 6;
	@%p56 bra 	$L__BB8_53;
	mov.b32 	%r423, %f23;
	shr.u32 	%r424, %r423, 23;
	st.local.u32 	[%rd3+24], %rd373;
	and.b32  	%r86, %r424, 31;
	and.b32  	%r425, %r424, 224;
	add.s32 	%r426, %r425, -128;
	shr.u32 	%r427, %r426, 5;
	mul.wide.u32 	%rd227, %r427, 4;
	sub.s64 	%rd62, %rd3, %rd227;
	ld.local.u32 	%r740, [%rd62+24];
	ld.local.u32 	%r741, [%rd62+20];
	setp.eq.s32 	%p57, %r86, 0;
	@%p57 bra 	$L__BB8_56;
	shf.l.wrap.b32 	%r740, %r741, %r740, %r86;
	ld.local.u32 	%r428, [%rd62+16];
	shf.l.wrap.b32 	%r741, %r428, %r741, %r86;
$L__BB8_56:
	shr.u32 	%r429, %r740, 30;
	shf.l.wrap.b32 	%r430, %r741, %r740, 2;
	shl.b32 	%r431, %r741, 2;
	shr.u32 	%r432, %r430, 31;
	add.s32 	%r433, %r432, %r429;
	neg.s32 	%r434, %r433;
	mov.b32 	%r435, %f23;
	setp.lt.s32 	%p58, %r435, 0;
	selp.b32 	%r742, %r434, %r433, %p58;
	xor.b32  	%r436, %r430, %r435;
	shr.s32 	%r437, %r430, 31;
	xor.b32  	%r438, %r437, %r430;
	xor.b32  	%r439, %r437, %r431;
	cvt.u64.u32 	%rd228, %r438;
	shl.b64 	%rd229, %rd228, 32;
	cvt.u64.u32 	%rd230, %r439;
	or.b64  	%rd231, %rd229, %rd230;
	cvt.rn.f64.s64 	%fd30, %rd231;
	mul.f64 	%fd31, %fd30, 0d3BF921FB54442D19;
	cvt.rn.f32.f64 	%f213, %fd31;
	neg.f32 	%f214, %f213;
	setp.lt.s32 	%p59, %r436, 0;
	selp.f32 	%f441, %f214, %f213, %p59;
	bra.uni 	$L__BB8_58;
$L__BB8_57:
	mov.f32 	%f215, 0f00000000;
	mul.rn.f32 	%f441, %f23, %f215;
	mov.b32 	%r742, 0;
$L__BB8_58:
	mul.rn.f32 	%f216, %f441, %f441;
	and.b32  	%r441, %r742, 1;
	setp.eq.b32 	%p60, %r441, 1;
	selp.f32 	%f217, 0f3F800000, %f441, %p60;
	fma.rn.f32 	%f218, %f216, %f217, 0f00000000;
	fma.rn.f32 	%f219, %f216, 0f37CBAC00, 0fBAB607ED;
	selp.f32 	%f220, %f219, 0fB94D4153, %p60;
	selp.f32 	%f221, 0f3D2AAABB, 0f3C0885E4, %p60;
	fma.rn.f32 	%f222, %f220, %f216, %f221;
	selp.f32 	%f223, 0fBEFFFFFF, 0fBE2AAAA8, %p60;
	fma.rn.f32 	%f224, %f222, %f216, %f223;
	fma.rn.f32 	%f225, %f224, %f218, %f217;
	and.b32  	%r442, %r742, 2;
	setp.eq.s32 	%p61, %r442, 0;
	mov.f32 	%f226, 0f00000000;
	sub.f32 	%f227, %f226, %f225;
	selp.f32 	%f35, %f225, %f227, %p61;
	mov.u32 	%r746, %r786;
	mov.f32 	%f442, %f452;
	@%p1 bra 	$L__BB8_64;
	mov.b64 	%rd376, 0;
	mov.b32 	%r743, 0;
	mov.u64 	%rd374, __cudart_i2opi_f;
	shl.b32 	%r445, %r2, 8;
	or.b32  	%r446, %r445, -2147483648;
	mov.u64 	%rd375, %rd2;
$L__BB8_60:
	.pragma "nounroll";
	ld.global.nc.u32 	%r444, [%rd374];
	mad.wide.u32 	%rd234, %r444, %r446, %rd376;
	shr.u64 	%rd376, %rd234, 32;
	st.local.u32 	[%rd375], %rd234;
	add.s32 	%r743, %r743, 1;
	add.s64 	%rd375, %rd375, 4;
	add.s64 	%rd374, %rd374, 4;
	setp.ne.s32 	%p62, %r743, 6;
	@%p62 bra 	$L__BB8_60;
	setp.eq.s32 	%p63, %r3, 0;
	st.local.u32 	[%rd2+24], %rd376;
	ld.local.u32 	%r744, [%rd27+24];
	ld.local.u32 	%r745, [%rd27+20];
	@%p63 bra 	$L__BB8_63;
	shf.l.wrap.b32 	%r744, %r745, %r744, %r3;
	ld.local.u32 	%r447, [%rd27+16];
	shf.l.wrap.b32 	%r745, %r447, %r745, %r3;
$L__BB8_63:
	setp.lt.s32 	%p64, %r2, 0;
	shr.u32 	%r448, %r744, 30;
	shf.l.wrap.b32 	%r449, %r745, %r744, 2;
	shl.b32 	%r450, %r745, 2;
	shr.u32 	%r451, %r449, 31;
	add.s32 	%r452, %r451, %r448;
	neg.s32 	%r453, %r452;
	selp.b32 	%r746, %r453, %r452, %p64;
	xor.b32  	%r454, %r449, %r2;
	shr.s32 	%r455, %r449, 31;
	xor.b32  	%r456, %r455, %r449;
	xor.b32  	%r457, %r455, %r450;
	cvt.u64.u32 	%rd235, %r456;
	shl.b64 	%rd236, %rd235, 32;
	cvt.u64.u32 	%rd237, %r457;
	or.b64  	%rd238, %rd236, %rd237;
	cvt.rn.f64.s64 	%fd32, %rd238;
	mul.f64 	%fd33, %fd32, 0d3BF921FB54442D19;
	cvt.rn.f32.f64 	%f228, %fd33;
	neg.f32 	%f229, %f228;
	setp.lt.s32 	%p65, %r454, 0;
	selp.f32 	%f442, %f229, %f228, %p65;
$L__BB8_64:
	ld.param.u64 	%rd346, [_Z10to3d_pointPfS__param_1];
	abs.f32 	%f38, %f23;
	setp.ltu.f32 	%p66, %f38, 0f47CE4780;
	mul.rn.f32 	%f230, %f442, %f442;
	and.b32  	%r458, %r746, 1;
	setp.eq.b32 	%p67, %r458, 1;
	selp.f32 	%f231, 0f3F800000, %f442, %p67;
	fma.rn.f32 	%f232, %f230, %f231, 0f00000000;
	fma.rn.f32 	%f233, %f230, 0f37CBAC00, 0fBAB607ED;
	selp.f32 	%f234, %f233, 0fB94D4153, %p67;
	selp.f32 	%f235, 0f3D2AAABB, 0f3C0885E4, %p67;
	fma.rn.f32 	%f236, %f234, %f230, %f235;
	selp.f32 	%f237, 0fBEFFFFFF, 0fBE2AAAA8, %p67;
	fma.rn.f32 	%f238, %f236, %f230, %f237;
	fma.rn.f32 	%f239, %f238, %f232, %f231;
	and.b32  	%r459, %r746, 2;
	setp.eq.s32 	%p68, %r459, 0;
	mov.f32 	%f240, 0f00000000;
	sub.f32 	%f241, %f240, %f239;
	selp.f32 	%f242, %f239, %f241, %p68;
	mul.f32 	%f243, %f22, %f35;
	mul.f32 	%f244, %f243, %f242;
	cvta.to.global.u64 	%rd239, %rd346;
	mov.u32 	%r460, %nctaid.x;
	shl.b32 	%r461, %r460, 8;
	add.s32 	%r462, %r4, %r461;
	shl.b32 	%r463, %r462, 2;
	mul.wide.s32 	%rd240, %r463, 4;
	add.s64 	%rd69, %rd239, %rd240;
	st.global.f32 	[%rd69+4], %f244;
	@%p66 bra 	$L__BB8_72;
	setp.eq.f32 	%p69, %f38, 0f7F800000;
	@%p69 bra 	$L__BB8_71;
	mov.b32 	%r105, %f23;
	mov.b64 	%rd379, 0;
	mov.b32 	%r747, 0;
	mov.u64 	%rd377, __cudart_i2opi_f;
	shl.b32 	%r466, %r105, 8;
	or.b32  	%r467, %r466, -2147483648;
	mov.u64 	%rd378, %rd1;
$L__BB8_67:
	.pragma "nounroll";
	ld.global.nc.u32 	%r465, [%rd377];
	mad.wide.u32 	%rd243, %r465, %r467, %rd379;
	shr.u64 	%rd379, %rd243, 32;
	st.local.u32 	[%rd378], %rd243;
	add.s32 	%r747, %r747, 1;
	add.s64 	%rd378, %rd378, 4;
	add.s64 	%rd377, %rd377, 4;
	setp.ne.s32 	%p70, %r747, 6;
	@%p70 bra 	$L__BB8_67;
	shr.u32 	%r468, %r105, 23;
	st.local.u32 	[%rd1+24], %rd379;
	and.b32  	%r108, %r468, 31;
	and.b32  	%r469, %r468, 224;
	add.s32 	%r470, %r469, -128;
	shr.u32 	%r471, %r470, 5;
	mul.wide.u32 	%rd244, %r471, 4;
	sub.s64 	%rd76, %rd1, %rd244;
	ld.local.u32 	%r748, [%rd76+24];
	ld.local.u32 	%r749, [%rd76+20];
	setp.eq.s32 	%p71, %r108, 0;
	@%p71 bra 	$L__BB8_70;
	shf.l.wrap.b32 	%r748, %r749, %r748, %r108;
	ld.local.u32 	%r472, [%rd76+16];
	shf.l.wrap.b32 	%r749, %r472, %r749, %r108;
$L__BB8_70:
	shr.u32 	%r473, %r748, 30;
	shf.l.wrap.b32 	%r474, %r749, %r748, 2;
	shl.b32 	%r475, %r749, 2;
	shr.u32 	%r476, %r474, 31;
	add.s32 	%r477, %r476, %r473;
	neg.s32 	%r478, %r477;
	setp.lt.s32 	%p72, %r105, 0;
	selp.b32 	%r750, %r478, %r477, %p72;
	xor.b32  	%r479, %r474, %r105;
	shr.s32 	%r480, %r474, 31;
	xor.b32  	%r481, %r480, %r474;
	xor.b32  	%r482, %r480, %r475;
	cvt.u64.u32 	%rd245, %r481;
	shl.b64 	%rd246, %rd245, 32;
	cvt.u64.u32 	%rd247, %r482;
	or.b64  	%rd248, %rd246, %rd247;
	cvt.rn.f64.s64 	%fd34, %rd248;
	mul.f64 	%fd35, %fd34, 0d3BF921FB54442D19;
	cvt.rn.f32.f64 	%f245, %fd35;
	neg.f32 	%f246, %f245;
	setp.lt.s32 	%p73, %r479, 0;
	selp.f32 	%f443, %f246, %f245, %p73;
	bra.uni 	$L__BB8_72;
$L__BB8_71:
	mov.f32 	%f247, 0f00000000;
	mul.rn.f32 	%f443, %f23, %f247;
	mov.b32 	%r750, 0;
$L__BB8_72:
	ld.param.u64 	%rd341, [_Z10to3d_pointPfS__param_0];
	add.s32 	%r484, %r750, 1;
	mul.rn.f32 	%f248, %f443, %f443;
	and.b32  	%r485, %r750, 1;
	setp.eq.b32 	%p74, %r485, 1;
	selp.f32 	%f249, %f443, 0f3F800000, %p74;
	fma.rn.f32 	%f250, %f248, %f249, 0f00000000;
	fma.rn.f32 	%f251, %f248, 0f37CBAC00, 0fBAB607ED;
	selp.f32 	%f252, 0fB94D4153, %f251, %p74;
	selp.f32 	%f253, 0f3C0885E4, 0f3D2AAABB, %p74;
	fma.rn.f32 	%f254, %f252, %f248, %f253;
	selp.f32 	%f255, 0fBE2AAAA8, 0fBEFFFFFF, %p74;
	fma.rn.f32 	%f256, %f254, %f248, %f255;
	fma.rn.f32 	%f257, %f256, %f250, %f249;
	and.b32  	%r486, %r484, 2;
	setp.eq.s32 	%p75, %r486, 0;
	mov.f32 	%f258, 0f00000000;
	sub.f32 	%f259, %f258, %f257;
	selp.f32 	%f260, %f257, %f259, %p75;
	mul.f32 	%f261, %f22, %f260;
	st.global.f32 	[%rd69+8], %f261;
	mov.b32 	%r487, 1065353216;
	st.global.u32 	[%rd69+12], %r487;
	add.s32 	%r488, %r1, 16;
	mov.u32 	%r489, %nctaid.x;
	shl.b32 	%r490, %r489, 9;
	add.s32 	%r117, %r4, %r490;
	cvta.to.global.u64 	%rd249, %rd341;
	mul.wide.s32 	%rd250, %r117, 4;
	add.s64 	%rd251, %rd249, %rd250;
	ld.global.f32 	%f262, [%rd251];
	mul.f32 	%f42, %f262, 0f43000000;
	cvt.rn.f64.u32 	%fd36, %r488;
	add.f64 	%fd37, %fd36, 0d3FE0000000000000;
	div.rn.f64 	%fd38, %fd37, %fd1;
	mul.f64 	%fd39, %fd38, 0d400921FB54442D18;
	cvt.rn.f32.f64 	%f43, %fd39;
	mul.f32 	%f263, %f43, 0f3F22F983;
	cvt.rni.s32.f32 	%r770, %f263;
	cvt.rn.f32.s32 	%f264, %r770;
	fma.rn.f32 	%f265, %f264, 0fBFC90FDA, %f43;
	fma.rn.f32 	%f266, %f264, 0fB3A22168, %f265;
	fma.rn.f32 	%f448, %f264, 0fA7C234C5, %f266;
	abs.f32 	%f45, %f43;
	setp.ltu.f32 	%p76, %f45, 0f47CE4780;
	mov.u32 	%r754, %r770;
	mov.f32 	%f444, %f448;
	@%p76 bra 	$L__BB8_80;
	setp.eq.f32 	%p77, %f45, 0f7F800000;
	@%p77 bra 	$L__BB8_79;
	mov.b64 	%rd382, 0;
	mov.b32 	%r751, 0;
	mov.u64 	%rd380, __cudart_i2opi_f;
	mov.b32 	%r493, %f43;
	shl.b32 	%r494, %r493, 8;
	or.b32  	%r495, %r494, -2147483648;
	mov.u64 	%rd381, %rd5;
$L__BB8_75:
	.pragma "nounroll";
	ld.global.nc.u32 	%r492, [%rd380];
	mad.wide.u32 	%rd254, %r492, %r495, %rd382;
	shr.u64 	%rd382, %rd254, 32;
	st.local.u32 	[%rd381], %rd254;
	add.s32 	%r751, %r751, 1;
	add.s64 	%rd381, %rd381, 4;
	add.s64 	%rd380, %rd380, 4;
	setp.ne.s32 	%p78, %r751, 6;
	@%p78 bra 	$L__BB8_75;
	mov.b32 	%r496, %f43;
	shr.u32 	%r497, %r496, 23;
	st.local.u32 	[%rd5+24], %rd382;
	and.b32  	%r121, %r497, 31;
	and.b32  	%r498, %r497, 224;
	add.s32 	%r499, %r498, -128;
	shr.u32 	%r500, %r499, 5;
	mul.wide.u32 	%rd255, %r500, 4;
	sub.s64 	%rd83, %rd5, %rd255;
	ld.local.u32 	%r752, [%rd83+24];
	ld.local.u32 	%r753, [%rd83+20];
	setp.eq.s32 	%p79, %r121, 0;
	@%p79 bra 	$L__BB8_78;
	shf.l.wrap.b32 	%r752, %r753, %r752, %r121;
	ld.local.u32 	%r501, [%rd83+16];
	shf.l.wrap.b32 	%r753, %r501, %r753, %r121;
$L__BB8_78:
	shr.u32 	%r502, %r752, 30;
	shf.l.wrap.b32 	%r503, %r753, %r752, 2;
	shl.b32 	%r504, %r753, 2;
	shr.u32 	%r505, %r503, 31;
	add.s32 	%r506, %r505, %r502;
	neg.s32 	%r507, %r506;
	mov.b32 	%r508, %f43;
	setp.lt.s32 	%p80, %r508, 0;
	selp.b32 	%r754, %r507, %r506, %p80;
	xor.b32  	%r509, %r503, %r508;
	shr.s32 	%r510, %r503, 31;
	xor.b32  	%r511, %r510, %r503;
	xor.b32  	%r512, %r510, %r504;
	cvt.u64.u32 	%rd256, %r511;
	shl.b64 	%rd257, %rd256, 32;
	cvt.u64.u32 	%rd258, %r512;
	or.b64  	%rd259, %rd257, %rd258;
	cvt.rn.f64.s64 	%fd40, %rd259;
	mul.f64 	%fd41, %fd40, 0d3BF921FB54442D19;
	cvt.rn.f32.f64 	%f267, %fd41;
	neg.f32 	%f268, %f267;
	setp.lt.s32 	%p81, %r509, 0;
	selp.f32 	%f444, %f268, %f267, %p81;
	bra.uni 	$L__BB8_80;
$L__BB8_79:
	mov.f32 	%f269, 0f00000000;
	mul.rn.f32 	%f444, %f43, %f269;
	mov.b32 	%r754, 0;
$L__BB8_80:
	mul.rn.f32 	%f270, %f444, %f444;
	and.b32  	%r514, %r754, 1;
	setp.eq.b32 	%p82, %r514, 1;
	selp.f32 	%f271, 0f3F800000, %f444, %p82;
	fma.rn.f32 	%f272, %f270, %f271, 0f00000000;
	fma.rn.f32 	%f273, %f270, 0f37CBAC00, 0fBAB607ED;
	selp.f32 	%f274, %f273, 0fB94D4153, %p82;
	selp.f32 	%f275, 0f3D2AAABB, 0f3C0885E4, %p82;
	fma.rn.f32 	%f276, %f274, %f270, %f275;
	selp.f32 	%f277, 0fBEFFFFFF, 0fBE2AAAA8, %p82;
	fma.rn.f32 	%f278, %f276, %f270, %f277;
	fma.rn.f32 	%f279, %f278, %f272, %f271;
	and.b32  	%r515, %r754, 2;
	setp.eq.s32 	%p83, %r515, 0;
	mov.f32 	%f280, 0f00000000;
	sub.f32 	%f281, %f280, %f279;
	selp.f32 	%f49, %f279, %f281, %p83;
	mov.u32 	%r758, %r786;
	mov.f32 	%f445, %f452;
	@%p1 bra 	$L__BB8_86;
	mov.b64 	%rd385, 0;
	mov.b32 	%r755, 0;
	mov.u64 	%rd383, __cudart_i2opi_f;
	shl.b32 	%r518, %r2, 8;
	or.b32  	%r519, %r518, -2147483648;
	mov.u64 	%rd384, %rd4;
$L__BB8_82:
	.pragma "nounroll";
	ld.global.nc.u32 	%r517, [%rd383];
	mad.wide.u32 	%rd262, %r517, %r519, %rd385;
	shr.u64 	%rd385, %rd262, 32;
	st.local.u32 	[%rd384], %rd262;
	add.s32 	%r755, %r755, 1;
	add.s64 	%rd384, %rd384, 4;
	add.s64 	%rd383, %rd383, 4;
	setp.ne.s32 	%p84, %r755, 6;
	@%p84 bra 	$L__BB8_82;
	setp.eq.s32 	%p85, %r3, 0;
	st.local.u32 	[%rd4+24], %rd385;
	shr.u32 	%r520, %r2, 23;
	and.b32  	%r521, %r520, 224;
	add.s32 	%r522, %r521, -128;
	shr.u32 	%r523, %r522, 5;
	mul.wide.u32 	%rd263, %r523, 4;
	sub.s64 	%rd90, %rd4, %rd263;
	ld.local.u32 	%r756, [%rd90+24];
	ld.local.u32 	%r757, [%rd90+20];
	@%p85 bra 	$L__BB8_85;
	shf.l.wrap.b32 	%r756, %r757, %r756, %r3;
	ld.local.u32 	%r524, [%rd90+16];
	shf.l.wrap.b32 	%r757, %r524, %r757, %r3;
$L__BB8_85:
	setp.lt.s32 	%p86, %r2, 0;
	shr.u32 	%r525, %r756, 30;
	shf.l.wrap.b32 	%r526, %r757, %r756, 2;
	shl.b32 	%r527, %r757, 2;
	shr.u32 	%r528, %r526, 31;
	add.s32 	%r529, %r528, %r525;
	neg.s32 	%r530, %r529;
	selp.b32 	%r758, %r530, %r529, %p86;
	xor.b32  	%r531, %r526, %r2;
	shr.s32 	%r532, %r526, 31;
	xor.b32  	%r533, %r532, %r526;
	xor.b32  	%r534, %r532, %r527;
	cvt.u64.u32 	%rd264, %r533;
	shl.b64 	%rd265, %rd264, 32;
	cvt.u64.u32 	%rd266, %r534;
	or.b64  	%rd267, %rd265, %rd266;
	cvt.rn.f64.s64 	%fd42, %rd267;
	mul.f64 	%fd43, %fd42, 0d3BF921FB54442D19;
	cvt.rn.f32.f64 	%f282, %fd43;
	neg.f32 	%f283, %f282;
	setp.lt.s32 	%p87, %r531, 0;
	selp.f32 	%f445, %f283, %f282, %p87;
$L__BB8_86:
	ld.param.u64 	%rd347, [_Z10to3d_pointPfS__param_1];
	setp.ltu.f32 	%p88, %f45, 0f47CE4780;
	add.s32 	%r535, %r758, 1;
	mul.rn.f32 	%f284, %f445, %f445;
	and.b32  	%r536, %r758, 1;
	setp.eq.b32 	%p89, %r536, 1;
	selp.f32 	%f285, %f445, 0f3F800000, %p89;
	fma.rn.f32 	%f286, %f284, %f285, 0f00000000;
	fma.rn.f32 	%f287, %f284, 0f37CBAC00, 0fBAB607ED;
	selp.f32 	%f288, 0fB94D4153, %f287, %p89;
	selp.f32 	%f289, 0f3C0885E4, 0f3D2AAABB, %p89;
	fma.rn.f32 	%f290, %f288, %f284, %f289;
	selp.f32 	%f291, 0fBE2AAAA8, 0fBEFFFFFF, %p89;
	fma.rn.f32 	%f292, %f290, %f284, %f291;
	fma.rn.f32 	%f293, %f292, %f286, %f285;
	and.b32  	%r537, %r535, 2;
	setp.eq.s32 	%p90, %r537, 0;
	mov.f32 	%f294, 0f00000000;
	sub.f32 	%f295, %f294, %f293;
	selp.f32 	%f296, %f293, %f295, %p90;
	mul.f32 	%f297, %f42, %f49;
	mul.f32 	%f298, %f297, %f296;
	shl.b32 	%r538, %r117, 2;
	cvta.to.global.u64 	%rd268, %rd347;
	mul.wide.s32 	%rd269, %r538, 4;
	add.s64 	%rd270, %rd268, %rd269;
	st.global.f32 	[%rd270], %f298;
	mov.u32 	%r762, %r770;
	mov.f32 	%f446, %f448;
	@%p88 bra 	$L__BB8_94;
	setp.eq.f32 	%p91, %f45, 0f7F800000;
	@%p91 bra 	$L__BB8_93;
	mov.b64 	%rd388, 0;
	mov.b32 	%r759, 0;
	mov.u64 	%rd386, __cudart_i2opi_f;
	mov.b32 	%r541, %f43;
	shl.b32 	%r542, %r541, 8;
	or.b32  	%r543, %r542, -2147483648;
	mov.u64 	%rd387, %rd3;
$L__BB8_89:
	.pragma "nounroll";
	ld.global.nc.u32 	%r540, [%rd386];
	mad.wide.u32 	%rd273, %r540, %r543, %rd388;
	shr.u64 	%rd388, %rd273, 32;
	st.local.u32 	[%rd387], %rd273;
	add.s32 	%r759, %r759, 1;
	add.s64 	%rd387, %rd387, 4;
	add.s64 	%rd386, %rd386, 4;
	setp.ne.s32 	%p92, %r759, 6;
	@%p92 bra 	$L__BB8_89;
	mov.b32 	%r544, %f43;
	shr.u32 	%r545, %r544, 23;
	st.local.u32 	[%rd3+24], %rd388;
	and.b32  	%r142, %r545, 31;
	and.b32  	%r546, %r545, 224;
	add.s32 	%r547, %r546, -128;
	shr.u32 	%r548, %r547, 5;
	mul.wide.u32 	%rd274, %r548, 4;
	sub.s64 	%rd97, %rd3, %rd274;
	ld.local.u32 	%r760, [%rd97+24];
	ld.local.u32 	%r761, [%rd97+20];
	setp.eq.s32 	%p93, %r142, 0;
	@%p93 bra 	$L__BB8_92;
	shf.l.wrap.b32 	%r760, %r761, %r760, %r142;
	ld.local.u32 	%r549, [%rd97+16];
	shf.l.wrap.b32 	%r761, %r549, %r761, %r142;
$L__BB8_92:
	shr.u32 	%r550, %r760, 30;
	shf.l.wrap.b32 	%r551, %r761, %r760, 2;
	shl.b32 	%r552, %r761, 2;
	shr.u32 	%r553, %r551, 31;
	add.s32 	%r554, %r553, %r550;
	neg.s32 	%r555, %r554;
	mov.b32 	%r556, %f43;
	setp.lt.s32 	%p94, %r556, 0;
	selp.b32 	%r762, %r555, %r554, %p94;
	xor.b32  	%r557, %r551, %r556;
	shr.s32 	%r558, %r551, 31;
	xor.b32  	%r559, %r558, %r551;
	xor.b32  	%r560, %r558, %r552;
	cvt.u64.u32 	%rd275, %r559;
	shl.b64 	%rd276, %rd275, 32;
	cvt.u64.u32 	%rd277, %r560;
	or.b64  	%rd278, %rd276, %rd277;
	cvt.rn.f64.s64 	%fd44, %rd278;
	mul.f64 	%fd45, %fd44, 0d3BF921FB54442D19;
	cvt.rn.f32.f64 	%f299, %fd45;
	neg.f32 	%f300, %f299;
	setp.lt.s32 	%p95, %r557, 0;
	selp.f32 	%f446, %f300, %f299, %p95;
	bra.uni 	$L__BB8_94;
$L__BB8_93:
	mov.f32 	%f301, 0f00000000;
	mul.rn.f32 	%f446, %f43, %f301;
	mov.b32 	%r762, 0;
$L__BB8_94:
	mul.rn.f32 	%f302, %f446, %f446;
	and.b32  	%r562, %r762, 1;
	setp.eq.b32 	%p96, %r562, 1;
	selp.f32 	%f303, 0f3F800000, %f446, %p96;
	fma.rn.f32 	%f304, %f302, %f303, 0f00000000;
	fma.rn.f32 	%f305, %f302, 0f37CBAC00, 0fBAB607ED;
	selp.f32 	%f306, %f305, 0fB94D4153, %p96;
	selp.f32 	%f307, 0f3D2AAABB, 0f3C0885E4, %p96;
	fma.rn.f32 	%f308, %f306, %f302, %f307;
	selp.f32 	%f309, 0fBEFFFFFF, 0fBE2AAAA8, %p96;
	fma.rn.f32 	%f310, %f308, %f302, %f309;
	fma.rn.f32 	%f311, %f310, %f304, %f303;
	and.b32  	%r563, %r762, 2;
	setp.eq.s32 	%p97, %r563, 0;
	mov.f32 	%f312, 0f00000000;
	sub.f32 	%f313, %f312, %f311;
	selp.f32 	%f55, %f311, %f313, %p97;
	mov.u32 	%r766, %r786;
	mov.f32 	%f447, %f452;
	@%p1 bra 	$L__BB8_100;
	mov.b64 	%rd391, 0;
	mov.b32 	%r763, 0;
	mov.u64 	%rd389, __cudart_i2opi_f;
	shl.b32 	%r566, %r2, 8;
	or.b32  	%r567, %r566, -2147483648;
	mov.u64 	%rd390, %rd2;
$L__BB8_96:
	.pragma "nounroll";
	ld.global.nc.u32 	%r565, [%rd389];
	mad.wide.u32 	%rd281, %r565, %r567, %rd391;
	shr.u64 	%rd391, %rd281, 32;
	st.local.u32 	[%rd390], %rd281;
	add.s32 	%r763, %r763, 1;
	add.s64 	%rd390, %rd390, 4;
	add.s64 	%rd389, %rd389, 4;
	setp.ne.s32 	%p98, %r763, 6;
	@%p98 bra 	$L__BB8_96;
	setp.eq.s32 	%p99, %r3, 0;
	st.local.u32 	[%rd2+24], %rd391;
	ld.local.u32 	%r764, [%rd27+24];
	ld.local.u32 	%r765, [%rd27+20];
	@%p99 bra 	$L__BB8_99;
	shf.l.wrap.b32 	%r764, %r765, %r764, %r3;
	ld.local.u32 	%r568, [%rd27+16];
	shf.l.wrap.b32 	%r765, %r568, %r765, %r3;
$L__BB8_99:
	setp.lt.s32 	%p100, %r2, 0;
	shr.u32 	%r569, %r764, 30;
	shf.l.wrap.b32 	%r570, %r765, %r764, 2;
	shl.b32 	%r571, %r765, 2;
	shr.u32 	%r572, %r570, 31;
	add.s32 	%r573, %r572, %r569;
	neg.s32 	%r574, %r573;
	selp.b32 	%r766, %r574, %r573, %p100;
	xor.b32  	%r575, %r570, %r2;
	shr.s32 	%r576, %r570, 31;
	xor.b32  	%r577, %r576, %r570;
	xor.b32  	%r578, %r576, %r571;
	cvt.u64.u32 	%rd282, %r577;
	shl.b64 	%rd283, %rd282, 32;
	cvt.u64.u32 	%rd284, %r578;
	or.b64  	%rd285, %rd283, %rd284;
	cvt.rn.f64.s64 	%fd46, %rd285;
	mul.f64 	%fd47, %fd46, 0d3BF921FB54442D19;
	cvt.rn.f32.f64 	%f314, %fd47;
	neg.f32 	%f315, %f314;
	setp.lt.s32 	%p101, %r575, 0;
	selp.f32 	%f447, %f315, %f314, %p101;
$L__BB8_100:
	ld.param.u64 	%rd348, [_Z10to3d_pointPfS__param_1];
	setp.ltu.f32 	%p102, %f45, 0f47CE4780;
	mul.rn.f32 	%f316, %f447, %f447;
	and.b32  	%r579, %r766, 1;
	setp.eq.b32 	%p103, %r579, 1;
	selp.f32 	%f317, 0f3F800000, %f447, %p103;
	fma.rn.f32 	%f318, %f316, %f317, 0f00000000;
	fma.rn.f32 	%f319, %f316, 0f37CBAC00, 0fBAB607ED;
	selp.f32 	%f320, %f319, 0fB94D4153, %p103;
	selp.f32 	%f321, 0f3D2AAABB, 0f3C0885E4, %p103;
	fma.rn.f32 	%f322, %f320, %f316, %f321;
	selp.f32 	%f323, 0fBEFFFFFF, 0fBE2AAAA8, %p103;
	fma.rn.f32 	%f324, %f322, %f316, %f323;
	fma.rn.f32 	%f325, %f324, %f318, %f317;
	and.b32  	%r580, %r766, 2;
	setp.eq.s32 	%p104, %r580, 0;
	mov.f32 	%f326, 0f00000000;
	sub.f32 	%f327, %f326, %f325;
	selp.f32 	%f328, %f325, %f327, %p104;
	mul.f32 	%f329, %f42, %f55;
	mul.f32 	%f330, %f329, %f328;
	cvta.to.global.u64 	%rd286, %rd348;
	shl.b32 	%r581, %r117, 2;
	mul.wide.s32 	%rd287, %r581, 4;
	add.s64 	%rd104, %rd286, %rd287;
	st.global.f32 	[%rd104+4], %f330;
	@%p102 bra 	$L__BB8_108;
	setp.eq.f32 	%p105, %f45, 0f7F800000;
	@%p105 bra 	$L__BB8_107;
	mov.b32 	%r161, %f43;
	mov.b64 	%rd394, 0;
	mov.b32 	%r767, 0;
	mov.u64 	%rd392, __cudart_i2opi_f;
	shl.b32 	%r584, %r161, 8;
	or.b32  	%r585, %r584, -2147483648;
	mov.u64 	%rd393, %rd1;
$L__BB8_103:
	.pragma "nounroll";
	ld.global.nc.u32 	%r583, [%rd392];
	mad.wide.u32 	%rd290, %r583, %r585, %rd394;
	shr.u64 	%rd394, %rd290, 32;
	st.local.u32 	[%rd393], %rd290;
	add.s32 	%r767, %r767, 1;
	add.s64 	%rd393, %rd393, 4;
	add.s64 	%rd392, %rd392, 4;
	setp.ne.s32 	%p106, %r767, 6;
	@%p106 bra 	$L__BB8_103;
	shr.u32 	%r586, %r161, 23;
	st.local.u32 	[%rd1+24], %rd394;
	and.b32  	%r164, %r586, 31;
	and.b32  	%r587, %r586, 224;
	add.s32 	%r588, %r587, -128;
	shr.u32 	%r589, %r588, 5;
	mul.wide.u32 	%rd291, %r589, 4;
	sub.s64 	%rd111, %rd1, %rd291;
	ld.local.u32 	%r768, [%rd111+24];
	ld.local.u32 	%r769, [%rd111+20];
	setp.eq.s32 	%p107, %r164, 0;
	@%p107 bra 	$L__BB8_106;
	shf.l.wrap.b32 	%r768, %r769, %r768, %r164;
	ld.local.u32 	%r590, [%rd111+16];
	shf.l.wrap.b32 	%r769, %r590, %r769, %r164;
$L__BB8_106:
	shr.u32 	%r591, %r768, 30;
	shf.l.wrap.b32 	%r592, %r769, %r768, 2;
	shl.b32 	%r593, %r769, 2;
	shr.u32 	%r594, %r592, 31;
	add.s32 	%r595, %r594, %r591;
	neg.s32 	%r596, %r595;
	setp.lt.s32 	%p108, %r161, 0;
	selp.b32 	%r770, %r596, %r595, %p108;
	xor.b32  	%r597, %r592, %r161;
	shr.s32 	%r598, %r592, 31;
	xor.b32  	%r599, %r598, %r592;
	xor.b32  	%r600, %r598, %r593;
	cvt.u64.u32 	%rd292, %r599;
	shl.b64 	%rd293, %rd292, 32;
	cvt.u64.u32 	%rd294, %r600;
	or.b64  	%rd295, %rd293, %rd294;
	cvt.rn.f64.s64 	%fd48, %rd295;
	mul.f64 	%fd49, %fd48, 0d3BF921FB54442D19;
	cvt.rn.f32.f64 	%f331, %fd49;
	neg.f32 	%f332, %f331;
	setp.lt.s32 	%p109, %r597, 0;
	selp.f32 	%f448, %f332, %f331, %p109;
	bra.uni 	$L__BB8_108;
$L__BB8_107:
	mov.f32 	%f333, 0f00000000;
	mul.rn.f32 	%f448, %f43, %f333;
	mov.b32 	%r770, 0;
$L__BB8_108:
	ld.param.u64 	%rd342, [_Z10to3d_pointPfS__param_0];
	add.s32 	%r602, %r770, 1;
	mul.rn.f32 	%f334, %f448, %f448;
	and.b32  	%r603, %r770, 1;
	setp.eq.b32 	%p110, %r603, 1;
	selp.f32 	%f335, %f448, 0f3F800000, %p110;
	fma.rn.f32 	%f336, %f334, %f335, 0f00000000;
	fma.rn.f32 	%f337, %f334, 0f37CBAC00, 0fBAB607ED;
	selp.f32 	%f338, 0fB94D4153, %f337, %p110;
	selp.f32 	%f339, 0f3C0885E4, 0f3D2AAABB, %p110;
	fma.rn.f32 	%f340, %f338, %f334, %f339;
	selp.f32 	%f341, 0fBE2AAAA8, 0fBEFFFFFF, %p110;
	fma.rn.f32 	%f342, %f340, %f334, %f341;
	fma.rn.f32 	%f343, %f342, %f336, %f335;
	and.b32  	%r604, %r602, 2;
	setp.eq.s32 	%p111, %r604, 0;
	mov.f32 	%f344, 0f00000000;
	sub.f32 	%f345, %f344, %f343;
	selp.f32 	%f346, %f343, %f345, %p111;
	mul.f32 	%f347, %f42, %f346;
	st.global.f32 	[%rd104+8], %f347;
	mov.b32 	%r605, 1065353216;
	st.global.u32 	[%rd104+12], %r605;
	add.s32 	%r606, %r1, 24;
	mov.u32 	%r607, %nctaid.x;
	shl.b32 	%r608, %r607, 8;
	add.s32 	%r173, %r117, %r608;
	cvta.to.global.u64 	%rd296, %rd342;
	mul.wide.s32 	%rd297, %r173, 4;
	add.s64 	%rd298, %rd296, %rd297;
	ld.global.f32 	%f348, [%rd298];
	mul.f32 	%f61, %f348, 0f43000000;
	cvt.rn.f64.u32 	%fd50, %r606;
	add.f64 	%fd51, %fd50, 0d3FE0000000000000;
	div.rn.f64 	%fd52, %fd51, %fd1;
	mul.f64 	%fd53, %fd52, 0d400921FB54442D18;
	cvt.rn.f32.f64 	%f62, %fd53;
	mul.f32 	%f349, %f62, 0f3F22F983;
	cvt.rni.s32.f32 	%r790, %f349;
	cvt.rn.f32.s32 	%f350, %r790;
	fma.rn.f32 	%f351, %f350, 0fBFC90FDA, %f62;
	fma.rn.f32 	%f352, %f350, 0fB3A22168, %f351;
	fma.rn.f32 	%f453, %f350, 0fA7C234C5, %f352;
	abs.f32 	%f64, %f62;
	setp.ltu.f32 	%p112, %f64, 0f47CE4780;
	mov.u32 	%r774, %r790;
	mov.f32 	%f449, %f453;
	@%p112 bra 	$L__BB8_116;
	setp.eq.f32 	%p113, %f64, 0f7F800000;
	@%p113 bra 	$L__BB8_115;
	mov.b32 	%r175, %f62;
	shl.b32 	%r610, %r175, 8;
	or.b32  	%r176, %r610, -2147483648;
	mov.b64 	%rd397, 0;
	mov.b32 	%r771, 0;
	mov.u64 	%rd395, __cudart_i2opi_f;
	mov.u64 	%rd396, %rd5;
$L__BB8_111:
	.pragma "nounroll";
	ld.global.nc.u32 	%r611, [%rd395];
	mad.wide.u32 	%rd301, %r611, %r176, %rd397;
	shr.u64 	%rd397, %rd301, 32;
	st.local.u32 	[%rd396], %rd301;
	add.s32 	%r771, %r771, 1;
	add.s64 	%rd396, %rd396, 4;
	add.s64 	%rd395, %rd395, 4;
	setp.ne.s32 	%p114, %r771, 6;
	@%p114 bra 	$L__BB8_111;
	shr.u32 	%r612, %r175, 23;
	st.local.u32 	[%rd5+24], %rd397;
	and.b32  	%r179, %r612, 31;
	and.b32  	%r613, %r612, 224;
	add.s32 	%r614, %r613, -128;
	shr.u32 	%r615, %r614, 5;
	mul.wide.u32 	%rd302, %r615, 4;
	sub.s64 	%rd118, %rd5, %rd302;
	ld.local.u32 	%r772, [%rd118+24];
	ld.local.u32 	%r773, [%rd118+20];
	setp.eq.s32 	%p115, %r179, 0;
	@%p115 bra 	$L__BB8_114;
	shf.l.wrap.b32 	%r772, %r773, %r772, %r179;
	ld.local.u32 	%r616, [%rd118+16];
	shf.l.wrap.b32 	%r773, %r616, %r773, %r179;
$L__BB8_114:
	shr.u32 	%r617, %r772, 30;
	shf.l.wrap.b32 	%r618, %r773, %r772, 2;
	shl.b32 	%r619, %r773, 2;
	shr.u32 	%r620, %r618, 31;
	add.s32 	%r621, %r620, %r617;
	neg.s32 	%r622, %r621;
	setp.lt.s32 	%p116, %r175, 0;
	selp.b32 	%r774, %r622, %r621, %p116;
	xor.b32  	%r623, %r618, %r175;
	shr.s32 	%r624, %r618, 31;
	xor.b32  	%r625, %r624, %r618;
	xor.b32  	%r626, %r624, %r619;
	cvt.u64.u32 	%rd303, %r625;
	shl.b64 	%rd304, %rd303, 32;
	cvt.u64.u32 	%rd305, %r626;
	or.b64  	%rd306, %rd304, %rd305;
	cvt.rn.f64.s64 	%fd54, %rd306;
	mul.f64 	%fd55, %fd54, 0d3BF921FB54442D19;
	cvt.rn.f32.f64 	%f353, %fd55;
	neg.f32 	%f354, %f353;
	setp.lt.s32 	%p117, %r623, 0;
	selp.f32 	%f449, %f354, %f353, %p117;
	bra.uni 	$L__BB8_116;
$L__BB8_115:
	mov.f32 	%f355, 0f00000000;
	mul.rn.f32 	%f449, %f62, %f355;
	mov.b32 	%r774, 0;
$L__BB8_116:
	shl.b32 	%r628, %r2, 8;
	or.b32  	%r188, %r628, -2147483648;
	mul.rn.f32 	%f356, %f449, %f449;
	and.b32  	%r629, %r774, 1;
	setp.eq.b32 	%p118, %r629, 1;
	selp.f32 	%f357, 0f3F800000, %f449, %p118;
	fma.rn.f32 	%f358, %f356, %f357, 0f00000000;
	fma.rn.f32 	%f359, %f356, 0f37CBAC00, 0fBAB607ED;
	selp.f32 	%f360, %f359, 0fB94D4153, %p118;
	selp.f32 	%f361, 0f3D2AAABB, 0f3C0885E4, %p118;
	fma.rn.f32 	%f362, %f360, %f356, %f361;
	selp.f32 	%f363, 0fBEFFFFFF, 0fBE2AAAA8, %p118;
	fma.rn.f32 	%f364, %f362, %f356, %f363;
	fma.rn.f32 	%f365, %f364, %f358, %f357;
	and.b32  	%r630, %r774, 2;
	setp.eq.s32 	%p119, %r630, 0;
	mov.f32 	%f366, 0f00000000;
	sub.f32 	%f367, %f366, %f365;
	selp.f32 	%f68, %f365, %f367, %p119;
	mov.u32 	%r778, %r786;
	mov.f32 	%f450, %f452;
	@%p1 bra 	$L__BB8_122;
	mov.b64 	%rd400, 0;
	mov.b32 	%r775, 0;
	mov.u64 	%rd398, __cudart_i2opi_f;
	mov.u64 	%rd399, %rd4;
$L__BB8_118:
	.pragma "nounroll";
	ld.global.nc.u32 	%r632, [%rd398];
	mad.wide.u32 	%rd309, %r632, %r188, %rd400;
	shr.u64 	%rd400, %rd309, 32;
	st.local.u32 	[%rd399], %rd309;
	add.s32 	%r775, %r775, 1;
	add.s64 	%rd399, %rd399, 4;
	add.s64 	%rd398, %rd398, 4;
	setp.ne.s32 	%p120, %r775, 6;
	@%p120 bra 	$L__BB8_118;
	setp.eq.s32 	%p121, %r3, 0;
	st.local.u32 	[%rd4+24], %rd400;
	shr.u32 	%r633, %r2, 23;
	and.b32  	%r634, %r633, 224;
	add.s32 	%r635, %r634, -128;
	shr.u32 	%r636, %r635, 5;
	mul.wide.u32 	%rd310, %r636, 4;
	sub.s64 	%rd125, %rd4, %rd310;
	ld.local.u32 	%r776, [%rd125+24];
	ld.local.u32 	%r777, [%rd125+20];
	@%p121 bra 	$L__BB8_121;
	shf.l.wrap.b32 	%r776, %r777, %r776, %r3;
	ld.local.u32 	%r637, [%rd125+16];
	shf.l.wrap.b32 	%r777, %r637, %r777, %r3;
$L__BB8_121:
	setp.lt.s32 	%p122, %r2, 0;
	shr.u32 	%r638, %r776, 30;
	shf.l.wrap.b32 	%r639, %r777, %r776, 2;
	shl.b32 	%r640, %r777, 2;
	shr.u32 	%r641, %r639, 31;
	add.s32 	%r642, %r641, %r638;
	neg.s32 	%r643, %r642;
	selp.b32 	%r778, %r643, %r642, %p122;
	xor.b32  	%r644, %r639, %r2;
	shr.s32 	%r645, %r639, 31;
	xor.b32  	%r646, %r645, %r639;
	xor.b32  	%r647, %r645, %r640;
	cvt.u64.u32 	%rd311, %r646;
	shl.b64 	%rd312, %rd311, 32;
	cvt.u64.u32 	%rd313, %r647;
	or.b64  	%rd314, %rd312, %rd313;
	cvt.rn.f64.s64 	%fd56, %rd314;
	mul.f64 	%fd57, %fd56, 0d3BF921FB54442D19;
	cvt.rn.f32.f64 	%f368, %fd57;
	neg.f32 	%f369, %f368;
	setp.lt.s32 	%p123, %r644, 0;
	selp.f32 	%f450, %f369, %f368, %p123;
$L__BB8_122:
	ld.param.u64 	%rd349, [_Z10to3d_pointPfS__param_1];
	setp.ltu.f32 	%p124, %f64, 0f47CE4780;
	add.s32 	%r648, %r778, 1;
	mul.rn.f32 	%f370, %f450, %f450;
	and.b32  	%r649, %r778, 1;
	setp.eq.b32 	%p125, %r649, 1;
	selp.f32 	%f371, %f450, 0f3F800000, %p125;
	fma.rn.f32 	%f372, %f370, %f371, 0f00000000;
	fma.rn.f32 	%f373, %f370, 0f37CBAC00, 0fBAB607ED;
	selp.f32 	%f374, 0fB94D4153, %f373, %p125;
	selp.f32 	%f375, 0f3C0885E4, 0f3D2AAABB, %p125;
	fma.rn.f32 	%f376, %f374, %f370, %f375;
	selp.f32 	%f377, 0fBE2AAAA8, 0fBEFFFFFF, %p125;
	fma.rn.f32 	%f378, %f376, %f370, %f377;
	fma.rn.f32 	%f379, %f378, %f372, %f371;
	and.b32  	%r650, %r648, 2;
	setp.eq.s32 	%p126, %r650, 0;
	mov.f32 	%f380, 0f00000000;
	sub.f32 	%f381, %f380, %f379;
	selp.f32 	%f382, %f379, %f381, %p126;
	mul.f32 	%f383, %f61, %f68;
	mul.f32 	%f384, %f383, %f382;
	shl.b32 	%r651, %r173, 2;
	cvta.to.global.u64 	%rd315, %rd349;
	mul.wide.s32 	%rd316, %r651, 4;
	add.s64 	%rd126, %rd315, %rd316;
	st.global.f32 	[%rd126], %f384;
	mov.u32 	%r782, %r790;
	mov.f32 	%f451, %f453;
	@%p124 bra 	$L__BB8_130;
	setp.eq.f32 	%p127, %f64, 0f7F800000;
	@%p127 bra 	$L__BB8_129;
	mov.b32 	%r199, %f62;
	shl.b32 	%r653, %r199, 8;
	or.b32  	%r200, %r653, -2147483648;
	mov.b64 	%rd403, 0;
	mov.b32 	%r779, 0;
	mov.u64 	%rd401, __cudart_i2opi_f;
	mov.u64 	%rd402, %rd3;
$L__BB8_125:
	.pragma "nounroll";
	ld.global.nc.u32 	%r654, [%rd401];
	mad.wide.u32 	%rd319, %r654, %r200, %rd403;
	shr.u64 	%rd403, %rd319, 32;
	st.local.u32 	[%rd402], %rd319;
	add.s32 	%r779, %r779, 1;
	add.s64 	%rd402, %rd402, 4;
	add.s64 	%rd401, %rd401, 4;
	setp.ne.s32 	%p128, %r779, 6;
	@%p128 bra 	$L__BB8_125;
	shr.u32 	%r655, %r199, 23;
	st.local.u32 	[%rd3+24], %rd403;
	and.b32  	%r203, %r655, 31;
	and.b32  	%r656, %r655, 224;
	add.s32 	%r657, %r656, -128;
	shr.u32 	%r658, %r657, 5;
	mul.wide.u32 	%rd320, %r658, 4;
	sub.s64 	%rd133, %rd3, %rd320;
	ld.local.u32 	%r780, [%rd133+24];
	ld.local.u32 	%r781, [%rd133+20];
	setp.eq.s32 	%p129, %r203, 0;
	@%p129 bra 	$L__BB8_128;
	shf.l.wrap.b32 	%r780, %r781, %r780, %r203;
	ld.local.u32 	%r659, [%rd133+16];
	shf.l.wrap.b32 	%r781, %r659, %r781, %r203;
$L__BB8_128:
	shr.u32 	%r660, %r780, 30;
	shf.l.wrap.b32 	%r661, %r781, %r780, 2;
	shl.b32 	%r662, %r781, 2;
	shr.u32 	%r663, %r661, 31;
	add.s32 	%r664, %r663, %r660;
	neg.s32 	%r665, %r664;
	setp.lt.s32 	%p130, %r199, 0;
	selp.b32 	%r782, %r665, %r664, %p130;
	xor.b32  	%r666, %r661, %r199;
	shr.s32 	%r667, %r661, 31;
	xor.b32  	%r668, %r667, %r661;
	xor.b32  	%r669, %r667, %r662;
	cvt.u64.u32 	%rd321, %r668;
	shl.b64 	%rd322, %rd321, 32;
	cvt.u64.u32 	%rd323, %r669;
	or.b64  	%rd324, %rd322, %rd323;
	cvt.rn.f64.s64 	%fd58, %rd324;
	mul.f64 	%fd59, %fd58, 0d3BF921FB54442D19;
	cvt.rn.f32.f64 	%f385, %fd59;
	neg.f32 	%f386, %f385;
	setp.lt.s32 	%p131, %r666, 0;
	selp.f32 	%f451, %f386, %f385, %p131;
	bra.uni 	$L__BB8_130;
$L__BB8_129:
	mov.f32 	%f387, 0f00000000;
	mul.rn.f32 	%f451, %f62, %f387;
	mov.b32 	%r782, 0;
$L__BB8_130:
	mul.rn.f32 	%f388, %f451, %f451;
	and.b32  	%r671, %r782, 1;
	setp.eq.b32 	%p132, %r671, 1;
	selp.f32 	%f389, 0f3F800000, %f451, %p132;
	fma.rn.f32 	%f390, %f388, %f389, 0f00000000;
	fma.rn.f32 	%f391, %f388, 0f37CBAC00, 0fBAB607ED;
	selp.f32 	%f392, %f391, 0fB94D4153, %p132;
	selp.f32 	%f393, 0f3D2AAABB, 0f3C0885E4, %p132;
	fma.rn.f32 	%f394, %f392, %f388, %f393;
	selp.f32 	%f395, 0fBEFFFFFF, 0fBE2AAAA8, %p132;
	fma.rn.f32 	%f396, %f394, %f388, %f395;
	fma.rn.f32 	%f397, %f396, %f390, %f389;
	and.b32  	%r672, %r782, 2;
	setp.eq.s32 	%p133, %r672, 0;
	mov.f32 	%f398, 0f00000000;
	sub.f32 	%f399, %f398, %f397;
	selp.f32 	%f74, %f397, %f399, %p133;
	@%p1 bra 	$L__BB8_136;
	mov.b64 	%rd406, 0;
	mov.b32 	%r783, 0;
	mov.u64 	%rd404, __cudart_i2opi_f;
	mov.u64 	%rd405, %rd2;
$L__BB8_132:
	.pragma "nounroll";
	ld.global.nc.u32 	%r674, [%rd404];
	mad.wide.u32 	%rd327, %r674, %r188, %rd406;
	shr.u64 	%rd406, %rd327, 32;
	st.local.u32 	[%rd405], %rd327;
	add.s32 	%r783, %r783, 1;
	add.s64 	%rd405, %rd405, 4;
	add.s64 	%rd404, %rd404, 4;
	setp.ne.s32 	%p134, %r783, 6;
	@%p134 bra 	$L__BB8_132;
	setp.eq.s32 	%p135, %r3, 0;
	st.local.u32 	[%rd2+24], %rd406;
	ld.local.u32 	%r784, [%rd27+24];
	ld.local.u32 	%r785, [%rd27+20];
	@%p135 bra 	$L__BB8_135;
	shf.l.wrap.b32 	%r784, %r785, %r784, %r3;
	ld.local.u32 	%r675, [%rd27+16];
	shf.l.wrap.b32 	%r785, %r675, %r785, %r3;
$L__BB8_135:
	setp.lt.s32 	%p136, %r2, 0;
	shr.u32 	%r676, %r784, 30;
	shf.l.wrap.b32 	%r677, %r785, %r784, 2;
	shl.b32 	%r678, %r785, 2;
	shr.u32 	%r679, %r677, 31;
	add.s32 	%r680, %r679, %r676;
	neg.s32 	%r681, %r680;
	selp.b32 	%r786, %r681, %r680, %p136;
	xor.b32  	%r682, %r677, %r2;
	shr.s32 	%r683, %r677, 31;
	xor.b32  	%r684, %r683, %r677;
	xor.b32  	%r685, %r683, %r678;
	cvt.u64.u32 	%rd328, %r684;
	shl.b64 	%rd329, %rd328, 32;
	cvt.u64.u32 	%rd330, %r685;
	or.b64  	%rd331, %rd329, %rd330;
	cvt.rn.f64.s64 	%fd60, %rd331;
	mul.f64 	%fd61, %fd60, 0d3BF921FB54442D19;
	cvt.rn.f32.f64 	%f400, %fd61;
	neg.f32 	%f401, %f400;
	setp.lt.s32 	%p137, %r682, 0;
	selp.f32 	%f452, %f401, %f400, %p137;
$L__BB8_136:
	setp.ltu.f32 	%p138, %f64, 0f47CE4780;
	mul.rn.f32 	%f402, %f452, %f452;
	and.b32  	%r686, %r786, 1;
	setp.eq.b32 	%p139, %r686, 1;
	selp.f32 	%f403, 0f3F800000, %f452, %p139;
	fma.rn.f32 	%f404, %f402, %f403, 0f00000000;
	fma.rn.f32 	%f405, %f402, 0f37CBAC00, 0fBAB607ED;
	selp.f32 	%f406, %f405, 0fB94D4153, %p139;
	selp.f32 	%f407, 0f3D2AAABB, 0f3C0885E4, %p139;
	fma.rn.f32 	%f408, %f406, %f402, %f407;
	selp.f32 	%f409, 0fBEFFFFFF, 0fBE2AAAA8, %p139;
	fma.rn.f32 	%f410, %f408, %f402, %f409;
	fma.rn.f32 	%f411, %f410, %f404, %f403;
	and.b32  	%r687, %r786, 2;
	setp.eq.s32 	%p140, %r687, 0;
	mov.f32 	%f412, 0f00000000;
	sub.f32 	%f413, %f412, %f411;
	selp.f32 	%f414, %f411, %f413, %p140;
	mul.f32 	%f415, %f61, %f74;
	mul.f32 	%f416, %f415, %f414;
	st.global.f32 	[%rd126+4], %f416;
	@%p138 bra 	$L__BB8_144;
	setp.eq.f32 	%p141, %f64, 0f7F800000;
	@%p141 bra 	$L__BB8_143;
	mov.b32 	%r222, %f62;
	shl.b32 	%r689, %r222, 8;
	or.b32  	%r223, %r689, -2147483648;
	mov.b64 	%rd409, 0;
	mov.b32 	%r787, 0;
	mov.u64 	%rd407, __cudart_i2opi_f;
	mov.u64 	%rd408, %rd1;
$L__BB8_139:
	.pragma "nounroll";
	ld.global.nc.u32 	%r690, [%rd407];
	mad.wide.u32 	%rd334, %r690, %r223, %rd409;
	shr.u64 	%rd409, %rd334, 32;
	st.local.u32 	[%rd408], %rd334;
	add.s32 	%r787, %r787, 1;
	add.s64 	%rd408, %rd408, 4;
	add.s64 	%rd407, %rd407, 4;
	setp.ne.s32 	%p142, %r787, 6;
	@%p142 bra 	$L__BB8_139;
	shr.u32 	%r691, %r222, 23;
	st.local.u32 	[%rd1+24], %rd409;
	and.b32  	%r226, %r691, 31;
	and.b32  	%r692, %r691, 224;
	add.s32 	%r693, %r692, -128;
	shr.u32 	%r694, %r693, 5;
	mul.wide.u32 	%rd335, %r694, 4;
	sub.s64 	%rd146, %rd1, %rd335;
	ld.local.u32 	%r788, [%rd146+24];
	ld.local.u32 	%r789, [%rd146+20];
	setp.eq.s32 	%p143, %r226, 0;
	@%p143 bra 	$L__BB8_142;
	shf.l.wrap.b32 	%r788, %r789, %r788, %r226;
	ld.local.u32 	%r695, [%rd146+16];
	shf.l.wrap.b32 	%r789, %r695, %r789, %r226;
$L__BB8_142:
	shr.u32 	%r696, %r788, 30;
	shf.l.wrap.b32 	%r697, %r789, %r788, 2;
	shl.b32 	%r698, %r789, 2;
	shr.u32 	%r699, %r697, 31;
	add.s32 	%r700, %r699, %r696;
	neg.s32 	%r701, %r700;
	setp.lt.s32 	%p144, %r222, 0;
	selp.b32 	%r790, %r701, %r700, %p144;
	xor.b32  	%r702, %r697, %r222;
	shr.s32 	%r703, %r697, 31;
	xor.b32  	%r704, %r703, %r697;
	xor.b32  	%r705, %r703, %r698;
	cvt.u64.u32 	%rd336, %r704;
	shl.b64 	%rd337, %rd336, 32;
	cvt.u64.u32 	%rd338, %r705;
	or.b64  	%rd339, %rd337, %rd338;
	cvt.rn.f64.s64 	%fd62, %rd339;
	mul.f64 	%fd63, %fd62, 0d3BF921FB54442D19;
	cvt.rn.f32.f64 	%f417, %fd63;
	neg.f32 	%f418, %f417;
	setp.lt.s32 	%p145, %r702, 0;
	selp.f32 	%f453, %f418, %f417, %p145;
	bra.uni 	$L__BB8_144;
$L__BB8_143:
	mov.f32 	%f419, 0f00000000;
	mul.rn.f32 	%f453, %f62, %f419;
	mov.b32 	%r790, 0;
$L__BB8_144:
	add.s32 	%r707, %r790, 1;
	mul.rn.f32 	%f420, %f453, %f453;
	and.b32  	%r708, %r790, 1;
	setp.eq.b32 	%p146, %r708, 1;
	selp.f32 	%f421, %f453, 0f3F800000, %p146;
	fma.rn.f32 	%f422, %f420, %f421, 0f00000000;
	fma.rn.f32 	%f423, %f420, 0f37CBAC00, 0fBAB607ED;
	selp.f32 	%f424, 0fB94D4153, %f423, %p146;
	selp.f32 	%f425, 0f3C0885E4, 0f3D2AAABB, %p146;
	fma.rn.f32 	%f426, %f424, %f420, %f425;
	selp.f32 	%f427, 0fBE2AAAA8, 0fBEFFFFFF, %p146;
	fma.rn.f32 	%f428, %f426, %f420, %f427;
	fma.rn.f32 	%f429, %f428, %f422, %f421;
	and.b32  	%r709, %r707, 2;
	setp.eq.s32 	%p147, %r709, 0;
	mov.f32 	%f430, 0f00000000;
	sub.f32 	%f431, %f430, %f429;
	selp.f32 	%f432, %f429, %f431, %p147;
	mul.f32 	%f433, %f61, %f432;
	st.global.f32 	[%rd126+8], %f433;
	mov.b32 	%r710, 1065353216;
	st.global.u32 	[%rd126+12], %r710;
	ret;

}
	// .globl	_Z9transformPfS_S_
.visible .entry _Z9transformPfS_S_(
	.param .u64 .ptr .align 1 _Z9transformPfS_S__param_0,
	.param .u64 .ptr .align 1 _Z9transformPfS_S__param_1,
	.param .u64 .ptr .align 1 _Z9transformPfS_S__param_2
)
{
	.reg .b32 	%r<26>;
	.reg .b32 	%f<145>;
	.reg .b64 	%rd<23>;

	ld.param.u64 	%rd1, [_Z9transformPfS_S__param_0];
	ld.param.u64 	%rd2, [_Z9transformPfS_S__param_1];
	ld.param.u64 	%rd3, [_Z9transformPfS_S__param_2];
	cvta.to.global.u64 	%rd4, %rd1;
	cvta.to.global.u64 	%rd5, %rd3;
	cvta.to.global.u64 	%rd6, %rd2;
	mov.u32 	%r1, %ctaid.x;
	shl.b32 	%r2, %r1, 5;
	mov.u32 	%r3, %tid.x;
	add.s32 	%r4, %r2, %r3;
	mov.u32 	%r5, %ctaid.y;
	shl.b32 	%r6, %r5, 5;
	mov.u32 	%r7, %tid.y;
	add.s32 	%r8, %r6, %r7;
	mov.u32 	%r9, %nctaid.x;
	mul.lo.s32 	%r10, %r9, %r8;
	shl.b32 	%r11, %r10, 5;
	add.s32 	%r12, %r4, %r11;
	shl.b32 	%r13, %r12, 2;
	mul.wide.s32 	%rd7, %r13, 4;
	add.s64 	%rd8, %rd6, %rd7;
	mul.lo.s32 	%r14, %r12, 3;
	ld.global.f32 	%f1, [%rd8];
	ld.global.f32 	%f2, [%rd5];
	ld.global.f32 	%f3, [%rd8+4];
	ld.global.f32 	%f4, [%rd5+4];
	mul.f32 	%f5, %f3, %f4;
	fma.rn.f32 	%f6, %f1, %f2, %f5;
	ld.global.f32 	%f7, [%rd8+8];
	ld.global.f32 	%f8, [%rd5+8];
	fma.rn.f32 	%f9, %f7, %f8, %f6;
	ld.global.f32 	%f10, [%rd8+12];
	ld.global.f32 	%f11, [%rd5+12];
	fma.rn.f32 	%f12, %f10, %f11, %f9;
	mul.wide.s32 	%rd9, %r14, 4;
	add.s64 	%rd10, %rd4, %rd9;
	st.global.f32 	[%rd10], %f12;
	ld.global.f32 	%f13, [%rd8];
	ld.global.f32 	%f14, [%rd5+16];
	ld.global.f32 	%f15, [%rd8+4];
	ld.global.f32 	%f16, [%rd5+20];
	mul.f32 	%f17, %f15, %f16;
	fma.rn.f32 	%f18, %f13, %f14, %f17;
	ld.global.f32 	%f19, [%rd8+8];
	ld.global.f32 	%f20, [%rd5+24];
	fma.rn.f32 	%f21, %f19, %f20, %f18;
	ld.global.f32 	%f22, [%rd8+12];
	ld.global.f32 	%f23, [%rd5+28];
	fma.rn.f32 	%f24, %f22, %f23, %f21;
	st.global.f32 	[%rd10+4], %f24;
	ld.global.f32 	%f25, [%rd8];
	ld.global.f32 	%f26, [%rd5+32];
	ld.global.f32 	%f27, [%rd8+4];
	ld.global.f32 	%f28, [%rd5+36];
	mul.f32 	%f29, %f27, %f28;
	fma.rn.f32 	%f30, %f25, %f26, %f29;
	ld.global.f32 	%f31, [%rd8+8];
	ld.global.f32 	%f32, [%rd5+40];
	fma.rn.f32 	%f33, %f31, %f32, %f30;
	ld.global.f32 	%f34, [%rd8+12];
	ld.global.f32 	%f35, [%rd5+44];
	fma.rn.f32 	%f36, %f34, %f35, %f33;
	st.global.f32 	[%rd10+8], %f36;
	shl.b32 	%r15, %r9, 8;
	add.s32 	%r16, %r12, %r15;
	shl.b32 	%r17, %r16, 2;
	mul.wide.s32 	%rd11, %r17, 4;
	add.s64 	%rd12, %rd6, %rd11;
	mul.lo.s32 	%r18, %r16, 3;
	ld.global.f32 	%f37, [%rd12];
	ld.global.f32 	%f38, [%rd5];
	ld.global.f32 	%f39, [%rd12+4];
	ld.global.f32 	%f40, [%rd5+4];
	mul.f32 	%f41, %f39, %f40;
	fma.rn.f32 	%f42, %f37, %f38, %f41;
	ld.global.f32 	%f43, [%rd12+8];
	ld.global.f32 	%f44, [%rd5+8];
	fma.rn.f32 	%f45, %f43, %f44, %f42;
	ld.global.f32 	%f46, [%rd12+12];
	ld.global.f32 	%f47, [%rd5+12];
	fma.rn.f32 	%f48, %f46, %f47, %f45;
	mul.wide.s32 	%rd13, %r18, 4;
	add.s64 	%rd14, %rd4, %rd13;
	st.global.f32 	[%rd14], %f48;
	ld.global.f32 	%f49, [%rd12];
	ld.global.f32 	%f50, [%rd5+16];
	ld.global.f32 	%f51, [%rd12+4];
	ld.global.f32 	%f52, [%rd5+20];
	mul.f32 	%f53, %f51, %f52;
	fma.rn.f32 	%f54, %f49, %f50, %f53;
	ld.global.f32 	%f55, [%rd12+8];
	ld.global.f32 	%f56, [%rd5+24];
	fma.rn.f32 	%f57, %f55, %f56, %f54;
	ld.global.f32 	%f58, [%rd12+12];
	ld.global.f32 	%f59, [%rd5+28];
	fma.rn.f32 	%f60, %f58, %f59, %f57;
	st.global.f32 	[%rd14+4], %f60;
	ld.global.f32 	%f61, [%rd12];
	ld.global.f32 	%f62, [%rd5+32];
	ld.global.f32 	%f63, [%rd12+4];
	ld.global.f32 	%f64, [%rd5+36];
	mul.f32 	%f65, %f63, %f64;
	fma.rn.f32 	%f66, %f61, %f62, %f65;
	ld.global.f32 	%f67, [%rd12+8];
	ld.global.f32 	%f68, [%rd5+40];
	fma.rn.f32 	%f69, %f67, %f68, %f66;
	ld.global.f32 	%f70, [%rd12+12];
	ld.global.f32 	%f71, [%rd5+44];
	fma.rn.f32 	%f72, %f70, %f71, %f69;
	st.global.f32 	[%rd14+8], %f72;
	shl.b32 	%r19, %r9, 9;
	add.s32 	%r20, %r12, %r19;
	shl.b32 	%r21, %r20, 2;
	mul.wide.s32 	%rd15, %r21, 4;
	add.s64 	%rd16, %rd6, %rd15;
	mul.lo.s32 	%r22, %r20, 3;
	ld.global.f32 	%f73, [%rd16];
	ld.global.f32 	%f74, [%rd5];
	ld.global.f32 	%f75, [%rd16+4];
	ld.global.f32 	%f76, [%rd5+4];
	mul.f32 	%f77, %f75, %f76;
	fma.rn.f32 	%f78, %f73, %f74, %f77;
	ld.global.f32 	%f79, [%rd16+8];
	ld.global.f32 	%f80, [%rd5+8];
	fma.rn.f32 	%f81, %f79, %f80, %f78;
	ld.global.f32 	%f82, [%rd16+12];
	ld.global.f32 	%f83, [%rd5+12];
	fma.rn.f32 	%f84, %f82, %f83, %f81;
	mul.wide.s32 	%rd17, %r22, 4;
	add.s64 	%rd18, %rd4, %rd17;
	st.global.f32 	[%rd18], %f84;
	ld.global.f32 	%f85, [%rd16];
	ld.global.f32 	%f86, [%rd5+16];
	ld.global.f32 	%f87, [%rd16+4];
	ld.global.f32 	%f88, [%rd5+20];
	mul.f32 	%f89, %f87, %f88;
	fma.rn.f32 	%f90, %f85, %f86, %f89;
	ld.global.f32 	%f91, [%rd16+8];
	ld.global.f32 	%f92, [%rd5+24];
	fma.rn.f32 	%f93, %f91, %f92, %f90;
	ld.global.f32 	%f94, [%rd16+12];
	ld.global.f32 	%f95, [%rd5+28];
	fma.rn.f32 	%f96, %f94, %f95, %f93;
	st.global.f32 	[%rd18+4], %f96;
	ld.global.f32 	%f97, [%rd16];
	ld.global.f32 	%f98, [%rd5+32];
	ld.global.f32 	%f99, [%rd16+4];
	ld.global.f32 	%f100, [%rd5+36];
	mul.f32 	%f101, %f99, %f100;
	fma.rn.f32 	%f102, %f97, %f98, %f101;
	ld.global.f32 	%f103, [%rd16+8];
	ld.global.f32 	%f104, [%rd5+40];
	fma.rn.f32 	%f105, %f103, %f104, %f102;
	ld.global.f32 	%f106, [%rd16+12];
	ld.global.f32 	%f107, [%rd5+44];
	fma.rn.f32 	%f108, %f106, %f107, %f105;
	st.global.f32 	[%rd18+8], %f108;
	add.s32 	%r23, %r20, %r15;
	shl.b32 	%r24, %r23, 2;
	mul.wide.s32 	%rd19, %r24, 4;
	add.s64 	%rd20, %rd6, %rd19;
	mul.lo.s32 	%r25, %r23, 3;
	ld.global.f32 	%f109, [%rd20];
	ld.global.f32 	%f110, [%rd5];
	ld.global.f32 	%f111, [%rd20+4];
	ld.global.f32 	%f112, [%rd5+4];
	mul.f32 	%f113, %f111, %f112;
	fma.rn.f32 	%f114, %f109, %f110, %f113;
	ld.global.f32 	%f115, [%rd20+8];
	ld.global.f32 	%f116, [%rd5+8];
	fma.rn.f32 	%f117, %f115, %f116, %f114;
	ld.global.f32 	%f118, [%rd20+12];
	ld.global.f32 	%f119, [%rd5+12];
	fma.rn.f32 	%f120, %f118, %f119, %f117;
	mul.wide.s32 	%rd21, %r25, 4;
	add.s64 	%rd22, %rd4, %rd21;
	st.global.f32 	[%rd22], %f120;
	ld.global.f32 	%f121, [%rd20];
	ld.global.f32 	%f122, [%rd5+16];
	ld.global.f32 	%f123, [%rd20+4];
	ld.global.f32 	%f124, [%rd5+20];
	mul.f32 	%f125, %f123, %f124;
	fma.rn.f32 	%f126, %f121, %f122, %f125;
	ld.global.f32 	%f127, [%rd20+8];
	ld.global.f32 	%f128, [%rd5+24];
	fma.rn.f32 	%f129, %f127, %f128, %f126;
	ld.global.f32 	%f130, [%rd20+12];
	ld.global.f32 	%f131, [%rd5+28];
	fma.rn.f32 	%f132, %f130, %f131, %f129;
	st.global.f32 	[%rd22+4], %f132;
	ld.global.f32 	%f133, [%rd20];
	ld.global.f32 	%f134, [%rd5+32];
	ld.global.f32 	%f135, [%rd20+4];
	ld.global.f32 	%f136, [%rd5+36];
	mul.f32 	%f137, %f135, %f136;
	fma.rn.f32 	%f138, %f133, %f134, %f137;
	ld.global.f32 	%f139, [%rd20+8];
	ld.global.f32 	%f140, [%rd5+40];
	fma.rn.f32 	%f141, %f139, %f140, %f138;
	ld.global.f32 	%f142, [%rd20+12];
	ld.global.f32 	%f143, [%rd5+44];
	fma.rn.f32 	%f144, %f142, %f143, %f141;
	st.global.f32 	[%rd22+8], %f144;
	ret;

}
	// .globl	_Z11transform2dPff
.visible .entry _Z11transform2dPff(
	.param .u64 .ptr .align 1 _Z11transform2dPff_param_0,
	.param .f32 _Z11transform2dPff_param_1
)
{
	.reg .pred 	%p<29>;
	.reg .b32 	%r<26>;
	.reg .b32 	%f<42>;
	.reg .b64 	%rd<11>;
	.reg .b64 	%fd<49>;

	ld.param.u64 	%rd6, [_Z11transform2dPff_param_0];
	ld.param.f32 	%f17, [_Z11transform2dPff_param_1];
	cvta.to.global.u64 	%rd1, %rd6;
	mov.u32 	%r5, %ctaid.x;
	shl.b32 	%r6, %r5, 5;
	mov.u32 	%r7, %tid.x;
	add.s32 	%r8, %r6, %r7;
	mov.u32 	%r9, %ctaid.y;
	shl.b32 	%r10, %r9, 5;
	mov.u32 	%r11, %tid.y;
	add.s32 	%r12, %r10, %r11;
	mov.u32 	%r1, %nctaid.x;
	mul.lo.s32 	%r13, %r1, %r12;
	shl.b32 	%r14, %r13, 5;
	add.s32 	%r2, %r8, %r14;
	mul.lo.s32 	%r15, %r2, 3;
	mul.wide.s32 	%rd7, %r15, 4;
	add.s64 	%rd2, %rd1, %rd7;
	ld.global.f32 	%f18, [%rd2];
	ld.global.f32 	%f19, [%rd2+4];
	ld.global.f32 	%f1, [%rd2+8];
	mul.f32 	%f2, %f17, %f18;
	setp.leu.f32 	%p1, %f2, 0f00000000;
	cvt.f64.f32 	%fd17, %f19;
	cvt.f64.f32 	%fd2, %f2;
	mul.f64 	%fd18, %fd2, 0d3FF199999999999A;
	setp.leu.f64 	%p2, %fd18, %fd17;
	or.pred  	%p3, %p1, %p2;
	@%p3 bra 	$L__BB10_4;
	mul.f64 	%fd4, %fd2, 0dBFF199999999999A;
	setp.geu.f64 	%p4, %fd4, %fd17;
	@%p4 bra 	$L__BB10_4;
	cvt.f64.f32 	%fd20, %f1;
	setp.leu.f64 	%p5, %fd18, %fd20;
	setp.geu.f64 	%p6, %fd4, %fd20;
	or.pred  	%p7, %p5, %p6;
	@%p7 bra 	$L__BB10_4;
	add.f64 	%fd21, %fd2, 0d3EE4F8B588E368F1;
	div.rn.f64 	%fd22, %fd17, %fd21;
	cvt.rn.f32.f64 	%f21, %fd22;
	st.global.f32 	[%rd2+4], %f21;
	neg.f32 	%f22, %f1;
	cvt.f64.f32 	%fd23, %f22;
	div.rn.f64 	%fd24, %fd23, %fd21;
	cvt.rn.f32.f64 	%f38, %fd24;
	bra.uni 	$L__BB10_5;
$L__BB10_4:
	mov.b32 	%r16, -1082130432;
	st.global.u32 	[%rd2+4], %r16;
	mov.f32 	%f38, 0fBF800000;
$L__BB10_5:
	st.global.f32 	[%rd2+8], %f38;
	shl.b32 	%r3, %r1, 8;
	add.s32 	%r17, %r2, %r3;
	mul.lo.s32 	%r18, %r17, 3;
	mul.wide.s32 	%rd8, %r18, 4;
	add.s64 	%rd3, %rd1, %rd8;
	ld.global.f32 	%f23, [%rd3];
	ld.global.f32 	%f24, [%rd3+4];
	ld.global.f32 	%f5, [%rd3+8];
	mul.f32 	%f6, %f17, %f23;
	setp.leu.f32 	%p8, %f6, 0f00000000;
	cvt.f64.f32 	%fd25, %f24;
	cvt.f64.f32 	%fd6, %f6;
	mul.f64 	%fd26, %fd6, 0d3FF199999999999A;
	setp.leu.f64 	%p9, %fd26, %fd25;
	or.pred  	%p10, %p8, %p9;
	@%p10 bra 	$L__BB10_8;
	mul.f64 	%fd8, %fd6, 0dBFF199999999999A;
	setp.geu.f64 	%p11, %fd8, %fd25;
	@%p11 bra 	$L__BB10_8;
	cvt.f64.f32 	%fd28, %f5;
	setp.gt.f64 	%p12, %fd26, %fd28;
	setp.lt.f64 	%p13, %fd8, %fd28;
	and.pred  	%p14, %p12, %p13;
	@%p14 bra 	$L__BB10_9;
$L__BB10_8:
	mov.b32 	%r19, -1082130432;
	st.global.u32 	[%rd3+4], %r19;
	mov.f32 	%f39, 0fBF800000;
	bra.uni 	$L__BB10_10;
$L__BB10_9:
	add.f64 	%fd29, %fd6, 0d3EE4F8B588E368F1;
	div.rn.f64 	%fd30, %fd25, %fd29;
	cvt.rn.f32.f64 	%f26, %fd30;
	st.global.f32 	[%rd3+4], %f26;
	neg.f32 	%f27, %f5;
	cvt.f64.f32 	%fd31, %f27;
	div.rn.f64 	%fd32, %fd31, %fd29;
	cvt.rn.f32.f64 	%f39, %fd32;
$L__BB10_10:
	st.global.f32 	[%rd3+8], %f39;
	shl.b32 	%r20, %r1, 9;
	add.s32 	%r4, %r2, %r20;
	mul.lo.s32 	%r21, %r4, 3;
	mul.wide.s32 	%rd9, %r21, 4;
	add.s64 	%rd4, %rd1, %rd9;
	ld.global.f32 	%f28, [%rd4];
	ld.global.f32 	%f29, [%rd4+4];
	ld.global.f32 	%f9, [%rd4+8];
	mul.f32 	%f10, %f17, %f28;
	setp.leu.f32 	%p15, %f10, 0f00000000;
	cvt.f64.f32 	%fd33, %f29;
	cvt.f64.f32 	%fd10, %f10;
	mul.f64 	%fd34, %fd10, 0d3FF199999999999A;
	setp.leu.f64 	%p16, %fd34, %fd33;
	or.pred  	%p17, %p15, %p16;
	@%p17 bra 	$L__BB10_13;
	mul.f64 	%fd12, %fd10, 0dBFF199999999999A;
	setp.geu.f64 	%p18, %fd12, %fd33;
	@%p18 bra 	$L__BB10_13;
	cvt.f64.f32 	%fd36, %f9;
	setp.gt.f64 	%p19, %fd34, %fd36;
	setp.lt.f64 	%p20, %fd12, %fd36;
	and.pred  	%p21, %p19, %p20;
	@%p21 bra 	$L__BB10_14;
$L__BB10_13:
	mov.b32 	%r22, -1082130432;
	st.global.u32 	[%rd4+4], %r22;
	mov.f32 	%f40, 0fBF800000;
	bra.uni 	$L__BB10_15;
$L__BB10_14:
	add.f64 	%fd37, %fd10, 0d3EE4F8B588E368F1;
	div.rn.f64 	%fd38, %fd33, %fd37;
	cvt.rn.f32.f64 	%f31, %fd38;
	st.global.f32 	[%rd4+4], %f31;
	neg.f32 	%f32, %f9;
	cvt.f64.f32 	%fd39, %f32;
	div.rn.f64 	%fd40, %fd39, %fd37;
	cvt.rn.f32.f64 	%f40, %fd40;
$L__BB10_15:
	st.global.f32 	[%rd4+8], %f40;
	add.s32 	%r23, %r4, %r3;
	mul.lo.s32 	%r24, %r23, 3;
	mul.wide.s32 	%rd10, %r24, 4;
	add.s64 	%rd5, %rd1, %rd10;
	ld.global.f32 	%f33, [%rd5];
	ld.global.f32 	%f34, [%rd5+4];
	ld.global.f32 	%f13, [%rd5+8];
	mul.f32 	%f14, %f17, %f33;
	setp.leu.f32 	%p22, %f14, 0f00000000;
	cvt.f64.f32 	%fd41, %f34;
	cvt.f64.f32 	%fd14, %f14;
	mul.f64 	%fd42, %fd14, 0d3FF199999999999A;
	setp.leu.f64 	%p23, %fd42, %fd41;
	or.pred  	%p24, %p22, %p23;
	@%p24 bra 	$L__BB10_18;
	mul.f64 	%fd16, %fd14, 0dBFF199999999999A;
	setp.geu.f64 	%p25, %fd16, %fd41;
	@%p25 bra 	$L__BB10_18;
	cvt.f64.f32 	%fd44, %f13;
	setp.gt.f64 	%p26, %fd42, %fd44;
	setp.lt.f64 	%p27, %fd16, %fd44;
	and.pred  	%p28, %p26, %p27;
	@%p28 bra 	$L__BB10_19;
$L__BB10_18:
	mov.b32 	%r25, -1082130432;
	st.global.u32 	[%rd5+4], %r25;
	mov.f32 	%f41, 0fBF800000;
	bra.uni 	$L__BB10_20;
$L__BB10_19:
	add.f64 	%fd45, %fd14, 0d3EE4F8B588E368F1;
	div.rn.f64 	%fd46, %fd41, %fd45;
	cvt.rn.f32.f64 	%f36, %fd46;
	st.global.f32 	[%rd5+4], %f36;
	neg.f32 	%f37, %f13;
	cvt.f64.f32 	%fd47, %f37;
	div.rn.f64 	%fd48, %fd47, %fd45;
	cvt.rn.f32.f64 	%f41, %fd48;
$L__BB10_20:
	st.global.f32 	[%rd5+8], %f41;
	ret;

}
	// .globl	_Z12render_depthPfPj
.visible .entry _Z12render_depthPfPj(
	.param .u64 .ptr .align 1 _Z12render_depthPfPj_param_0,
	.param .u64 .ptr .align 1 _Z12render_depthPfPj_param_1
)
{
	.reg .b32 	%r<42>;
	.reg .b32 	%f<17>;
	.reg .b64 	%rd<21>;
	.reg .b64 	%fd<56>;

	ld.param.u64 	%rd1, [_Z12render_depthPfPj_param_0];
	ld.param.u64 	%rd2, [_Z12render_depthPfPj_param_1];
	mov.u32 	%r1, %ctaid.x;
	shl.b32 	%r2, %r1, 5;
	mov.u32 	%r3, %tid.x;
	add.s32 	%r4, %r2, %r3;
	mov.u32 	%r5, %ctaid.y;
	shl.b32 	%r6, %r5, 5;
	mov.u32 	%r7, %tid.y;
	add.s32 	%r8, %r6, %r7;
	mov.u32 	%r9, %nctaid.x;
	shl.b32 	%r10, %r9, 5;
	shr.s32 	%r11, %r10, 1;
	cvt.rn.f64.s32 	%fd1, %r11;
	cvt.rn.f64.s32 	%fd2, %r10;
	cvta.to.global.u64 	%rd3, %rd1;
	cvta.to.global.u64 	%rd4, %rd2;
	mad.lo.s32 	%r12, %r8, %r10, %r4;
	mul.lo.s32 	%r13, %r12, 3;
	mul.wide.s32 	%rd5, %r13, 4;
	add.s64 	%rd6, %rd3, %rd5;
	ld.global.f32 	%f1, [%rd6+4];
	cvt.f64.f32 	%fd3, %f1;
	add.f64 	%fd4, %fd3, 0d400921FB54442D18;
	div.rn.f64 	%fd5, %fd4, 0d401921FB54442D18;
	fma.rn.f64 	%fd6, %fd5, %fd2, 0dBFE0000000000000;
	mov.f64 	%fd7, 0d3FE0000000000000;
	copysign.f64 	%fd8, %fd6, %fd7;
	add.rz.f64 	%fd9, %fd6, %fd8;
	cvt.rzi.f64.f64 	%fd10, %fd9;
	cvt.rzi.s32.f64 	%r14, %fd10;
	ld.global.f32 	%f2, [%rd6+8];
	cvt.f64.f32 	%fd11, %f2;
	div.rn.f64 	%fd12, %fd11, 0d400921FB54442D18;
	fma.rn.f64 	%fd13, %fd12, %fd1, 0dBFE0000000000000;
	copysign.f64 	%fd14, %fd13, %fd7;
	add.rz.f64 	%fd15, %fd13, %fd14;
	cvt.rzi.f64.f64 	%fd16, %fd15;
	cvt.rzi.s32.f64 	%r15, %fd16;
	ld.global.f32 	%f3, [%rd6];
	mul.f32 	%f4, %f3, 0f44000000;
	cvt.rzi.s32.f32 	%r16, %f4;
	mad.lo.s32 	%r17, %r15, %r10, %r14;
	mul.wide.s32 	%rd7, %r17, 4;
	add.s64 	%rd8, %rd4, %rd7;
	atom.global.min.u32 	%r18, [%rd8], %r16;
	shl.b32 	%r19, %r9, 8;
	add.s32 	%r20, %r12, %r19;
	mul.lo.s32 	%r21, %r20, 3;
	mul.wide.s32 	%rd9, %r21, 4;
	add.s64 	%rd10, %rd3, %rd9;
	ld.global.f32 	%f5, [%rd10+4];
	cvt.f64.f32 	%fd17, %f5;
	add.f64 	%fd18, %fd17, 0d400921FB54442D18;
	div.rn.f64 	%fd19, %fd18, 0d401921FB54442D18;
	fma.rn.f64 	%fd20, %fd19, %fd2, 0dBFE0000000000000;
	copysign.f64 	%fd21, %fd20, %fd7;
	add.rz.f64 	%fd22, %fd20, %fd21;
	cvt.rzi.f64.f64 	%fd23, %fd22;
	cvt.rzi.s32.f64 	%r22, %fd23;
	ld.global.f32 	%f6, [%rd10+8];
	cvt.f64.f32 	%fd24, %f6;
	div.rn.f64 	%fd25, %fd24, 0d400921FB54442D18;
	fma.rn.f64 	%fd26, %fd25, %fd1, 0dBFE0000000000000;
	copysign.f64 	%fd27, %fd26, %fd7;
	add.rz.f64 	%fd28, %fd26, %fd27;
	cvt.rzi.f64.f64 	%fd29, %fd28;
	cvt.rzi.s32.f64 	%r23, %fd29;
	ld.global.f32 	%f7, [%rd10];
	mul.f32 	%f8, %f7, 0f44000000;
	cvt.rzi.s32.f32 	%r24, %f8;
	mad.lo.s32 	%r25, %r23, %r10, %r22;
	mul.wide.s32 	%rd11, %r25, 4;
	add.s64 	%rd12, %rd4, %rd11;
	atom.global.min.u32 	%r26, [%rd12], %r24;
	shl.b32 	%r27, %r9, 9;
	add.s32 	%r28, %r12, %r27;
	mul.lo.s32 	%r29, %r28, 3;
	mul.wide.s32 	%rd13, %r29, 4;
	add.s64 	%rd14, %rd3, %rd13;
	ld.global.f32 	%f9, [%rd14+4];
	cvt.f64.f32 	%fd30, %f9;
	add.f64 	%fd31, %fd30, 0d400921FB54442D18;
	div.rn.f64 	%fd32, %fd31, 0d401921FB54442D18;
	fma.rn.f64 	%fd33, %fd32, %fd2, 0dBFE0000000000000;
	copysign.f64 	%fd34, %fd33, %fd7;
	add.rz.f64 	%fd35, %fd33, %fd34;
	cvt.rzi.f64.f64 	%fd36, %fd35;
	cvt.rzi.s32.f64 	%r30, %fd36;
	ld.global.f32 	%f10, [%rd14+8];
	cvt.f64.f32 	%fd37, %f10;
	div.rn.f64 	%fd38, %fd37, 0d400921FB54442D18;
	fma.rn.f64 	%fd39, %fd38, %fd1, 0dBFE0000000000000;
	copysign.f64 	%fd40, %fd39, %fd7;
	add.rz.f64 	%fd41, %fd39, %fd40;
	cvt.rzi.f64.f64 	%fd42, %fd41;
	cvt.rzi.s32.f64 	%r31, %fd42;
	ld.global.f32 	%f11, [%rd14];
	mul.f32 	%f12, %f11, 0f44000000;
	cvt.rzi.s32.f32 	%r32, %f12;
	mad.lo.s32 	%r33, %r31, %r10, %r30;
	mul.wide.s32 	%rd15, %r33, 4;
	add.s64 	%rd16, %rd4, %rd15;
	atom.global.min.u32 	%r34, [%rd16], %r32;
	add.s32 	%r35, %r28, %r19;
	mul.lo.s32 	%r36, %r35, 3;
	mul.wide.s32 	%rd17, %r36, 4;
	add.s64 	%rd18, %rd3, %rd17;
	ld.global.f32 	%f13, [%rd18+4];
	cvt.f64.f32 	%fd43, %f13;
	add.f64 	%fd44, %fd43, 0d400921FB54442D18;
	div.rn.f64 	%fd45, %fd44, 0d401921FB54442D18;
	fma.rn.f64 	%fd46, %fd45, %fd2, 0dBFE0000000000000;
	copysign.f64 	%fd47, %fd46, %fd7;
	add.rz.f64 	%fd48, %fd46, %fd47;
	cvt.rzi.f64.f64 	%fd49, %fd48;
	cvt.rzi.s32.f64 	%r37, %fd49;
	ld.global.f32 	%f14, [%rd18+8];
	cvt.f64.f32 	%fd50, %f14;
	div.rn.f64 	%fd51, %fd50, 0d400921FB54442D18;
	fma.rn.f64 	%fd52, %fd51, %fd1, 0dBFE0000000000000;
	copysign.f64 	%fd53, %fd52, %fd7;
	add.rz.f64 	%fd54, %fd52, %fd53;
	cvt.rzi.f64.f64 	%fd55, %fd54;
	cvt.rzi.s32.f64 	%r38, %fd55;
	ld.global.f32 	%f15, [%rd18];
	mul.f32 	%f16, %f15, 0f44000000;
	cvt.rzi.s32.f32 	%r39, %f16;
	mad.lo.s32 	%r40, %r38, %r10, %r37;
	mul.wide.s32 	%rd19, %r40, 4;
	add.s64 	%rd20, %rd4, %rd19;
	atom.global.min.u32 	%r41, [%rd20], %r39;
	ret;

}
	// .globl	_Z11get_averagePhPiS0_i
.visible .entry _Z11get_averagePhPiS0_i(
	.param .u64 .ptr .align 1 _Z11get_averagePhPiS0_i_param_0,
	.param .u64 .ptr .align 1 _Z11get_averagePhPiS0_i_param_1,
	.param .u64 .ptr .align 1 _Z11get_averagePhPiS0_i_param_2,
	.param .u32 _Z11get_averagePhPiS0_i_param_3
)
{
	.reg .pred 	%p<5>;
	.reg .b32 	%r<89>;
	.reg .b64 	%rd<31>;

	ld.param.u64 	%rd8, [_Z11get_averagePhPiS0_i_param_0];
	ld.param.u64 	%rd9, [_Z11get_averagePhPiS0_i_param_1];
	ld.param.u64 	%rd10, [_Z11get_averagePhPiS0_i_param_2];
	ld.param.u32 	%r8, [_Z11get_averagePhPiS0_i_param_3];
	cvta.to.global.u64 	%rd1, %rd10;
	cvta.to.global.u64 	%rd2, %rd9;
	cvta.to.global.u64 	%rd3, %rd8;
	mov.u32 	%r9, %ctaid.x;
	shl.b32 	%r10, %r9, 5;
	mov.u32 	%r11, %tid.x;
	add.s32 	%r1, %r10, %r11;
	mov.u32 	%r12, %ctaid.y;
	shl.b32 	%r13, %r12, 5;
	mov.u32 	%r14, %tid.y;
	add.s32 	%r2, %r13, %r14;
	mov.u32 	%r3, %nctaid.x;
	shl.b32 	%r4, %r3, 5;
	mad.lo.s32 	%r5, %r2, %r4, %r1;
	mul.lo.s32 	%r15, %r5, 3;
	cvt.s64.s32 	%rd11, %r15;
	add.s64 	%rd4, %rd3, %rd11;
	ld.global.u8 	%r16, [%rd4];
	ld.global.u8 	%r17, [%rd4+1];
	add.s32 	%r18, %r17, %r16;
	ld.global.u8 	%r19, [%rd4+2];
	or.b32  	%r20, %r18, %r19;
	setp.eq.s32 	%p1, %r20, 0;
	@%p1 bra 	$L__BB12_2;
	div.s32 	%r21, %r2, %r8;
	div.s32 	%r22, %r1, %r8;
	mad.lo.s32 	%r23, %r21, %r4, %r22;
	mul.wide.s32 	%rd12, %r23, 4;
	add.s64 	%rd13, %rd2, %rd12;
	atom.global.add.u32 	%r24, [%rd13], 1;
	mul.lo.s32 	%r25, %r23, 3;
	mul.wide.s32 	%rd14, %r25, 4;
	add.s64 	%rd15, %rd1, %rd14;
	ld.global.u8 	%r26, [%rd4];
	atom.global.add.u32 	%r27, [%rd15], %r26;
	ld.global.u8 	%r28, [%rd4+1];
	atom.global.add.u32 	%r29, [%rd15+4], %r28;
	ld.global.u8 	%r30, [%rd4+2];
	atom.global.add.u32 	%r31, [%rd15+8], %r30;
$L__BB12_2:
	shl.b32 	%r6, %r3, 8;
	add.s32 	%r32, %r5, %r6;
	mul.lo.s32 	%r33, %r32, 3;
	cvt.s64.s32 	%rd16, %r33;
	add.s64 	%rd5, %rd3, %rd16;
	ld.global.u8 	%r34, [%rd5];
	ld.global.u8 	%r35, [%rd5+1];
	add.s32 	%r36, %r35, %r34;
	ld.global.u8 	%r37, [%rd5+2];
	or.b32  	%r38, %r36, %r37;
	setp.eq.s32 	%p2, %r38, 0;
	@%p2 bra 	$L__BB12_4;
	add.s32 	%r39, %r2, 8;
	div.s32 	%r40, %r39, %r8;
	div.s32 	%r41, %r1, %r8;
	mad.lo.s32 	%r42, %r40, %r4, %r41;
	mul.wide.s32 	%rd17, %r42, 4;
	add.s64 	%rd18, %rd2, %rd17;
	atom.global.add.u32 	%r43, [%rd18], 1;
	mul.lo.s32 	%r44, %r42, 3;
	mul.wide.s32 	%rd19, %r44, 4;
	add.s64 	%rd20, %rd1, %rd19;
	ld.global.u8 	%r45, [%rd5];
	atom.global.add.u32 	%r46, [%rd20], %r45;
	ld.global.u8 	%r47, [%rd5+1];
	atom.global.add.u32 	%r48, [%rd20+4], %r47;
	ld.global.u8 	%r49, [%rd5+2];
	atom.global.add.u32 	%r50, [%rd20+8], %r49;
$L__BB12_4:
	shl.b32 	%r51, %r3, 9;
	add.s32 	%r7, %r5, %r51;
	mul.lo.s32 	%r52, %r7, 3;
	cvt.s64.s32 	%rd21, %r52;
	add.s64 	%rd6, %rd3, %rd21;
	ld.global.u8 	%r53, [%rd6];
	ld.global.u8 	%r54, [%rd6+1];
	add.s32 	%r55, %r54, %r53;
	ld.global.u8 	%r56, [%rd6+2];
	or.b32  	%r57, %r55, %r56;
	setp.eq.s32 	%p3, %r57, 0;
	@%p3 bra 	$L__BB12_6;
	add.s32 	%r58, %r2, 16;
	div.s32 	%r59, %r58, %r8;
	div.s32 	%r60, %r1, %r8;
	mad.lo.s32 	%r61, %r59, %r4, %r60;
	mul.wide.s32 	%rd22, %r61, 4;
	add.s64 	%rd23, %rd2, %rd22;
	atom.global.add.u32 	%r62, [%rd23], 1;
	mul.lo.s32 	%r63, %r61, 3;
	mul.wide.s32 	%rd24, %r63, 4;
	add.s64 	%rd25, %rd1, %rd24;
	ld.global.u8 	%r64, [%rd6];
	atom.global.add.u32 	%r65, [%rd25], %r64;
	ld.global.u8 	%r66, [%rd6+1];
	atom.global.add.u32 	%r67, [%rd25+4], %r66;
	ld.global.u8 	%r68, [%rd6+2];
	atom.global.add.u32 	%r69, [%rd25+8], %r68;
$L__BB12_6:
	add.s32 	%r70, %r7, %r6;
	mul.lo.s32 	%r71, %r70, 3;
	cvt.s64.s32 	%rd26, %r71;
	add.s64 	%rd7, %rd3, %rd26;
	ld.global.u8 	%r72, [%rd7];
	ld.global.u8 	%r73, [%rd7+1];
	add.s32 	%r74, %r73, %r72;
	ld.global.u8 	%r75, [%rd7+2];
	or.b32  	%r76, %r74, %r75;
	setp.eq.s32 	%p4, %r76, 0;
	@%p4 bra 	$L__BB12_8;
	add.s32 	%r77, %r2, 24;
	div.s32 	%r78, %r77, %r8;
	div.s32 	%r79, %r1, %r8;
	mad.lo.s32 	%r80, %r78, %r4, %r79;
	mul.wide.s32 	%rd27, %r80, 4;
	add.s64 	%rd28, %rd2, %rd27;
	atom.global.add.u32 	%r81, [%rd28], 1;
	mul.lo.s32 	%r82, %r80, 3;
	mul.wide.s32 	%rd29, %r82, 4;
	add.s64 	%rd30, %rd1, %rd29;
	ld.global.u8 	%r83, [%rd7];
	atom.global.add.u32 	%r84, [%rd30], %r83;
	ld.global.u8 	%r85, [%rd7+1];
	atom.global.add.u32 	%r86, [%rd30+4], %r85;
	ld.global.u8 	%r87, [%rd7+2];
	atom.global.add.u32 	%r88, [%rd30+8], %r87;
$L__BB12_8:
	ret;

}
	// .globl	_Z17fill_with_averagePhPiS0_i
.visible .entry _Z17fill_with_averagePhPiS0_i(
	.param .u64 .ptr .align 1 _Z17fill_with_averagePhPiS0_i_param_0,
	.param .u64 .ptr .align 1 _Z17fill_with_averagePhPiS0_i_param_1,
	.param .u64 .ptr .align 1 _Z17fill_with_averagePhPiS0_i_param_2,
	.param .u32 _Z17fill_with_averagePhPiS0_i_param_3
)
{
	.reg .pred 	%p<9>;
	.reg .b32 	%r<97>;
	.reg .b64 	%rd<31>;

	ld.param.u64 	%rd12, [_Z17fill_with_averagePhPiS0_i_param_0];
	ld.param.u64 	%rd13, [_Z17fill_with_averagePhPiS0_i_param_1];
	ld.param.u64 	%rd14, [_Z17fill_with_averagePhPiS0_i_param_2];
	ld.param.u32 	%r16, [_Z17fill_with_averagePhPiS0_i_param_3];
	cvta.to.global.u64 	%rd1, %rd14;
	cvta.to.global.u64 	%rd2, %rd13;
	cvta.to.global.u64 	%rd3, %rd12;
	mov.u32 	%r17, %ctaid.x;
	shl.b32 	%r18, %r17, 5;
	mov.u32 	%r19, %tid.x;
	add.s32 	%r1, %r18, %r19;
	mov.u32 	%r20, %ctaid.y;
	shl.b32 	%r21, %r20, 5;
	mov.u32 	%r22, %tid.y;
	add.s32 	%r2, %r21, %r22;
	mov.u32 	%r3, %nctaid.x;
	shl.b32 	%r4, %r3, 5;
	mad.lo.s32 	%r5, %r2, %r4, %r1;
	mul.lo.s32 	%r23, %r5, 3;
	cvt.s64.s32 	%rd15, %r23;
	add.s64 	%rd4, %rd3, %rd15;
	ld.global.u8 	%r24, [%rd4];
	ld.global.u8 	%r25, [%rd4+1];
	add.s32 	%r26, %r25, %r24;
	ld.global.u8 	%r27, [%rd4+2];
	or.b32  	%r28, %r26, %r27;
	setp.ne.s32 	%p1, %r28, 0;
	@%p1 bra 	$L__BB13_3;
	div.s32 	%r29, %r2, %r16;
	div.s32 	%r30, %r1, %r16;
	mad.lo.s32 	%r6, %r29, %r4, %r30;
	mul.wide.s32 	%rd16, %r6, 4;
	add.s64 	%rd5, %rd2, %rd16;
	ld.global.u32 	%r7, [%rd5];
	setp.lt.s32 	%p2, %r7, 1;
	@%p2 bra 	$L__BB13_3;
	mul.lo.s32 	%r31, %r6, 3;
	mul.wide.s32 	%rd17, %r31, 4;
	add.s64 	%rd18, %rd1, %rd17;
	ld.global.u32 	%r32, [%rd18];
	div.s32 	%r33, %r32, %r7;
	st.global.u8 	[%rd4], %r33;
	ld.global.u32 	%r34, [%rd18+4];
	ld.global.u32 	%r35, [%rd5];
	div.s32 	%r36, %r34, %r35;
	st.global.u8 	[%rd4+1], %r36;
	ld.global.u32 	%r37, [%rd18+8];
	ld.global.u32 	%r38, [%rd5];
	div.s32 	%r39, %r37, %r38;
	st.global.u8 	[%rd4+2], %r39;
$L__BB13_3:
	shl.b32 	%r8, %r3, 8;
	add.s32 	%r40, %r5, %r8;
	mul.lo.s32 	%r41, %r40, 3;
	cvt.s64.s32 	%rd19, %r41;
	add.s64 	%rd6, %rd3, %rd19;
	ld.global.u8 	%r42, [%rd6];
	ld.global.u8 	%r43, [%rd6+1];
	add.s32 	%r44, %r43, %r42;
	ld.global.u8 	%r45, [%rd6+2];
	or.b32  	%r46, %r44, %r45;
	setp.ne.s32 	%p3, %r46, 0;
	@%p3 bra 	$L__BB13_6;
	add.s32 	%r47, %r2, 8;
	div.s32 	%r48, %r47, %r16;
	div.s32 	%r49, %r1, %r16;
	mad.lo.s32 	%r9, %r48, %r4, %r49;
	mul.wide.s32 	%rd20, %r9, 4;
	add.s64 	%rd7, %rd2, %rd20;
	ld.global.u32 	%r10, [%rd7];
	setp.lt.s32 	%p4, %r10, 1;
	@%p4 bra 	$L__BB13_6;
	mul.lo.s32 	%r50, %r9, 3;
	mul.wide.s32 	%rd21, %r50, 4;
	add.s64 	%rd22, %rd1, %rd21;
	ld.global.u32 	%r51, [%rd22];
	div.s32 	%r52, %r51, %r10;
	st.global.u8 	[%rd6], %r52;
	ld.global.u32 	%r53, [%rd22+4];
	ld.global.u32 	%r54, [%rd7];
	div.s32 	%r55, %r53, %r54;
	st.global.u8 	[%rd6+1], %r55;
	ld.global.u32 	%r56, [%rd22+8];
	ld.global.u32 	%r57, [%rd7];
	div.s32 	%r58, %r56, %r57;
	st.global.u8 	[%rd6+2], %r58;
$L__BB13_6:
	shl.b32 	%r59, %r3, 9;
	add.s32 	%r11, %r5, %r59;
	mul.lo.s32 	%r60, %r11, 3;
	cvt.s64.s32 	%rd23, %r60;
	add.s64 	%rd8, %rd3, %rd23;
	ld.global.u8 	%r61, [%rd8];
	ld.global.u8 	%r62, [%rd8+1];
	add.s32 	%r63, %r62, %r61;
	ld.global.u8 	%r64, [%rd8+2];
	or.b32  	%r65, %r63, %r64;
	setp.ne.s32 	%p5, %r65, 0;
	@%p5 bra 	$L__BB13_9;
	add.s32 	%r66, %r2, 16;
	div.s32 	%r67, %r66, %r16;
	div.s32 	%r68, %r1, %r16;
	mad.lo.s32 	%r12, %r67, %r4, %r68;
	mul.wide.s32 	%rd24, %r12, 4;
	add.s64 	%rd9, %rd2, %rd24;
	ld.global.u32 	%r13, [%rd9];
	setp.lt.s32 	%p6, %r13, 1;
	@%p6 bra 	$L__BB13_9;
	mul.lo.s32 	%r69, %r12, 3;
	mul.wide.s32 	%rd25, %r69, 4;
	add.s64 	%rd26, %rd1, %rd25;
	ld.global.u32 	%r70, [%rd26];
	div.s32 	%r71, %r70, %r13;
	st.global.u8 	[%rd8], %r71;
	ld.global.u32 	%r72, [%rd26+4];
	ld.global.u32 	%r73, [%rd9];
	div.s32 	%r74, %r72, %r73;
	st.global.u8 	[%rd8+1], %r74;
	ld.global.u32 	%r75, [%rd26+8];
	ld.global.u32 	%r76, [%rd9];
	div.s32 	%r77, %r75, %r76;
	st.global.u8 	[%rd8+2], %r77;
$L__BB13_9:
	add.s32 	%r78, %r11, %r8;
	mul.lo.s32 	%r79, %r78, 3;
	cvt.s64.s32 	%rd27, %r79;
	add.s64 	%rd10, %rd3, %rd27;
	ld.global.u8 	%r80, [%rd10];
	ld.global.u8 	%r81, [%rd10+1];
	add.s32 	%r82, %r81, %r80;
	ld.global.u8 	%r83, [%rd10+2];
	or.b32  	%r84, %r82, %r83;
	setp.ne.s32 	%p7, %r84, 0;
	@%p7 bra 	$L__BB13_12;
	add.s32 	%r85, %r2, 24;
	div.s32 	%r86, %r85, %r16;
	div.s32 	%r87, %r1, %r16;
	mad.lo.s32 	%r14, %r86, %r4, %r87;
	mul.wide.s32 	%rd28, %r14, 4;
	add.s64 	%rd11, %rd2, %rd28;
	ld.global.u32 	%r15, [%rd11];
	setp.lt.s32 	%p8, %r15, 1;
	@%p8 bra 	$L__BB13_12;
	mul.lo.s32 	%r88, %r14, 3;
	mul.wide.s32 	%rd29, %r88, 4;
	add.s64 	%rd30, %rd1, %rd29;
	ld.global.u32 	%r89, [%rd30];
	div.s32 	%r90, %r89, %r15;
	st.global.u8 	[%rd10], %r90;
	ld.global.u32 	%r91, [%rd30+4];
	ld.global.u32 	%r92, [%rd11];
	div.s32 	%r93, %r91, %r92;
	st.global.u8 	[%rd10+1], %r93;
	ld.global.u32 	%r94, [%rd30+8];
	ld.global.u32 	%r95, [%rd11];
	div.s32 	%r96, %r94, %r95;
	st.global.u8 	[%rd10+2], %r96;
$L__BB13_12:
	ret;

}
	// .globl	_Z12render_finalPfS_S_PiS0_ii
.visible .entry _Z12render_finalPfS_S_PiS0_ii(
	.param .u64 .ptr .align 1 _Z12render_finalPfS_S_PiS0_ii_param_0,
	.param .u64 .ptr .align 1 _Z12render_finalPfS_S_PiS0_ii_param_1,
	.param .u64 .ptr .align 1 _Z12render_finalPfS_S_PiS0_ii_param_2,
	.param .u64 .ptr .align 1 _Z12render_finalPfS_S_PiS0_ii_param_3,
	.param .u64 .ptr .align 1 _Z12render_finalPfS_S_PiS0_ii_param_4,
	.param .u32 _Z12render_finalPfS_S_PiS0_ii_param_5,
	.param .u32 _Z12render_finalPfS_S_PiS0_ii_param_6
)
{
	.reg .pred 	%p<55>;
	.reg .b32 	%r<147>;
	.reg .b32 	%f<154>;
	.reg .b64 	%rd<28>;
	.reg .b64 	%fd<73>;

	ld.param.u64 	%rd8, [_Z12render_finalPfS_S_PiS0_ii_param_0];
	ld.param.u64 	%rd9, [_Z12render_finalPfS_S_PiS0_ii_param_1];
	ld.param.u64 	%rd10, [_Z12render_finalPfS_S_PiS0_ii_param_4];
	ld.param.u32 	%r26, [_Z12render_finalPfS_S_PiS0_ii_param_5];
	ld.param.u32 	%r27, [_Z12render_finalPfS_S_PiS0_ii_param_6];
	cvta.to.global.u64 	%rd1, %rd9;
	cvta.to.global.u64 	%rd2, %rd10;
	cvta.to.global.u64 	%rd3, %rd8;
	mov.u32 	%r29, %ctaid.x;
	shl.b32 	%r30, %r29, 5;
	mov.u32 	%r31, %tid.x;
	add.s32 	%r1, %r30, %r31;
	mov.u32 	%r32, %ctaid.y;
	shl.b32 	%r33, %r32, 5;
	mov.u32 	%r34, %tid.y;
	add.s32 	%r2, %r33, %r34;
	mov.u32 	%r35, %nctaid.x;
	shl.b32 	%r3, %r35, 5;
	mul.lo.s32 	%r4, %r27, %r26;
	cvt.rn.f32.s32 	%f1, %r27;
	cvt.rn.f32.s32 	%f2, %r26;
	mov.b32 	%r142, 0;
	mul.wide.s32 	%rd18, %r27, 4;
$L__BB14_1:
	mov.u32 	%r5, %r142;
	ld.param.u64 	%rd26, [_Z12render_finalPfS_S_PiS0_ii_param_2];
	shr.s32 	%r36, %r3, 1;
	mul.lo.s32 	%r37, %r36, 7;
	shr.s32 	%r38, %r37, 3;
	setp.ge.s32 	%p1, %r2, %r38;
	shr.s32 	%r41, %r3, 4;
	setp.le.s32 	%p2, %r2, %r41;
	add.s32 	%r43, %r5, %r2;
	mad.lo.s32 	%r6, %r43, %r3, %r1;
	mul.lo.s32 	%r44, %r6, 3;
	mul.wide.s32 	%rd11, %r44, 4;
	add.s64 	%rd12, %rd3, %rd11;
	ld.global.f32 	%f18, [%rd12+4];
	add.f32 	%f19, %f18, 0f3F800000;
	mul.f32 	%f20, %f19, 0f3F000000;
	mul.f32 	%f21, %f20, %f1;
	cvt.f64.f32 	%fd1, %f21;
	add.f64 	%fd2, %fd1, 0dBFE0000000000000;
	mov.f64 	%fd3, 0d3FE0000000000000;
	copysign.f64 	%fd4, %fd2, %fd3;
	add.rz.f64 	%fd5, %fd2, %fd4;
	cvt.rzi.f64.f64 	%fd6, %fd5;
	cvt.rzi.s32.f64 	%r45, %fd6;
	ld.global.f32 	%f22, [%rd12+8];
	add.f32 	%f23, %f22, 0f3F800000;
	mul.f32 	%f24, %f23, 0f3F000000;
	mul.f32 	%f25, %f24, %f2;
	cvt.f64.f32 	%fd7, %f25;
	add.f64 	%fd8, %fd7, 0dBFE0000000000000;
	copysign.f64 	%fd9, %fd8, %fd3;
	add.rz.f64 	%fd10, %fd8, %fd9;
	cvt.rzi.f64.f64 	%fd11, %fd10;
	cvt.rzi.s32.f64 	%r46, %fd11;
	add.f32 	%f3, %f21, 0fBF000000;
	add.f32 	%f4, %f25, 0fBF000000;
	ld.global.f32 	%f26, [%rd12+16];
	add.f32 	%f27, %f26, 0f3F800000;
	mul.f32 	%f28, %f27, 0f3F000000;
	mul.f32 	%f29, %f28, %f1;
	cvt.f64.f32 	%fd12, %f29;
	add.f64 	%fd13, %fd12, 0dBFE0000000000000;
	cvt.f64.f32 	%fd14, %f3;
	sub.f64 	%fd15, %fd13, %fd14;
	cvt.rn.f32.f64 	%f30, %fd15;
	ld.global.f32 	%f31, [%rd12+20];
	add.f32 	%f32, %f31, 0f3F800000;
	mul.f32 	%f33, %f32, 0f3F000000;
	mul.f32 	%f34, %f33, %f2;
	cvt.f64.f32 	%fd16, %f34;
	add.f64 	%fd17, %fd16, 0dBFE0000000000000;
	cvt.f64.f32 	%fd18, %f4;
	sub.f64 	%fd19, %fd17, %fd18;
	cvt.rn.f32.f64 	%f35, %fd19;
	add.s32 	%r47, %r6, %r3;
	mul.lo.s32 	%r48, %r47, 3;
	mul.wide.s32 	%rd13, %r48, 4;
	add.s64 	%rd14, %rd3, %rd13;
	ld.global.f32 	%f36, [%rd14+4];
	add.f32 	%f37, %f36, 0f3F800000;
	mul.f32 	%f38, %f37, 0f3F000000;
	mul.f32 	%f39, %f38, %f1;
	cvt.f64.f32 	%fd20, %f39;
	add.f64 	%fd21, %fd20, 0dBFE0000000000000;
	sub.f64 	%fd22, %fd21, %fd14;
	cvt.rn.f32.f64 	%f40, %fd22;
	ld.global.f32 	%f41, [%rd14+8];
	add.f32 	%f42, %f41, 0f3F800000;
	mul.f32 	%f43, %f42, 0f3F000000;
	mul.f32 	%f44, %f43, %f2;
	cvt.f64.f32 	%fd23, %f44;
	add.f64 	%fd24, %fd23, 0dBFE0000000000000;
	sub.f64 	%fd25, %fd24, %fd18;
	cvt.rn.f32.f64 	%f45, %fd25;
	ld.global.f32 	%f46, [%rd14+16];
	add.f32 	%f47, %f46, 0f3F800000;
	mul.f32 	%f48, %f47, 0f3F000000;
	mul.f32 	%f49, %f48, %f1;
	cvt.f64.f32 	%fd26, %f49;
	add.f64 	%fd27, %fd26, 0dBFE0000000000000;
	sub.f64 	%fd28, %fd27, %fd14;
	cvt.rn.f32.f64 	%f50, %fd28;
	ld.global.f32 	%f51, [%rd14+20];
	add.f32 	%f52, %f51, 0f3F800000;
	mul.f32 	%f53, %f52, 0f3F000000;
	mul.f32 	%f54, %f53, %f2;
	cvt.f64.f32 	%fd29, %f54;
	add.f64 	%fd30, %fd29, 0dBFE0000000000000;
	sub.f64 	%fd31, %fd30, %fd18;
	cvt.rn.f32.f64 	%f55, %fd31;
	cvt.f64.f32 	%fd32, %f30;
	div.rn.f64 	%fd33, %fd32, 0d4008000000000000;
	mov.f64 	%fd34, 0d0000000000000000;
	sub.f64 	%fd35, %fd34, %fd33;
	cvt.f64.f32 	%fd36, %f40;
	add.f64 	%fd37, %fd36, %fd36;
	div.rn.f64 	%fd38, %fd37, 0d4008000000000000;
	add.f64 	%fd39, %fd35, %fd38;
	cvt.f64.f32 	%fd40, %f50;
	div.rn.f64 	%fd41, %fd40, 0d4008000000000000;
	add.f64 	%fd42, %fd39, %fd41;
	cvt.rn.f32.f64 	%f56, %fd42;
	cvt.f64.f32 	%fd43, %f35;
	div.rn.f64 	%fd44, %fd43, 0d4008000000000000;
	sub.f64 	%fd45, %fd34, %fd44;
	cvt.f64.f32 	%fd46, %f45;
	add.f64 	%fd47, %fd46, %fd46;
	div.rn.f64 	%fd48, %fd47, 0d4008000000000000;
	add.f64 	%fd49, %fd45, %fd48;
	cvt.f64.f32 	%fd50, %f55;
	div.rn.f64 	%fd51, %fd50, 0d4008000000000000;
	add.f64 	%fd52, %fd49, %fd51;
	cvt.rn.f32.f64 	%f57, %fd52;
	add.f64 	%fd53, %fd32, %fd32;
	div.rn.f64 	%fd54, %fd53, 0d4008000000000000;
	add.f64 	%fd55, %fd54, 0d0000000000000000;
	div.rn.f64 	%fd56, %fd36, 0d4008000000000000;
	sub.f64 	%fd57, %fd55, %fd56;
	add.f64 	%fd58, %fd57, %fd41;
	cvt.rn.f32.f64 	%f58, %fd58;
	add.f64 	%fd59, %fd43, %fd43;
	div.rn.f64 	%fd60, %fd59, 0d4008000000000000;
	add.f64 	%fd61, %fd60, 0d0000000000000000;
	div.rn.f64 	%fd62, %fd46, 0d4008000000000000;
	sub.f64 	%fd63, %fd61, %fd62;
	add.f64 	%fd64, %fd63, %fd51;
	cvt.rn.f32.f64 	%f59, %fd64;
	mul.f32 	%f60, %f56, %f59;
	mul.f32 	%f61, %f58, %f57;
	sub.f32 	%f62, %f60, %f61;
	cvt.f64.f32 	%fd65, %f62;
	add.f64 	%fd66, %fd65, 0d3DDB7CDFD9D7BDBB;
	cvt.rn.f32.f64 	%f5, %fd66;
	div.rn.f32 	%f6, %f59, %f5;
	neg.f32 	%f63, %f57;
	div.rn.f32 	%f7, %f63, %f5;
	neg.f32 	%f64, %f58;
	div.rn.f32 	%f8, %f64, %f5;
	div.rn.f32 	%f9, %f56, %f5;
	ld.global.f32 	%f65, [%rd12];
	mul.f32 	%f66, %f65, 0f42C80000;
	cvt.rzi.s32.f32 	%r7, %f66;
	mad.lo.s32 	%r49, %r46, %r27, %r45;
	cvta.to.global.u64 	%rd15, %rd26;
	mul.wide.s32 	%rd16, %r49, 4;
	add.s64 	%rd17, %rd15, %rd16;
	ld.global.f32 	%f67, [%rd17];
	mul.f32 	%f68, %f67, 0f42C80000;
	cvt.rzi.s32.f32 	%r50, %f68;
	sub.s32 	%r51, %r7, %r50;
	ld.global.f32 	%f69, [%rd12+12];
	mul.f32 	%f70, %f69, 0f42C80000;
	cvt.rzi.s32.f32 	%r52, %f70;
	ld.global.f32 	%f71, [%rd17+4];
	mul.f32 	%f72, %f71, 0f42C80000;
	cvt.rzi.s32.f32 	%r53, %f72;
	sub.s32 	%r54, %r52, %r53;
	ld.global.f32 	%f73, [%rd14];
	mul.f32 	%f74, %f73, 0f42C80000;
	cvt.rzi.s32.f32 	%r55, %f74;
	add.s64 	%rd19, %rd17, %rd18;
	ld.global.f32 	%f75, [%rd19];
	mul.f32 	%f76, %f75, 0f42C80000;
	cvt.rzi.s32.f32 	%r56, %f76;
	sub.s32 	%r57, %r55, %r56;
	ld.global.f32 	%f77, [%rd14+12];
	mul.f32 	%f78, %f77, 0f42C80000;
	cvt.rzi.s32.f32 	%r58, %f78;
	ld.global.f32 	%f79, [%rd19+4];
	mul.f32 	%f80, %f79, 0f42C80000;
	cvt.rzi.s32.f32 	%r59, %f80;
	sub.s32 	%r60, %r58, %r59;
	min.s32 	%r61, %r51, %r54;
	min.s32 	%r62, %r57, %r60;
	min.s32 	%r8, %r61, %r62;
	max.s32 	%r63, %r51, %r54;
	max.s32 	%r64, %r57, %r60;
	max.s32 	%r9, %r63, %r64;
	max.s32 	%r65, %r7, %r55;
	max.s32 	%r66, %r52, %r58;
	max.s32 	%r67, %r65, %r66;
	min.s32 	%r68, %r7, %r55;
	min.s32 	%r69, %r52, %r58;
	min.s32 	%r70, %r68, %r69;
	sub.s32 	%r71, %r67, %r70;
	setp.gt.f32 	%p3, %f50, 0f00000000;
	selp.f32 	%f81, 0f00000000, %f50, %p3;
	setp.lt.f32 	%p4, %f30, %f40;
	selp.f32 	%f82, %f30, %f40, %p4;
	setp.lt.f32 	%p5, %f81, %f82;
	selp.f32 	%f83, %f81, %f82, %p5;
	add.f32 	%f84, %f3, %f83;
	cvt.rmi.f32.f32 	%f85, %f84;
	cvt.rzi.s32.f32 	%r143, %f85;
	setp.lt.f32 	%p6, %f50, 0f00000000;
	selp.f32 	%f86, 0f00000000, %f50, %p6;
	setp.gt.f32 	%p7, %f30, %f40;
	selp.f32 	%f87, %f30, %f40, %p7;
	setp.gt.f32 	%p8, %f86, %f87;
	selp.f32 	%f88, %f86, %f87, %p8;
	add.f32 	%f89, %f3, %f88;
	cvt.rpi.f32.f32 	%f90, %f89;
	cvt.rzi.s32.f32 	%r11, %f90;
	setp.gt.f32 	%p9, %f55, 0f00000000;
	selp.f32 	%f91, 0f00000000, %f55, %p9;
	setp.lt.f32 	%p10, %f35, %f45;
	selp.f32 	%f92, %f35, %f45, %p10;
	setp.lt.f32 	%p11, %f91, %f92;
	selp.f32 	%f93, %f91, %f92, %p11;
	add.f32 	%f94, %f4, %f93;
	cvt.rmi.f32.f32 	%f95, %f94;
	cvt.rzi.s32.f32 	%r12, %f95;
	setp.lt.f32 	%p12, %f55, 0f00000000;
	selp.f32 	%f96, 0f00000000, %f55, %p12;
	setp.gt.f32 	%p13, %f35, %f45;
	selp.f32 	%f97, %f35, %f45, %p13;
	setp.gt.f32 	%p14, %f96, %f97;
	selp.f32 	%f98, %f96, %f97, %p14;
	add.f32 	%f99, %f4, %f98;
	cvt.rpi.f32.f32 	%f100, %f99;
	cvt.rzi.s32.f32 	%r13, %f100;
	cvt.rn.f64.s32 	%fd67, %r67;
	mul.f64 	%fd68, %fd67, 0d3FA999999999999A;
	max.f64 	%fd69, %fd68, 0d4024000000000000;
	cvt.rn.f32.f64 	%f101, %fd69;
	cvt.rn.f32.s32 	%f102, %r71;
	setp.geu.f32 	%p15, %f102, %f101;
	or.pred  	%p16, %p15, %p2;
	or.pred  	%p17, %p16, %p1;
	@%p17 bra 	$L__BB14_13;
	cvt.rn.f64.s32 	%fd70, %r7;
	mul.f64 	%fd71, %fd70, 0d3FB999999999999A;
	max.f64 	%fd72, %fd71, 0d4024000000000000;
	cvt.rn.f32.f64 	%f103, %fd72;
	cvt.rn.f32.s32 	%f105, %r8;
	neg.f32 	%f106, %f103;
	setp.leu.f32 	%p18, %f105, %f106;
	cvt.rn.f32.s32 	%f107, %r9;
	setp.geu.f32 	%p19, %f107, %f103;
	or.pred  	%p20, %p18, %p19;
	setp.gt.s32 	%p21, %r7, 9999;
	or.pred  	%p22, %p20, %p21;
	@%p22 bra 	$L__BB14_13;
	sub.s32 	%r72, %r11, %r143;
	sub.s32 	%r73, %r13, %r12;
	mul.lo.s32 	%r74, %r73, %r72;
	setp.gt.s32 	%p23, %r74, 1599;
	setp.gt.s32 	%p24, %r72, 39;
	or.pred  	%p25, %p24, %p23;
	setp.gt.s32 	%p26, %r73, 39;
	or.pred  	%p27, %p26, %p25;
	setp.le.s32 	%p28, %r11, %r143;
	or.pred  	%p29, %p27, %p28;
	@%p29 bra 	$L__BB14_13;
	ld.param.u64 	%rd27, [_Z12render_finalPfS_S_PiS0_ii_param_3];
	cvta.to.global.u64 	%rd20, %rd27;
	mul.wide.s32 	%rd21, %r6, 4;
	add.s64 	%rd4, %rd20, %rd21;
	mul.wide.s32 	%rd22, %r3, 4;
	add.s64 	%rd5, %rd4, %rd22;
	abs.f32 	%f109, %f5;
	rcp.rn.f32 	%f10, %f109;
	mul.lo.s32 	%r14, %r27, %r12;
$L__BB14_5:
	setp.ge.s32 	%p30, %r12, %r13;
	@%p30 bra 	$L__BB14_12;
	sub.s32 	%r145, %r12, %r13;
	cvt.rn.f32.s32 	%f110, %r143;
	sub.f32 	%f111, %f110, %f3;
	mul.f32 	%f11, %f6, %f111;
	mul.f32 	%f12, %f7, %f111;
	add.s32 	%r144, %r14, %r143;
	mov.u32 	%r146, %r12;
$L__BB14_7:
	setp.ge.s32 	%p31, %r143, %r27;
	or.b32  	%r75, %r146, %r143;
	setp.lt.s32 	%p32, %r75, 0;
	setp.ge.s32 	%p33, %r146, %r26;
	or.pred  	%p34, %p31, %p33;
	or.pred  	%p35, %p34, %p32;
	@%p35 bra 	$L__BB14_11;
	cvt.rn.f32.s32 	%f112, %r146;
	sub.f32 	%f113, %f112, %f4;
	fma.rn.f32 	%f13, %f8, %f113, %f11;
	fma.rn.f32 	%f14, %f9, %f113, %f12;
	setp.gt.f32 	%p36, %f13, 0fBC23D70A;
	setp.lt.f32 	%p37, %f13, 0f3F8147AE;
	and.pred  	%p38, %p36, %p37;
	setp.gt.f32 	%p39, %f14, 0fBC23D70A;
	setp.lt.f32 	%p40, %f14, 0f3F8147AE;
	and.pred  	%p41, %p39, %p40;
	and.pred  	%p43, %p38, %p41;
	not.pred 	%p44, %p43;
	@%p44 bra 	$L__BB14_11;
	setp.lt.f32 	%p45, %f13, 0f00000000;
	selp.f32 	%f114, 0f00000000, %f13, %p45;
	setp.lt.f32 	%p46, %f14, 0f00000000;
	selp.f32 	%f115, 0f00000000, %f14, %p46;
	setp.gt.f32 	%p47, %f114, 0f3F800000;
	selp.f32 	%f116, 0f3F800000, %f114, %p47;
	setp.gt.f32 	%p48, %f115, 0f3F800000;
	selp.f32 	%f117, 0f3F800000, %f115, %p48;
	ld.global.u32 	%r76, [%rd4];
	shr.s32 	%r77, %r76, 31;
	shr.u32 	%r78, %r77, 16;
	add.s32 	%r79, %r76, %r78;
	shr.s32 	%r80, %r79, 16;
	cvt.rn.f32.s32 	%f118, %r80;
	mov.f32 	%f119, 0f3F800000;
	sub.f32 	%f120, %f119, %f116;
	mul.f32 	%f121, %f120, %f118;
	sub.f32 	%f122, %f119, %f117;
	ld.global.u32 	%r81, [%rd4+4];
	shr.s32 	%r82, %r81, 31;
	shr.u32 	%r83, %r82, 16;
	add.s32 	%r84, %r81, %r83;
	shr.s32 	%r85, %r84, 16;
	cvt.rn.f32.s32 	%f123, %r85;
	mul.f32 	%f124, %f120, %f123;
	mul.f32 	%f125, %f117, %f124;
	fma.rn.f32 	%f126, %f122, %f121, %f125;
	ld.global.u32 	%r86, [%rd5];
	shr.s32 	%r87, %r86, 31;
	shr.u32 	%r88, %r87, 16;
	add.s32 	%r89, %r86, %r88;
	shr.s32 	%r90, %r89, 16;
	cvt.rn.f32.s32 	%f127, %r90;
	mul.f32 	%f128, %f116, %f127;
	fma.rn.f32 	%f129, %f122, %f128, %f126;
	ld.global.u32 	%r91, [%rd5+4];
	shr.s32 	%r92, %r91, 31;
	shr.u32 	%r93, %r92, 16;
	add.s32 	%r94, %r91, %r93;
	shr.s32 	%r95, %r94, 16;
	cvt.rn.f32.s32 	%f130, %r95;
	mul.f32 	%f131, %f116, %f130;
	fma.rn.f32 	%f15, %f117, %f131, %f129;
	shr.u32 	%r96, %r77, 24;
	add.s32 	%r97, %r76, %r96;
	shr.s32 	%r98, %r97, 8;
	shr.u32 	%r99, %r98, 24;
	add.s32 	%r100, %r98, %r99;
	and.b32  	%r101, %r100, -256;
	sub.s32 	%r102, %r98, %r101;
	cvt.rn.f32.s32 	%f132, %r102;
	mul.f32 	%f133, %f120, %f132;
	shr.u32 	%r103, %r82, 24;
	add.s32 	%r104, %r81, %r103;
	shr.s32 	%r105, %r104, 8;
	shr.u32 	%r106, %r105, 24;
	add.s32 	%r107, %r105, %r106;
	and.b32  	%r108, %r107, -256;
	sub.s32 	%r109, %r105, %r108;
	cvt.rn.f32.s32 	%f134, %r109;
	mul.f32 	%f135, %f120, %f134;
	mul.f32 	%f136, %f117, %f135;
	fma.rn.f32 	%f137, %f122, %f133, %f136;
	shr.u32 	%r110, %r87, 24;
	add.s32 	%r111, %r86, %r110;
	shr.s32 	%r112, %r111, 8;
	shr.u32 	%r113, %r112, 24;
	add.s32 	%r114, %r112, %r113;
	and.b32  	%r115, %r114, -256;
	sub.s32 	%r116, %r112, %r115;
	cvt.rn.f32.s32 	%f138, %r116;
	mul.f32 	%f139, %f116, %f138;
	fma.rn.f32 	%f140, %f122, %f139, %f137;
	shr.u32 	%r117, %r92, 24;
	add.s32 	%r118, %r91, %r117;
	shr.s32 	%r119, %r118, 8;
	shr.u32 	%r120, %r119, 24;
	add.s32 	%r121, %r119, %r120;
	and.b32  	%r122, %r121, -256;
	sub.s32 	%r123, %r119, %r122;
	cvt.rn.f32.s32 	%f141, %r123;
	mul.f32 	%f142, %f116, %f141;
	fma.rn.f32 	%f16, %f117, %f142, %f140;
	and.b32  	%r124, %r97, -256;
	sub.s32 	%r125, %r76, %r124;
	cvt.rn.f32.s32 	%f143, %r125;
	mul.f32 	%f144, %f120, %f143;
	and.b32  	%r126, %r104, -256;
	sub.s32 	%r127, %r81, %r126;
	cvt.rn.f32.s32 	%f145, %r127;
	mul.f32 	%f146, %f120, %f145;
	mul.f32 	%f147, %f117, %f146;
	fma.rn.f32 	%f148, %f122, %f144, %f147;
	and.b32  	%r128, %r111, -256;
	sub.s32 	%r129, %r86, %r128;
	cvt.rn.f32.s32 	%f149, %r129;
	mul.f32 	%f150, %f116, %f149;
	fma.rn.f32 	%f151, %f122, %f150, %f148;
	and.b32  	%r130, %r118, -256;
	sub.s32 	%r131, %r91, %r130;
	cvt.rn.f32.s32 	%f152, %r131;
	mul.f32 	%f153, %f116, %f152;
	fma.rn.f32 	%f17, %f117, %f153, %f151;
	setp.lt.s32 	%p49, %r144, 1;
	setp.ge.s32 	%p50, %r144, %r4;
	or.pred  	%p51, %p49, %p50;
	@%p51 bra 	$L__BB14_11;
	cvt.rzi.s32.f32 	%r132, %f17;
	min.s32 	%r133, %r132, 255;
	cvt.rzi.s32.f32 	%r134, %f16;
	min.s32 	%r135, %r134, 255;
	cvt.rzi.s32.f32 	%r136, %f15;
	min.s32 	%r137, %r136, 255;
	shl.b32 	%r138, %r137, 16;
	shl.b32 	%r139, %r135, 8;
	add.s32 	%r140, %r139, %r138;
	add.s32 	%r141, %r140, %r133;
	mul.wide.u32 	%rd23, %r144, 4;
	add.s64 	%rd24, %rd2, %rd23;
	st.global.u32 	[%rd24], %r141;
	add.s64 	%rd25, %rd1, %rd23;
	st.global.f32 	[%rd25], %f10;
$L__BB14_11:
	add.s32 	%r146, %r146, 1;
	add.s32 	%r145, %r145, 1;
	setp.ne.s32 	%p52, %r145, 0;
	add.s32 	%r144, %r144, %r27;
	@%p52 bra 	$L__BB14_7;
$L__BB14_12:
	add.s32 	%r143, %r143, 1;
	setp.ne.s32 	%p53, %r143, %r11;
	@%p53 bra 	$L__BB14_5;
$L__BB14_13:
	add.s32 	%r142, %r5, 8;
	setp.lt.u32 	%p54, %r5, 24;
	@%p54 bra 	$L__BB14_1;
	ret;

}


// ===== COMPILED SASS (sm_100) =====

	.target	sm_100

	.elftype	@"ET_EXEC"


//--------------------- .note.nv.tkinfo           --------------------------
	.section	.note.nv.tkinfo,"",@"SHT_NOTE"
	.sectionflags	@"SHF_NOTE_NV_TKINFO"
	.tkinfo
        /*0018*/ 	.word	0x00000002
        /*0030*/ 	.string	""
        /*0030*/ 	.string	"ptxas"
        /*0030*/ 	.string	"Cuda compilation tools, release 13.0, V13.0.88"
        /*0030*/ 	.string	"Build cuda_13.0.r13.0/compiler.36424714_0"
        /*0030*/ 	.string	"-arch sm_100 -m 64 "



//--------------------- .note.nv.cuinfo           --------------------------
	.section	.note.nv.cuinfo,"",@"SHT_NOTE"
	.sectionflags	@"SHF_NOTE_NV_CUINFO"
        /*0018*/ 	.short	0x0002
        /*001a*/ 	.short	0x0064
        /*001c*/ 	.short	0x0082
	.zero		2


//--------------------- .nv.info                  --------------------------
	.section	.nv.info,"",@"SHT_CUDA_INFO"
	.align	4


	//----- nvinfo : EIATTR_REGCOUNT
	.align		4
        /*0000*/ 	.byte	0x04, 0x2f
        /*0002*/ 	.short	(.L_2 - .L_1)
	.align		4
.L_1:
        /*0004*/ 	.word	index@(_Z8copy_memPhS_)
        /*0008*/ 	.word	0x00000016


	//----- nvinfo : EIATTR_FRAME_SIZE
	.align		4
.L_2:
        /*000c*/ 	.byte	0x04, 0x11
        /*000e*/ 	.short	(.L_4 - .L_3)
	.align		4
.L_3:
        /*0010*/ 	.word	index@(_Z8copy_memPhS_)
        /*0014*/ 	.word	0x00000000


	//----- nvinfo : EIATTR_REGCOUNT
	.align		4
.L_4:
        /*0018*/ 	.byte	0x04, 0x2f
        /*001a*/ 	.short	(.L_6 - .L_5)
	.align		4
.L_5:
        /*001c*/ 	.word	index@(_Z9set_depthPj)
        /*0020*/ 	.word	0x00000010


	//----- nvinfo : EIATTR_FRAME_SIZE
	.align		4
.L_6:
        /*0024*/ 	.byte	0x04, 0x11
        /*0026*/ 	.short	(.L_8 - .L_7)
	.align		4
.L_7:
        /*0028*/ 	.word	index@(_Z9set_depthPj)
        /*002c*/ 	.word	0x00000000


	//----- nvinfo : EIATTR_REGCOUNT
	.align		4
.L_8:
        /*0030*/ 	.byte	0x04, 0x2f
        /*0032*/ 	.short	(.L_10 - .L_9)
	.align		4
.L_9:
        /*0034*/ 	.word	index@(_Z11char_to_intPiPh)
        /*0038*/ 	.word	0x00000016


	//----- nvinfo : EIATTR_FRAME_SIZE
	.align		4
.L_10:
        /*003c*/ 	.byte	0x04, 0x11
        /*003e*/ 	.short	(.L_12 - .L_11)
	.align		4
.L_11:
        /*0040*/ 	.word	index@(_Z11char_to_intPiPh)
        /*0044*/ 	.word	0x00000000


	//----- nvinfo : EIATTR_REGCOUNT
	.align		4
.L_12:
        /*0048*/ 	.byte	0x04, 0x2f
        /*004a*/ 	.short	(.L_14 - .L_13)
	.align		4
.L_13:
        /*004c*/ 	.word	index@(_Z11int_to_charPiPh)
        /*0050*/ 	.word	0x00000016


	//----- nvinfo : EIATTR_FRAME_SIZE
	.align		4
.L_14:
        /*0054*/ 	.byte	0x04, 0x11
        /*0056*/ 	.short	(.L_16 - .L_15)
	.align		4
.L_15:
        /*0058*/ 	.word	index@(_Z11int_to_charPiPh)
        /*005c*/ 	.word	0x00000000


	//----- nvinfo : EIATTR_REGCOUNT
	.align		4
.L_16:
        /*0060*/ 	.byte	0x04, 0x2f
        /*0062*/ 	.short	(.L_18 - .L_17)
	.align		4
.L_17:
        /*0064*/ 	.word	index@(_Z4fillPh)
        /*0068*/ 	.word	0x00000016


	//----- nvinfo : EIATTR_FRAME_SIZE
	.align		4
.L_18:
        /*006c*/ 	.byte	0x04, 0x11
        /*006e*/ 	.short	(.L_20 - .L_19)
	.align		4
.L_19:
        /*0070*/ 	.word	index@(_Z4fillPh)
        /*0074*/ 	.word	0x00000000


	//----- nvinfo : EIATTR_REGCOUNT
	.align		4
.L_20:
        /*0078*/ 	.byte	0x04, 0x2f
        /*007a*/ 	.short	(.L_22 - .L_21)
	.align		4
.L_21:
        /*007c*/ 	.word	index@(_Z21selection_sum_weightsPfS_ii)
        /*0080*/ 	.word	0x0000001e


	//----- nvinfo : EIATTR_FRAME_SIZE
	.align		4
.L_22:
        /*0084*/ 	.byte	0x04, 0x11
        /*0086*/ 	.short	(.L_24 - .L_23)
	.align		4
.L_23:
        /*0088*/ 	.word	index@(_Z21selection_sum_weightsPfS_ii)
        /*008c*/ 	.word	0x00000000


	//----- nvinfo : EIATTR_REGCOUNT
	.align		4
.L_24:
        /*0090*/ 	.byte	0x04, 0x2f
        /*0092*/ 	.short	(.L_26 - .L_25)
	.align		4
.L_25:
        /*0094*/ 	.word	index@(_Z5mergePhS_Pfii)
        /*0098*/ 	.word	0x00000024


	//----- nvinfo : EIATTR_FRAME_SIZE
	.align		4
.L_26:
        /*009c*/ 	.byte	0x04, 0x11
        /*009e*/ 	.short	(.L_28 - .L_27)
	.align		4
.L_27:
        /*00a0*/ 	.word	index@($__internal_7_$__cuda_sm20_div_rn_f64_full)
        /*00a4*/ 	.word	0x00000000


	//----- nvinfo : EIATTR_FRAME_SIZE
	.align		4
.L_28:
        /*00a8*/ 	.byte	0x04, 0x11
        /*00aa*/ 	.short	(.L_30 - .L_29)
	.align		4
.L_29:
        /*00ac*/ 	.word	index@(_Z5mergePhS_Pfii)
        /*00b0*/ 	.word	0x00000000


	//----- nvinfo : EIATTR_REGCOUNT
	.align		4
.L_30:
        /*00b4*/ 	.byte	0x04, 0x2f
        /*00b6*/ 	.short	(.L_32 - .L_31)
	.align		4
.L_31:
        /*00b8*/ 	.word	index@(_Z9merge_sumPhS_PfS0_ii)
        /*00bc*/ 	.word	0x00000024


	//----- nvinfo : EIATTR_FRAME_SIZE
	.align		4
.L_32:
        /*00c0*/ 	.byte	0x04, 0x11
        /*00c2*/ 	.short	(.L_34 - .L_33)
	.align		4
.L_33:
        /*00c4*/ 	.word	index@($__internal_6_$__cuda_sm3x_div_rn_noftz_f32_slowpath)
        /*00c8*/ 	.word	0x00000000


	//----- nvinfo : EIATTR_FRAME_SIZE
	.align		4
.L_34:
        /*00cc*/ 	.byte	0x04, 0x11
        /*00ce*/ 	.short	(.L_36 - .L_35)
	.align		4
.L_35:
        /*00d0*/ 	.word	index@(_Z9merge_sumPhS_PfS0_ii)
        /*00d4*/ 	.word	0x00000000


	//----- nvinfo : EIATTR_REGCOUNT
	.align		4
.L_36:
        /*00d8*/ 	.byte	0x04, 0x2f
        /*00da*/ 	.short	(.L_38 - .L_37)
	.align		4
.L_37:
        /*00dc*/ 	.word	index@(_Z10to3d_pointPfS_)
        /*00e0*/ 	.word	0x00000020


	//----- nvinfo : EIATTR_FRAME_SIZE
	.align		4
.L_38:
        /*00e4*/ 	.byte	0x04, 0x11
        /*00e6*/ 	.short	(.L_40 - .L_39)
	.align		4
.L_39:
        /*00e8*/ 	.word	index@($__internal_5_$__cuda_sm20_div_rn_f64_full)
        /*00ec*/ 	.word	0x00000020


	//----- nvinfo : EIATTR_FRAME_SIZE
	.align		4
.L_40:
        /*00f0*/ 	.byte	0x04, 0x11
        /*00f2*/ 	.short	(.L_42 - .L_41)
	.align		4
.L_41:
        /*00f4*/ 	.word	index@(_Z10to3d_pointPfS_)
        /*00f8*/ 	.word	0x00000020


	//----- nvinfo : EIATTR_REGCOUNT
	.align		4
.L_42:
        /*00fc*/ 	.byte	0x04, 0x2f
        /*00fe*/ 	.short	(.L_44 - .L_43)
	.align		4
.L_43:
        /*0100*/ 	.word	index@(_Z9transformPfS_S_)
        /*0104*/ 	.word	0x0000001a


	//----- nvinfo : EIATTR_FRAME_SIZE
	.align		4
.L_44:
        /*0108*/ 	.byte	0x04, 0x11
        /*010a*/ 	.short	(.L_46 - .L_45)
	.align		4
.L_45:
        /*010c*/ 	.word	index@(_Z9transformPfS_S_)
        /*0110*/ 	.word	0x00000000


	//----- nvinfo : EIATTR_REGCOUNT
	.align		4
.L_46:
        /*0114*/ 	.byte	0x04, 0x2f
        /*0116*/ 	.short	(.L_48 - .L_47)
	.align		4
.L_47:
        /*0118*/ 	.word	index@(_Z11transform2dPff)
        /*011c*/ 	.word	0x00000020


	//----- nvinfo : EIATTR_FRAME_SIZE
	.align		4
.L_48:
        /*0120*/ 	.byte	0x04, 0x11
        /*0122*/ 	.short	(.L_50 - .L_49)
	.align		4
.L_49:
        /*0124*/ 	.word	index@($__internal_4_$__cuda_sm20_div_rn_f64_full)
        /*0128*/ 	.word	0x00000000


	//----- nvinfo : EIATTR_FRAME_SIZE
	.align		4
.L_50:
        /*012c*/ 	.byte	0x04, 0x11
        /*012e*/ 	.short	(.L_52 - .L_51)
	.align		4
.L_51:
        /*0130*/ 	.word	index@(_Z11transform2dPff)
        /*0134*/ 	.word	0x00000000


	//----- nvinfo : EIATTR_REGCOUNT
	.align		4
.L_52:
        /*0138*/ 	.byte	0x04, 0x2f
        /*013a*/ 	.short	(.L_54 - .L_53)
	.align		4
.L_53:
        /*013c*/ 	.word	index@(_Z12render_depthPfPj)
        /*0140*/ 	.word	0x00000022


	//----- nvinfo : EIATTR_FRAME_SIZE
	.align		4
.L_54:
        /*0144*/ 	.byte	0x04, 0x11
        /*0146*/ 	.short	(.L_56 - .L_55)
	.align		4
.L_55:
        /*0148*/ 	.word	index@($__internal_3_$__cuda_sm20_div_rn_f64_full)
        /*014c*/ 	.word	0x00000000


	//----- nvinfo : EIATTR_FRAME_SIZE
	.align		4
.L_56:
        /*0150*/ 	.byte	0x04, 0x11
        /*0152*/ 	.short	(.L_58 - .L_57)
	.align		4
.L_57:
        /*0154*/ 	.word	index@(_Z12render_depthPfPj)
        /*0158*/ 	.word	0x00000000


	//----- nvinfo : EIATTR_REGCOUNT
	.align		4
.L_58:
        /*015c*/ 	.byte	0x04, 0x2f
        /*015e*/ 	.short	(.L_60 - .L_59)
	.align		4
.L_59:
        /*0160*/ 	.word	index@(_Z11get_averagePhPiS0_i)
        /*0164*/ 	.word	0x00000018


	//----- nvinfo : EIATTR_FRAME_SIZE
	.align		4
.L_60:
        /*0168*/ 	.byte	0x04, 0x11
        /*016a*/ 	.short	(.L_62 - .L_61)
	.align		4
.L_61:
        /*016c*/ 	.word	index@(_Z11get_averagePhPiS0_i)
        /*0170*/ 	.word	0x00000000


	//----- nvinfo : EIATTR_REGCOUNT
	.align		4
.L_62:
        /*0174*/ 	.byte	0x04, 0x2f
        /*0176*/ 	.short	(.L_64 - .L_63)
	.align		4
.L_63:
        /*0178*/ 	.word	index@(_Z17fill_with_averagePhPiS0_i)
        /*017c*/ 	.word	0x00000019


	//----- nvinfo : EIATTR_FRAME_SIZE
	.align		4
.L_64:
        /*0180*/ 	.byte	0x04, 0x11
        /*0182*/ 	.short	(.L_66 - .L_65)
	.align		4
.L_65:
        /*0184*/ 	.word	index@(_Z17fill_with_averagePhPiS0_i)
        /*0188*/ 	.word	0x00000000


	//----- nvinfo : EIATTR_REGCOUNT
	.align		4
.L_66:
        /*018c*/ 	.byte	0x04, 0x2f
        /*018e*/ 	.short	(.L_68 - .L_67)
	.align		4
.L_67:
        /*0190*/ 	.word	index@(_Z12render_finalPfS_S_PiS0_ii)
        /*0194*/ 	.word	0x0000003a


	//----- nvinfo : EIATTR_FRAME_SIZE
	.align		4
.L_68:
        /*0198*/ 	.byte	0x04, 0x11
        /*019a*/ 	.short	(.L_70 - .L_69)
	.align		4
.L_69:
        /*019c*/ 	.word	index@($__internal_2_$__cuda_sm3x_div_rn_noftz_f32_slowpath)
        /*01a0*/ 	.word	0x00000000


	//----- nvinfo : EIATTR_FRAME_SIZE
	.align		4
.L_70:
        /*01a4*/ 	.byte	0x04, 0x11
        /*01a6*/ 	.short	(.L_72 - .L_71)
	.align		4
.L_71:
        /*01a8*/ 	.word	index@($__internal_1_$__cuda_sm20_rcp_rn_f32_slowpath)
        /*01ac*/ 	.word	0x00000000


	//----- nvinfo : EIATTR_FRAME_SIZE
	.align		4
.L_72:
        /*01b0*/ 	.byte	0x04, 0x11
        /*01b2*/ 	.short	(.L_74 - .L_73)
	.align		4
.L_73:
        /*01b4*/ 	.word	index@($__internal_0_$__cuda_sm20_div_rn_f64_full)
        /*01b8*/ 	.word	0x00000000


	//----- nvinfo : EIATTR_FRAME_SIZE
	.align		4
.L_74:
        /*01bc*/ 	.byte	0x04, 0x11
        /*01be*/ 	.short	(.L_76 - .L_75)
	.align		4
.L_75:
        /*01c0*/ 	.word	index@(_Z12render_finalPfS_S_PiS0_ii)
        /*01c4*/ 	.word	0x00000000


	//----- nvinfo : EIATTR_MIN_STACK_SIZE
	.align		4
.L_76:
        /*01c8*/ 	.byte	0x04, 0x12
        /*01ca*/ 	.short	(.L_78 - .L_77)
	.align		4
.L_77:
        /*01cc*/ 	.word	index@(_Z12render_finalPfS_S_PiS0_ii)
        /*01d0*/ 	.word	0x00000000


	//----- nvinfo : EIATTR_MIN_STACK_SIZE
	.align		4
.L_78:
        /*01d4*/ 	.byte	0x04, 0x12
        /*01d6*/ 	.short	(.L_80 - .L_79)
	.align		4
.L_79:
        /*01d8*/ 	.word	index@(_Z17fill_with_averagePhPiS0_i)
        /*01dc*/ 	.word	0x00000000


	//----- nvinfo : EIATTR_MIN_STACK_SIZE
	.align		4
.L_80:
        /*01e0*/ 	.byte	0x04, 0x12
        /*01e2*/ 	.short	(.L_82 - .L_81)
	.align		4
.L_81:
        /*01e4*/ 	.word	index@(_Z11get_averagePhPiS0_i)
        /*01e8*/ 	.word	0x00000000


	//----- nvinfo : EIATTR_MIN_STACK_SIZE
	.align		4
.L_82:
        /*01ec*/ 	.byte	0x04, 0x12
        /*01ee*/ 	.short	(.L_84 - .L_83)
	.align		4
.L_83:
        /*01f0*/ 	.word	index@(_Z12render_depthPfPj)
        /*01f4*/ 	.word	0x00000000


	//----- nvinfo : EIATTR_MIN_STACK_SIZE
	.align		4
.L_84:
        /*01f8*/ 	.byte	0x04, 0x12
        /*01fa*/ 	.short	(.L_86 - .L_85)
	.align		4
.L_85:
        /*01fc*/ 	.word	index@(_Z11transform2dPff)
        /*0200*/ 	.word	0x00000000


	//----- nvinfo : EIATTR_MIN_STACK_SIZE
	.align		4
.L_86:
        /*0204*/ 	.byte	0x04, 0x12
        /*0206*/ 	.short	(.L_88 - .L_87)
	.align		4
.L_87:
        /*0208*/ 	.word	index@(_Z9transformPfS_S_)
        /*020c*/ 	.word	0x00000000


	//----- nvinfo : EIATTR_MIN_STACK_SIZE
	.align		4
.L_88:
        /*0210*/ 	.byte	0x04, 0x12
        /*0212*/ 	.short	(.L_90 - .L_89)
	.align		4
.L_89:
        /*0214*/ 	.word	index@(_Z10to3d_pointPfS_)
        /*0218*/ 	.word	0x00000020


	//----- nvinfo : EIATTR_MIN_STACK_SIZE
	.align		4
.L_90:
        /*021c*/ 	.byte	0x04, 0x12
        /*021e*/ 	.short	(.L_92 - .L_91)
	.align		4
.L_91:
        /*0220*/ 	.word	index@(_Z9merge_sumPhS_PfS0_ii)
        /*0224*/ 	.word	0x00000000


	//----- nvinfo : EIATTR_MIN_STACK_SIZE
	.align		4
.L_92:
        /*0228*/ 	.byte	0x04, 0x12
        /*022a*/ 	.short	(.L_94 - .L_93)
	.align		4
.L_93:
        /*022c*/ 	.word	index@(_Z5mergePhS_Pfii)
        /*0230*/ 	.word	0x00000000


	//----- nvinfo : EIATTR_MIN_STACK_SIZE
	.align		4
.L_94:
        /*0234*/ 	.byte	0x04, 0x12
        /*0236*/ 	.short	(.L_96 - .L_95)
	.align		4
.L_95:
        /*0238*/ 	.word	index@(_Z21selection_sum_weightsPfS_ii)
        /*023c*/ 	.word	0x00000000


	//----- nvinfo : EIATTR_MIN_STACK_SIZE
	.align		4
.L_96:
        /*0240*/ 	.byte	0x04, 0x12
        /*0242*/ 	.short	(.L_98 - .L_97)
	.align		4
.L_97:
        /*0244*/ 	.word	index@(_Z4fillPh)
        /*0248*/ 	.word	0x00000000


	//----- nvinfo : EIATTR_MIN_STACK_SIZE
	.align		4
.L_98:
        /*024c*/ 	.byte	0x04, 0x12
        /*024e*/ 	.short	(.L_100 - .L_99)
	.align		4
.L_99:
        /*0250*/ 	.word	index@(_Z11int_to_charPiPh)
        /*0254*/ 	.word	0x00000000


	//----- nvinfo : EIATTR_MIN_STACK_SIZE
	.align		4
.L_100:
        /*0258*/ 	.byte	0x04, 0x12
        /*025a*/ 	.short	(.L_102 - .L_101)
	.align		4
.L_101:
        /*025c*/ 	.word	index@(_Z11char_to_intPiPh)
        /*0260*/ 	.word	0x00000000


	//----- nvinfo : EIATTR_MIN_STACK_SIZE
	.align		4
.L_102:
        /*0264*/ 	.byte	0x04, 0x12
        /*0266*/ 	.short	(.L_104 - .L_103)
	.align		4
.L_103:
        /*0268*/ 	.word	index@(_Z9set_depthPj)
        /*026c*/ 	.word	0x00000000


	//----- nvinfo : EIATTR_MIN_STACK_SIZE
	.align		4
.L_104:
        /*0270*/ 	.byte	0x04, 0x12
        /*0272*/ 	.short	(.L_106 - .L_105)
	.align		4
.L_105:
        /*0274*/ 	.word	index@(_Z8copy_memPhS_)
        /*0278*/ 	.word	0x00000000
.L_106:


//--------------------- .nv.compat                --------------------------
	.section	.nv.compat,"",@"SHT_CUDA_COMPAT_INFO"
	.align	4
        /*0000*/ 	.byte	0x02, 0x09, 0x00, 0x00, 0x02, 0x02, 0x01, 0x00, 0x02, 0x05, 0x05, 0x00, 0x03, 0x07, 0x01, 0x01
        /*0010*/ 	.byte	0x02, 0x03, 0x00, 0x00, 0x02, 0x06, 0x01, 0x00, 0x04, 0x0b, 0x08, 0x00, 0x01, 0x00, 0x00, 0x00
        /*0020*/ 	.byte	0x00, 0x00, 0x00, 0x00


//--------------------- .nv.info._Z12render_finalPfS_S_PiS0_ii --------------------------
	.section	.nv.info._Z12render_finalPfS_S_PiS0_ii,"",@"SHT_CUDA_INFO"
	.sectionflags	@""
	.align	4


	//----- nvinfo : EIATTR_CUDA_API_VERSION
	.align		4
        /*0000*/ 	.byte	0x04, 0x37
        /*0002*/ 	.short	(.L_108 - .L_107)
.L_107:
        /*0004*/ 	.word	0x00000082


	//----- nvinfo : EIATTR_KPARAM_INFO
	.align		4
.L_108:
        /*0008*/ 	.byte	0x04, 0x17
        /*000a*/ 	.short	(.L_110 - .L_109)
.L_109:
        /*000c*/ 	.word	0x00000000
        /*0010*/ 	.short	0x0006
        /*0012*/ 	.short	0x002c
        /*0014*/ 	.byte	0x00, 0xf0, 0x11, 0x00


	//----- nvinfo : EIATTR_KPARAM_INFO
	.align		4
.L_110:
        /*0018*/ 	.byte	0x04, 0x17
        /*001a*/ 	.short	(.L_112 - .L_111)
.L_111:
        /*001c*/ 	.word	0x00000000
        /*0020*/ 	.short	0x0005
        /*0022*/ 	.short	0x0028
        /*0024*/ 	.byte	0x00, 0xf0, 0x11, 0x00


	//----- nvinfo : EIATTR_KPARAM_INFO
	.align		4
.L_112:
        /*0028*/ 	.byte	0x04, 0x17
        /*002a*/ 	.short	(.L_114 - .L_113)
.L_113:
        /*002c*/ 	.word	0x00000000
        /*0030*/ 	.short	0x0004
        /*0032*/ 	.short	0x0020
        /*0034*/ 	.byte	0x00, 0xf5, 0x21, 0x00


	//----- nvinfo : EIATTR_KPARAM_INFO
	.align		4
.L_114:
        /*0038*/ 	.byte	0x04, 0x17
        /*003a*/ 	.short	(.L_116 - .L_115)
.L_115:
        /*003c*/ 	.word	0x00000000
        /*0040*/ 	.short	0x0003
        /*0042*/ 	.short	0x0018
        /*0044*/ 	.byte	0x00, 0xf5, 0x21, 0x00


	//----- nvinfo : EIATTR_KPARAM_INFO
	.align		4
.L_116:
        /*0048*/ 	.byte	0x04, 0x17
        /*004a*/ 	.short	(.L_118 - .L_117)
.L_117:
        /*004c*/ 	.word	0x00000000
        /*0050*/ 	.short	0x0002
        /*0052*/ 	.short	0x0010
        /*0054*/ 	.byte	0x00, 0xf5, 0x21, 0x00


	//----- nvinfo : EIATTR_KPARAM_INFO
	.align		4
.L_118:
        /*0058*/ 	.byte	0x04, 0x17
        /*005a*/ 	.short	(.L_120 - .L_119)
.L_119:
        /*005c*/ 	.word	0x00000000
        /*0060*/ 	.short	0x0001
        /*0062*/ 	.short	0x0008
        /*0064*/ 	.byte	0x00, 0xf5, 0x21, 0x00


	//----- nvinfo : EIATTR_KPARAM_INFO
	.align		4
.L_120:
        /*0068*/ 	.byte	0x04, 0x17
        /*006a*/ 	.short	(.L_122 - .L_121)
.L_121:
        /*006c*/ 	.word	0x00000000
        /*0070*/ 	.short	0x0000
        /*0072*/ 	.short	0x0000
        /*0074*/ 	.byte	0x00, 0xf5, 0x21, 0x00


	//----- nvinfo : EIATTR_SPARSE_MMA_MASK
	.align		4
.L_122:
        /*0078*/ 	.byte	0x03, 0x50
        /*007a*/ 	.short	0x0000


	//----- nvinfo : EIATTR_MAXREG_COUNT
	.align		4
        /*007c*/ 	.byte	0x03, 0x1b
        /*007e*/ 	.short	0x00ff


	//----- nvinfo : EIATTR_MERCURY_ISA_VERSION
	.align		4
        /*0080*/ 	.byte	0x03, 0x5f
        /*0082*/ 	.short	0x0101


	//----- nvinfo : EIATTR_VRC_CTA_INIT_COUNT
	.align		4
        /*0084*/ 	.byte	0x02, 0x4a
	.zero		1
	.zero		1


	//----- nvinfo : EIATTR_EXIT_INSTR_OFFSETS
	.align		4
        /*0088*/ 	.byte	0x04, 0x1c
        /*008a*/ 	.short	(.L_124 - .L_123)


	//   ....[0]....
.L_123:
        /*008c*/ 	.word	0x00002b60


	//----- nvinfo : EIATTR_CRS_STACK_SIZE
	.align		4
.L_124:
        /*0090*/ 	.byte	0x04, 0x1e
        /*0092*/ 	.short	(.L_126 - .L_125)
.L_125:
        /*0094*/ 	.word	0x00000000


	//----- nvinfo : EIATTR_CBANK_PARAM_SIZE
	.align		4
.L_126:
        /*0098*/ 	.byte	0x03, 0x19
        /*009a*/ 	.short	0x0030


	//----- nvinfo : EIATTR_PARAM_CBANK
	.align		4
        /*009c*/ 	.byte	0x04, 0x0a
        /*009e*/ 	.short	(.L_128 - .L_127)
	.align		4
.L_127:
        /*00a0*/ 	.word	index@(.nv.constant0._Z12render_finalPfS_S_PiS0_ii)
        /*00a4*/ 	.short	0x0380
        /*00a6*/ 	.short	0x0030


	//----- nvinfo : EIATTR_SW_WAR
	.align		4
.L_128:
        /*00a8*/ 	.byte	0x04, 0x36
        /*00aa*/ 	.short	(.L_130 - .L_129)
.L_129:
        /*00ac*/ 	.word	0x00000008
.L_130:


//--------------------- .nv.info._Z17fill_with_averagePhPiS0_i --------------------------
	.section	.nv.info._Z17fill_with_averagePhPiS0_i,"",@"SHT_CUDA_INFO"
	.sectionflags	@""
	.align	4


	//----- nvinfo : EIATTR_CUDA_API_VERSION
	.align		4
        /*0000*/ 	.byte	0x04, 0x37
        /*0002*/ 	.short	(.L_132 - .L_131)
.L_131:
        /*0004*/ 	.word	0x00000082


	//----- nvinfo : EIATTR_KPARAM_INFO
	.align		4
.L_132:
        /*0008*/ 	.byte	0x04, 0x17
        /*000a*/ 	.short	(.L_134 - .L_133)
.L_133:
        /*000c*/ 	.word	0x00000000
        /*0010*/ 	.short	0x0003
        /*0012*/ 	.short	0x0018
        /*0014*/ 	.byte	0x00, 0xf0, 0x11, 0x00


	//----- nvinfo : EIATTR_KPARAM_INFO
	.align		4
.L_134:
        /*0018*/ 	.byte	0x04, 0x17
        /*001a*/ 	.short	(.L_136 - .L_135)
.L_135:
        /*001c*/ 	.word	0x00000000
        /*0020*/ 	.short	0x0002
        /*0022*/ 	.short	0x0010
        /*0024*/ 	.byte	0x00, 0xf5, 0x21, 0x00


	//----- nvinfo : EIATTR_KPARAM_INFO
	.align		4
.L_136:
        /*0028*/ 	.byte	0x04, 0x17
        /*002a*/ 	.short	(.L_138 - .L_137)
.L_137:
        /*002c*/ 	.word	0x00000000
        /*0030*/ 	.short	0x0001
        /*0032*/ 	.short	0x0008
        /*0034*/ 	.byte	0x00, 0xf5, 0x21, 0x00


	//----- nvinfo : EIATTR_KPARAM_INFO
	.align		4
.L_138:
        /*0038*/ 	.byte	0x04, 0x17
        /*003a*/ 	.short	(.L_140 - .L_139)
.L_139:
        /*003c*/ 	.word	0x00000000
        /*0040*/ 	.short	0x0000
        /*0042*/ 	.short	0x0000
        /*0044*/ 	.byte	0x00, 0xf5, 0x21, 0x00


	//----- nvinfo : EIATTR_SPARSE_MMA_MASK
	.align		4
.L_140:
        /*0048*/ 	.byte	0x03, 0x50
        /*004a*/ 	.short	0x0000


	//----- nvinfo : EIATTR_MAXREG_COUNT
	.align		4
        /*004c*/ 	.byte	0x03, 0x1b
        /*004e*/ 	.short	0x00ff


	//----- nvinfo : EIATTR_MERCURY_ISA_VERSION
	.align		4
        /*0050*/ 	.byte	0x03, 0x5f
        /*0052*/ 	.short	0x0101


	//----- nvinfo : EIATTR_VRC_CTA_INIT_COUNT
	.align		4
        /*0054*/ 	.byte	0x02, 0x4a
	.zero		1
	.zero		1


	//----- nvinfo : EIATTR_EXIT_INSTR_OFFSETS
	.align		4
        /*0058*/ 	.byte	0x04, 0x1c
        /*005a*/ 	.short	(.L_142 - .L_141)


	//   ....[0]....
.L_141:
        /*005c*/ 	.word	0x00001c30


	//   ....[1]....
        /*0060*/ 	.word	0x00001f30


	//   ....[2]....
        /*0064*/ 	.word	0x000024a0


	//----- nvinfo : EIATTR_CRS_STACK_SIZE
	.align		4
.L_142:
        /*0068*/ 	.byte	0x04, 0x1e
        /*006a*/ 	.short	(.L_144 - .L_143)
.L_143:
        /*006c*/ 	.word	0x00000000


	//----- nvinfo : EIATTR_CBANK_PARAM_SIZE
	.align		4
.L_144:
        /*0070*/ 	.byte	0x03, 0x19
        /*0072*/ 	.short	0x001c


	//----- nvinfo : EIATTR_PARAM_CBANK
	.align		4
        /*0074*/ 	.byte	0x04, 0x0a
        /*0076*/ 	.short	(.L_146 - .L_145)
	.align		4
.L_145:
        /*0078*/ 	.word	index@(.nv.constant0._Z17fill_with_averagePhPiS0_i)
        /*007c*/ 	.short	0x0380
        /*007e*/ 	.short	0x001c


	//----- nvinfo : EIATTR_SW_WAR
	.align		4
.L_146:
        /*0080*/ 	.byte	0x04, 0x36
        /*0082*/ 	.short	(.L_148 - .L_147)
.L_147:
        /*0084*/ 	.word	0x00000008
.L_148:


//--------------------- .nv.info._Z11get_averagePhPiS0_i --------------------------
	.section	.nv.info._Z11get_averagePhPiS0_i,"",@"SHT_CUDA_INFO"
	.sectionflags	@""
	.align	4


	//----- nvinfo : EIATTR_CUDA_API_VERSION
	.align		4
        /*0000*/ 	.byte	0x04, 0x37
        /*0002*/ 	.short	(.L_150 - .L_149)
.L_149:
        /*0004*/ 	.word	0x00000082


	//----- nvinfo : EIATTR_KPARAM_INFO
	.align		4
.L_150:
        /*0008*/ 	.byte	0x04, 0x17
        /*000a*/ 	.short	(.L_152 - .L_151)
.L_151:
        /*000c*/ 	.word	0x00000000
        /*0010*/ 	.short	0x0003
        /*0012*/ 	.short	0x0018
        /*0014*/ 	.byte	0x00, 0xf0, 0x11, 0x00


	//----- nvinfo : EIATTR_KPARAM_INFO
	.align		4
.L_152:
        /*0018*/ 	.byte	0x04, 0x17
        /*001a*/ 	.short	(.L_154 - .L_153)
.L_153:
        /*001c*/ 	.word	0x00000000
        /*0020*/ 	.short	0x0002
        /*0022*/ 	.short	0x0010
        /*0024*/ 	.byte	0x00, 0xf5, 0x21, 0x00


	//----- nvinfo : EIATTR_KPARAM_INFO
	.align		4
.L_154:
        /*0028*/ 	.byte	0x04, 0x17
        /*002a*/ 	.short	(.L_156 - .L_155)
.L_155:
        /*002c*/ 	.word	0x00000000
        /*0030*/ 	.short	0x0001
        /*0032*/ 	.short	0x0008
        /*0034*/ 	.byte	0x00, 0xf5, 0x21, 0x00


	//----- nvinfo : EIATTR_KPARAM_INFO
	.align		4
.L_156:
        /*0038*/ 	.byte	0x04, 0x17
        /*003a*/ 	.short	(.L_158 - .L_157)
.L_157:
        /*003c*/ 	.word	0x00000000
        /*0040*/ 	.short	0x0000
        /*0042*/ 	.short	0x0000
        /*0044*/ 	.byte	0x00, 0xf5, 0x21, 0x00


	//----- nvinfo : EIATTR_SPARSE_MMA_MASK
	.align		4
.L_158:
        /*0048*/ 	.byte	0x03, 0x50
        /*004a*/ 	.short	0x0000


	//----- nvinfo : EIATTR_MAXREG_COUNT
	.align		4
        /*004c*/ 	.byte	0x03, 0x1b
        /*004e*/ 	.short	0x00ff


	//----- nvinfo : EIATTR_MERCURY_ISA_VERSION
	.align		4
        /*0050*/ 	.byte	0x03, 0x5f
        /*0052*/ 	.short	0x0101


	//----- nvinfo : EIATTR_VRC_CTA_INIT_COUNT
	.align		4
        /*0054*/ 	.byte	0x02, 0x4a
	.zero		1
	.zero		1


	//----- nvinfo : EIATTR_EXIT_INSTR_OFFSETS
	.align		4
        /*0058*/ 	.byte	0x04, 0x1c
        /*005a*/ 	.short	(.L_160 - .L_159)


	//   ....[0]....
.L_159:
        /*005c*/ 	.word	0x00000dc0


	//   ....[1]....
        /*0060*/ 	.word	0x00001150


	//----- nvinfo : EIATTR_CRS_STACK_SIZE
	.align		4
.L_160:
        /*0064*/ 	.byte	0x04, 0x1e
        /*0066*/ 	.short	(.L_162 - .L_161)
.L_161:
        /*0068*/ 	.word	0x00000000


	//----- nvinfo : EIATTR_CBANK_PARAM_SIZE
	.align		4
.L_162:
        /*006c*/ 	.byte	0x03, 0x19
        /*006e*/ 	.short	0x001c


	//----- nvinfo : EIATTR_PARAM_CBANK
	.align		4
        /*0070*/ 	.byte	0x04, 0x0a
        /*0072*/ 	.short	(.L_164 - .L_163)
	.align		4
.L_163:
        /*0074*/ 	.word	index@(.nv.constant0._Z11get_averagePhPiS0_i)
        /*0078*/ 	.short	0x0380
        /*007a*/ 	.short	0x001c


	//----- nvinfo : EIATTR_SW_WAR
	.align		4
.L_164:
        /*007c*/ 	.byte	0x04, 0x36
        /*007e*/ 	.short	(.L_166 - .L_165)
.L_165:
        /*0080*/ 	.word	0x00000008
.L_166:


//--------------------- .nv.info._Z12render_depthPfPj --------------------------
	.section	.nv.info._Z12render_depthPfPj,"",@"SHT_CUDA_INFO"
	.sectionflags	@""
	.align	4


	//----- nvinfo : EIATTR_CUDA_API_VERSION
	.align		4
        /*0000*/ 	.byte	0x04, 0x37
        /*0002*/ 	.short	(.L_168 - .L_167)
.L_167:
        /*0004*/ 	.word	0x00000082


	//----- nvinfo : EIATTR_KPARAM_INFO
	.align		4
.L_168:
        /*0008*/ 	.byte	0x04, 0x17
        /*000a*/ 	.short	(.L_170 - .L_169)
.L_169:
        /*000c*/ 	.word	0x00000000
        /*0010*/ 	.short	0x0001
        /*0012*/ 	.short	0x0008
        /*0014*/ 	.byte	0x00, 0xf5, 0x21, 0x00


	//----- nvinfo : EIATTR_KPARAM_INFO
	.align		4
.L_170:
        /*0018*/ 	.byte	0x04, 0x17
        /*001a*/ 	.short	(.L_172 - .L_171)
.L_171:
        /*001c*/ 	.word	0x00000000
        /*0020*/ 	.short	0x0000
        /*0022*/ 	.short	0x0000
        /*0024*/ 	.byte	0x00, 0xf5, 0x21, 0x00


	//----- nvinfo : EIATTR_SPARSE_MMA_MASK
	.align		4
.L_172:
        /*0028*/ 	.byte	0x03, 0x50
        /*002a*/ 	.short	0x0000


	//----- nvinfo : EIATTR_MAXREG_COUNT
	.align		4
        /*002c*/ 	.byte	0x03, 0x1b
        /*002e*/ 	.short	0x00ff


	//----- nvinfo : EIATTR_MERCURY_ISA_VERSION
	.align		4
        /*0030*/ 	.byte	0x03, 0x5f
        /*0032*/ 	.short	0x0101


	//----- nvinfo : EIATTR_VRC_CTA_INIT_COUNT
	.align		4
        /*0034*/ 	.byte	0x02, 0x4a
	.zero		1
	.zero		1


	//----- nvinfo : EIATTR_EXIT_INSTR_OFFSETS
	.align		4
        /*0038*/ 	.byte	0x04, 0x1c
        /*003a*/ 	.short	(.L_174 - .L_173)


	//   ....[0]....
.L_173:
        /*003c*/ 	.word	0x000013c0


	//----- nvinfo : EIATTR_CRS_STACK_SIZE
	.align		4
.L_174:
        /*0040*/ 	.byte	0x04, 0x1e
        /*0042*/ 	.short	(.L_176 - .L_175)
.L_175:
        /*0044*/ 	.word	0x00000000


	//----- nvinfo : EIATTR_CBANK_PARAM_SIZE
	.align		4
.L_176:
        /*0048*/ 	.byte	0x03, 0x19
        /*004a*/ 	.short	0x0010


	//----- nvinfo : EIATTR_PARAM_CBANK
	.align		4
        /*004c*/ 	.byte	0x04, 0x0a
        /*004e*/ 	.short	(.L_178 - .L_177)
	.align		4
.L_177:
        /*0050*/ 	.word	index@(.nv.constant0._Z12render_depthPfPj)
        /*0054*/ 	.short	0x0380
        /*0056*/ 	.short	0x0010


	//----- nvinfo : EIATTR_SW_WAR
	.align		4
.L_178:
        /*0058*/ 	.byte	0x04, 0x36
        /*005a*/ 	.short	(.L_180 - .L_179)
.L_179:
        /*005c*/ 	.word	0x00000008
.L_180:


//--------------------- .nv.info._Z11transform2dPff --------------------------
	.section	.nv.info._Z11transform2dPff,"",@"SHT_CUDA_INFO"
	.sectionflags	@""
	.align	4


	//----- nvinfo : EIATTR_CUDA_API_VERSION
	.align		4
        /*0000*/ 	.byte	0x04, 0x37
        /*0002*/ 	.short	(.L_182 - .L_181)
.L_181:
        /*0004*/ 	.word	0x00000082


	//----- nvinfo : EIATTR_KPARAM_INFO
	.align		4
.L_182:
        /*0008*/ 	.byte	0x04, 0x17
        /*000a*/ 	.short	(.L_184 - .L_183)
.L_183:
        /*000c*/ 	.word	0x00000000
        /*0010*/ 	.short	0x0001
        /*0012*/ 	.short	0x0008
        /*0014*/ 	.byte	0x00, 0xf0, 0x11, 0x00


	//----- nvinfo : EIATTR_KPARAM_INFO
	.align		4
.L_184:
        /*0018*/ 	.byte	0x04, 0x17
        /*001a*/ 	.short	(.L_186 - .L_185)
.L_185:
        /*001c*/ 	.word	0x00000000
        /*0020*/ 	.short	0x0000
        /*0022*/ 	.short	0x0000
        /*0024*/ 	.byte	0x00, 0xf5, 0x21, 0x00


	//----- nvinfo : EIATTR_SPARSE_MMA_MASK
	.align		4
.L_186:
        /*0028*/ 	.byte	0x03, 0x50
        /*002a*/ 	.short	0x0000


	//----- nvinfo : EIATTR_MAXREG_COUNT
	.align		4
        /*002c*/ 	.byte	0x03, 0x1b
        /*002e*/ 	.short	0x00ff


	//----- nvinfo : EIATTR_MERCURY_ISA_VERSION
	.align		4
        /*0030*/ 	.byte	0x03, 0x5f
        /*0032*/ 	.short	0x0101


	//----- nvinfo : EIATTR_VRC_CTA_INIT_COUNT
	.align		4
        /*0034*/ 	.byte	0x02, 0x4a
	.zero		1
	.zero		1


	//----- nvinfo : EIATTR_EXIT_INSTR_OFFSETS
	.align		4
        /*0038*/ 	.byte	0x04, 0x1c
        /*003a*/ 	.short	(.L_188 - .L_187)


	//   ....[0]....
.L_187:
        /*003c*/ 	.word	0x000015e0


	//----- nvinfo : EIATTR_CRS_STACK_SIZE
	.align		4
.L_188:
        /*0040*/ 	.byte	0x04, 0x1e
        /*0042*/ 	.short	(.L_190 - .L_189)
.L_189:
        /*0044*/ 	.word	0x00000000


	//----- nvinfo : EIATTR_CBANK_PARAM_SIZE
	.align		4
.L_190:
        /*0048*/ 	.byte	0x03, 0x19
        /*004a*/ 	.short	0x000c


	//----- nvinfo : EIATTR_PARAM_CBANK
	.align		4
        /*004c*/ 	.byte	0x04, 0x0a
        /*004e*/ 	.short	(.L_192 - .L_191)
	.align		4
.L_191:
        /*0050*/ 	.word	index@(.nv.constant0._Z11transform2dPff)
        /*0054*/ 	.short	0x0380
        /*0056*/ 	.short	0x000c


	//----- nvinfo : EIATTR_SW_WAR
	.align		4
.L_192:
        /*0058*/ 	.byte	0x04, 0x36
        /*005a*/ 	.short	(.L_194 - .L_193)
.L_193:
        /*005c*/ 	.word	0x00000008
.L_194:


//--------------------- .nv.info._Z9transformPfS_S_ --------------------------
	.section	.nv.info._Z9transformPfS_S_,"",@"SHT_CUDA_INFO"
	.sectionflags	@""
	.align	4


	//----- nvinfo : EIATTR_CUDA_API_VERSION
	.align		4
        /*0000*/ 	.byte	0x04, 0x37
        /*0002*/ 	.short	(.L_196 - .L_195)
.L_195:
        /*0004*/ 	.word	0x00000082


	//----- nvinfo : EIATTR_KPARAM_INFO
	.align		4
.L_196:
        /*0008*/ 	.byte	0x04, 0x17
        /*000a*/ 	.short	(.L_198 - .L_197)
.L_197:
        /*000c*/ 	.word	0x00000000
        /*0010*/ 	.short	0x0002
        /*0012*/ 	.short	0x0010
        /*0014*/ 	.byte	0x00, 0xf5, 0x21, 0x00


	//----- nvinfo : EIATTR_KPARAM_INFO
	.align		4
.L_198:
        /*0018*/ 	.byte	0x04, 0x17
        /*001a*/ 	.short	(.L_200 - .L_199)
.L_199:
        /*001c*/ 	.word	0x00000000
        /*0020*/ 	.short	0x0001
        /*0022*/ 	.short	0x0008
        /*0024*/ 	.byte	0x00, 0xf5, 0x21, 0x00


	//----- nvinfo : EIATTR_KPARAM_INFO
	.align		4
.L_200:
        /*0028*/ 	.byte	0x04, 0x17
        /*002a*/ 	.short	(.L_202 - .L_201)
.L_201:
        /*002c*/ 	.word	0x00000000
        /*0030*/ 	.short	0x0000
        /*0032*/ 	.short	0x0000
        /*0034*/ 	.byte	0x00, 0xf5, 0x21, 0x00


	//----- nvinfo : EIATTR_SPARSE_MMA_MASK
	.align		4
.L_202:
        /*0038*/ 	.byte	0x03, 0x50
        /*003a*/ 	.short	0x0000


	//----- nvinfo : EIATTR_MAXREG_COUNT
	.align		4
        /*003c*/ 	.byte	0x03, 0x1b
        /*003e*/ 	.short	0x00ff


	//----- nvinfo : EIATTR_MERCURY_ISA_VERSION
	.align		4
        /*0040*/ 	.byte	0x03, 0x5f
        /*0042*/ 	.short	0x0101


	//----- nvinfo : EIATTR_VRC_CTA_INIT_COUNT
	.align		4
        /*0044*/ 	.byte	0x02, 0x4a
	.zero		1
	.zero		1


	//----- nvinfo : EIATTR_EXIT_INSTR_OFFSETS
	.align		4
        /*0048*/ 	.byte	0x04, 0x1c
        /*004a*/ 	.short	(.L_204 - .L_203)


	//   ....[0]....
.L_203:
        /*004c*/ 	.word	0x00000bd0


	//----- nvinfo : EIATTR_CBANK_PARAM_SIZE
	.align		4
.L_204:
        /*0050*/ 	.byte	0x03, 0x19
        /*0052*/ 	.short	0x0018


	//----- nvinfo : EIATTR_PARAM_CBANK
	.align		4
        /*0054*/ 	.byte	0x04, 0x0a
        /*0056*/ 	.short	(.L_206 - .L_205)
	.align		4
.L_205:
        /*0058*/ 	.word	index@(.nv.constant0._Z9transformPfS_S_)
        /*005c*/ 	.short	0x0380
        /*005e*/ 	.short	0x0018


	//----- nvinfo : EIATTR_SW_WAR
	.align		4
.L_206:
        /*0060*/ 	.byte	0x04, 0x36
        /*0062*/ 	.short	(.L_208 - .L_207)
.L_207:
        /*0064*/ 	.word	0x00000008
.L_208:


//--------------------- .nv.info._Z10to3d_pointPfS_ --------------------------
	.section	.nv.info._Z10to3d_pointPfS_,"",@"SHT_CUDA_INFO"
	.sectionflags	@""
	.align	4


	//----- nvinfo : EIATTR_CUDA_API_VERSION
	.align		4
        /*0000*/ 	.byte	0x04, 0x37
        /*0002*/ 	.short	(.L_210 - .L_209)
.L_209:
        /*0004*/ 	.word	0x00000082


	//----- nvinfo : EIATTR_KPARAM_INFO
	.align		4
.L_210:
        /*0008*/ 	.byte	0x04, 0x17
        /*000a*/ 	.short	(.L_212 - .L_211)
.L_211:
        /*000c*/ 	.word	0x00000000
        /*0010*/ 	.short	0x0001
        /*0012*/ 	.short	0x0008
        /*0014*/ 	.byte	0x00, 0xf5, 0x21, 0x00


	//----- nvinfo : EIATTR_KPARAM_INFO
	.align		4
.L_212:
        /*0018*/ 	.byte	0x04, 0x17
        /*001a*/ 	.short	(.L_214 - .L_213)
.L_213:
        /*001c*/ 	.word	0x00000000
        /*0020*/ 	.short	0x0000
        /*0022*/ 	.short	0x0000
        /*0024*/ 	.byte	0x00, 0xf5, 0x21, 0x00


	//----- nvinfo : EIATTR_SPARSE_MMA_MASK
	.align		4
.L_214:
        /*0028*/ 	.byte	0x03, 0x50
        /*002a*/ 	.short	0x0000


	//----- nvinfo : EIATTR_MAXREG_COUNT
	.align		4
        /*002c*/ 	.byte	0x03, 0x1b
        /*002e*/ 	.short	0x00ff


	//----- nvinfo : EIATTR_MERCURY_ISA_VERSION
	.align		4
        /*0030*/ 	.byte	0x03, 0x5f
        /*0032*/ 	.short	0x0101


	//----- nvinfo : EIATTR_VRC_CTA_INIT_COUNT
	.align		4
        /*0034*/ 	.byte	0x02, 0x4a
	.zero		1
	.zero		1


	//----- nvinfo : EIATTR_EXIT_INSTR_OFFSETS
	.align		4
        /*0038*/ 	.byte	0x04, 0x1c
        /*003a*/ 	.short	(.L_216 - .L_215)


	//   ....[0]....
.L_215:
        /*003c*/ 	.word	0x00006ca0


	//----- nvinfo : EIATTR_CRS_STACK_SIZE
	.align		4
.L_216:
        /*0040*/ 	.byte	0x04, 0x1e
        /*0042*/ 	.short	(.L_218 - .L_217)
.L_217:
        /*0044*/ 	.word	0x00000000


	//----- nvinfo : EIATTR_CBANK_PARAM_SIZE
	.align		4
.L_218:
        /*0048*/ 	.byte	0x03, 0x19
        /*004a*/ 	.short	0x0010


	//----- nvinfo : EIATTR_PARAM_CBANK
	.align		4
        /*004c*/ 	.byte	0x04, 0x0a
        /*004e*/ 	.short	(.L_220 - .L_219)
	.align		4
.L_219:
        /*0050*/ 	.word	index@(.nv.constant0._Z10to3d_pointPfS_)
        /*0054*/ 	.short	0x0380
        /*0056*/ 	.short	0x0010


	//----- nvinfo : EIATTR_SW_WAR
	.align		4
.L_220:
        /*0058*/ 	.byte	0x04, 0x36
        /*005a*/ 	.short	(.L_222 - .L_221)
.L_221:
        /*005c*/ 	.word	0x00000008
.L_222:


//--------------------- .nv.info._Z9merge_sumPhS_PfS0_ii --------------------------
	.section	.nv.info._Z9merge_sumPhS_PfS0_ii,"",@"SHT_CUDA_INFO"
	.sectionflags	@""
	.align	4


	//----- nvinfo : EIATTR_CUDA_API_VERSION
	.align		4
        /*0000*/ 	.byte	0x04, 0x37
        /*0002*/ 	.short	(.L_224 - .L_223)
.L_223:
        /*0004*/ 	.word	0x00000082


	//----- nvinfo : EIATTR_KPARAM_INFO
	.align		4
.L_224:
        /*0008*/ 	.byte	0x04, 0x17
        /*000a*/ 	.short	(.L_226 - .L_225)
.L_225:
        /*000c*/ 	.word	0x00000000
        /*0010*/ 	.short	0x0005
        /*0012*/ 	.short	0x0024
        /*0014*/ 	.byte	0x00, 0xf0, 0x11, 0x00


	//----- nvinfo : EIATTR_KPARAM_INFO
	.align		4
.L_226:
        /*0018*/ 	.byte	0x04, 0x17
        /*001a*/ 	.short	(.L_228 - .L_227)
.L_227:
        /*001c*/ 	.word	0x00000000
        /*0020*/ 	.short	0x0004
        /*0022*/ 	.short	0x0020
        /*0024*/ 	.byte	0x00, 0xf0, 0x11, 0x00


	//----- nvinfo : EIATTR_KPARAM_INFO
	.align		4
.L_228:
        /*0028*/ 	.byte	0x04, 0x17
        /*002a*/ 	.short	(.L_230 - .L_229)
.L_229:
        /*002c*/ 	.word	0x00000000
        /*0030*/ 	.short	0x0003
        /*0032*/ 	.short	0x0018
        /*0034*/ 	.byte	0x00, 0xf5, 0x21, 0x00


	//----- nvinfo : EIATTR_KPARAM_INFO
	.align		4
.L_230:
        /*0038*/ 	.byte	0x04, 0x17
        /*003a*/ 	.short	(.L_232 - .L_231)
.L_231:
        /*003c*/ 	.word	0x00000000
        /*0040*/ 	.short	0x0002
        /*0042*/ 	.short	0x0010
        /*0044*/ 	.byte	0x00, 0xf5, 0x21, 0x00


	//----- nvinfo : EIATTR_KPARAM_INFO
	.align		4
.L_232:
        /*0048*/ 	.byte	0x04, 0x17
        /*004a*/ 	.short	(.L_234 - .L_233)
.L_233:
        /*004c*/ 	.word	0x00000000
        /*0050*/ 	.short	0x0001
        /*0052*/ 	.short	0x0008
        /*0054*/ 	.byte	0x00, 0xf5, 0x21, 0x00


	//----- nvinfo : EIATTR_KPARAM_INFO
	.align		4
.L_234:
        /*0058*/ 	.byte	0x04, 0x17
        /*005a*/ 	.short	(.L_236 - .L_235)
.L_235:
        /*005c*/ 	.word	0x00000000
        /*0060*/ 	.short	0x0000
        /*0062*/ 	.short	0x0000
        /*0064*/ 	.byte	0x00, 0xf5, 0x21, 0x00


	//----- nvinfo : EIATTR_SPARSE_MMA_MASK
	.align		4
.L_236:
        /*0068*/ 	.byte	0x03, 0x50
        /*006a*/ 	.short	0x0000


	//----- nvinfo : EIATTR_MAXREG_COUNT
	.align		4
        /*006c*/ 	.byte	0x03, 0x1b
        /*006e*/ 	.short	0x00ff


	//----- nvinfo : EIATTR_MERCURY_ISA_VERSION
	.align		4
        /*0070*/ 	.byte	0x03, 0x5f
        /*0072*/ 	.short	0x0101


	//----- nvinfo : EIATTR_VRC_CTA_INIT_COUNT
	.align		4
        /*0074*/ 	.byte	0x02, 0x4a
	.zero		1
	.zero		1


	//----- nvinfo : EIATTR_EXIT_INSTR_OFFSETS
	.align		4
        /*0078*/ 	.byte	0x04, 0x1c
        /*007a*/ 	.short	(.L_238 - .L_237)


	//   ....[0]....
.L_237:
        /*007c*/ 	.word	0x000015a0


	//   ....[1]....
        /*0080*/ 	.word	0x00001780


	//----- nvinfo : EIATTR_CRS_STACK_SIZE
	.align		4
.L_238:
        /*0084*/ 	.byte	0x04, 0x1e
        /*0086*/ 	.short	(.L_240 - .L_239)
.L_239:
        /*0088*/ 	.word	0x00000000


	//----- nvinfo : EIATTR_CBANK_PARAM_SIZE
	.align		4
.L_240:
        /*008c*/ 	.byte	0x03, 0x19
        /*008e*/ 	.short	0x0028


	//----- nvinfo : EIATTR_PARAM_CBANK
	.align		4
        /*0090*/ 	.byte	0x04, 0x0a
        /*0092*/ 	.short	(.L_242 - .L_241)
	.align		4
.L_241:
        /*0094*/ 	.word	index@(.nv.constant0._Z9merge_sumPhS_PfS0_ii)
        /*0098*/ 	.short	0x0380
        /*009a*/ 	.short	0x0028


	//----- nvinfo : EIATTR_SW_WAR
	.align		4
.L_242:
        /*009c*/ 	.byte	0x04, 0x36
        /*009e*/ 	.short	(.L_244 - .L_243)
.L_243:
        /*00a0*/ 	.word	0x00000008
.L_244:


//--------------------- .nv.info._Z5mergePhS_Pfii --------------------------
	.section	.nv.info._Z5mergePhS_Pfii,"",@"SHT_CUDA_INFO"
	.sectionflags	@""
	.align	4


	//----- nvinfo : EIATTR_CUDA_API_VERSION
	.align		4
        /*0000*/ 	.byte	0x04, 0x37
        /*0002*/ 	.short	(.L_246 - .L_245)
.L_245:
        /*0004*/ 	.word	0x00000082


	//----- nvinfo : EIATTR_KPARAM_INFO
	.align		4
.L_246:
        /*0008*/ 	.byte	0x04, 0x17
        /*000a*/ 	.short	(.L_248 - .L_247)
.L_247:
        /*000c*/ 	.word	0x00000000
        /*0010*/ 	.short	0x0004
        /*0012*/ 	.short	0x001c
        /*0014*/ 	.byte	0x00, 0xf0, 0x11, 0x00


	//----- nvinfo : EIATTR_KPARAM_INFO
	.align		4
.L_248:
        /*0018*/ 	.byte	0x04, 0x17
        /*001a*/ 	.short	(.L_250 - .L_249)
.L_249:
        /*001c*/ 	.word	0x00000000
        /*0020*/ 	.short	0x0003
        /*0022*/ 	.short	0x0018
        /*0024*/ 	.byte	0x00, 0xf0, 0x11, 0x00


	//----- nvinfo : EIATTR_KPARAM_INFO
	.align		4
.L_250:
        /*0028*/ 	.byte	0x04, 0x17
        /*002a*/ 	.short	(.L_252 - .L_251)
.L_251:
        /*002c*/ 	.word	0x00000000
        /*0030*/ 	.short	0x0002
        /*0032*/ 	.short	0x0010
        /*0034*/ 	.byte	0x00, 0xf5, 0x21, 0x00


	//----- nvinfo : EIATTR_KPARAM_INFO
	.align		4
.L_252:
        /*0038*/ 	.byte	0x04, 0x17
        /*003a*/ 	.short	(.L_254 - .L_253)
.L_253:
        /*003c*/ 	.word	0x00000000
        /*0040*/ 	.short	0x0001
        /*0042*/ 	.short	0x0008
        /*0044*/ 	.byte	0x00, 0xf5, 0x21, 0x00


	//----- nvinfo : EIATTR_KPARAM_INFO
	.align		4
.L_254:
        /*0048*/ 	.byte	0x04, 0x17
        /*004a*/ 	.short	(.L_256 - .L_255)
.L_255:
        /*004c*/ 	.word	0x00000000
        /*0050*/ 	.short	0x0000
        /*0052*/ 	.short	0x0000
        /*0054*/ 	.byte	0x00, 0xf5, 0x21, 0x00


	//----- nvinfo : EIATTR_SPARSE_MMA_MASK
	.align		4
.L_256:
        /*0058*/ 	.byte	0x03, 0x50
        /*005a*/ 	.short	0x0000


	//----- nvinfo : EIATTR_MAXREG_COUNT
	.align		4
        /*005c*/ 	.byte	0x03, 0x1b
        /*005e*/ 	.short	0x00ff


	//----- nvinfo : EIATTR_MERCURY_ISA_VERSION
	.align		4
        /*0060*/ 	.byte	0x03, 0x5f
        /*0062*/ 	.short	0x0101


	//----- nvinfo : EIATTR_VRC_CTA_INIT_COUNT
	.align		4
        /*0064*/ 	.byte	0x02, 0x4a
	.zero		1
	.zero		1


	//----- nvinfo : EIATTR_EXIT_INSTR_OFFSETS
	.align		4
        /*0068*/ 	.byte	0x04, 0x1c
        /*006a*/ 	.short	(.L_258 - .L_257)


	//   ....[0]....
.L_257:
        /*006c*/ 	.word	0x000031b0


	//   ....[1]....
        /*0070*/ 	.word	0x000033c0


	//----- nvinfo : EIATTR_CRS_STACK_SIZE
	.align		4
.L_258:
        /*0074*/ 	.byte	0x04, 0x1e
        /*0076*/ 	.short	(.L_260 - .L_259)
.L_259:
        /*0078*/ 	.word	0x00000000


	//----- nvinfo : EIATTR_CBANK_PARAM_SIZE
	.align		4
.L_260:
        /*007c*/ 	.byte	0x03, 0x19
        /*007e*/ 	.short	0x0020


	//----- nvinfo : EIATTR_PARAM_CBANK
	.align		4
        /*0080*/ 	.byte	0x04, 0x0a
        /*0082*/ 	.short	(.L_262 - .L_261)
	.align		4
.L_261:
        /*0084*/ 	.word	index@(.nv.constant0._Z5mergePhS_Pfii)
        /*0088*/ 	.short	0x0380
        /*008a*/ 	.short	0x0020


	//----- nvinfo : EIATTR_SW_WAR
	.align		4
.L_262:
        /*008c*/ 	.byte	0x04, 0x36
        /*008e*/ 	.short	(.L_264 - .L_263)
.L_263:
        /*0090*/ 	.word	0x00000008
.L_264:


//--------------------- .nv.info._Z21selection_sum_weightsPfS_ii --------------------------
	.section	.nv.info._Z21selection_sum_weightsPfS_ii,"",@"SHT_CUDA_INFO"
	.sectionflags	@""
	.align	4


	//----- nvinfo : EIATTR_CUDA_API_VERSION
	.align		4
        /*0000*/ 	.byte	0x04, 0x37
        /*0002*/ 	.short	(.L_266 - .L_265)
.L_265:
        /*0004*/ 	.word	0x00000082


	//----- nvinfo : EIATTR_KPARAM_INFO
	.align		4
.L_266:
        /*0008*/ 	.byte	0x04, 0x17
        /*000a*/ 	.short	(.L_268 - .L_267)
.L_267:
        /*000c*/ 	.word	0x00000000
        /*0010*/ 	.short	0x0003
        /*0012*/ 	.short	0x0014
        /*0014*/ 	.byte	0x00, 0xf0, 0x11, 0x00


	//----- nvinfo : EIATTR_KPARAM_INFO
	.align		4
.L_268:
        /*0018*/ 	.byte	0x04, 0x17
        /*001a*/ 	.short	(.L_270 - .L_269)
.L_269:
        /*001c*/ 	.word	0x00000000
        /*0020*/ 	.short	0x0002
        /*0022*/ 	.short	0x0010
        /*0024*/ 	.byte	0x00, 0xf0, 0x11, 0x00


	//----- nvinfo : EIATTR_KPARAM_INFO
	.align		4
.L_270:
        /*0028*/ 	.byte	0x04, 0x17
        /*002a*/ 	.short	(.L_272 - .L_271)
.L_271:
        /*002c*/ 	.word	0x00000000
        /*0030*/ 	.short	0x0001
        /*0032*/ 	.short	0x0008
        /*0034*/ 	.byte	0x00, 0xf5, 0x21, 0x00


	//----- nvinfo : EIATTR_KPARAM_INFO
	.align		4
.L_272:
        /*0038*/ 	.byte	0x04, 0x17
        /*003a*/ 	.short	(.L_274 - .L_273)
.L_273:
        /*003c*/ 	.word	0x00000000
        /*0040*/ 	.short	0x0000
        /*0042*/ 	.short	0x0000
        /*0044*/ 	.byte	0x00, 0xf5, 0x21, 0x00


	//----- nvinfo : EIATTR_SPARSE_MMA_MASK
	.align		4
.L_274:
        /*0048*/ 	.byte	0x03, 0x50
        /*004a*/ 	.short	0x0000


	//----- nvinfo : EIATTR_MAXREG_COUNT
	.align		4
        /*004c*/ 	.byte	0x03, 0x1b
        /*004e*/ 	.short	0x00ff


	//----- nvinfo : EIATTR_MERCURY_ISA_VERSION
	.align		4
        /*0050*/ 	.byte	0x03, 0x5f
        /*0052*/ 	.short	0x0101


	//----- nvinfo : EIATTR_VRC_CTA_INIT_COUNT
	.align		4
        /*0054*/ 	.byte	0x02, 0x4a
	.zero		1
	.zero		1


	//----- nvinfo : EIATTR_EXIT_INSTR_OFFSETS
	.align		4
        /*0058*/ 	.byte	0x04, 0x1c
        /*005a*/ 	.short	(.L_276 - .L_275)


	//   ....[0]....
.L_275:
        /*005c*/ 	.word	0x00000a00


	//   ....[1]....
        /*0060*/ 	.word	0x00000ae0


	//----- nvinfo : EIATTR_CBANK_PARAM_SIZE
	.align		4
.L_276:
        /*0064*/ 	.byte	0x03, 0x19
        /*0066*/ 	.short	0x0018


	//----- nvinfo : EIATTR_PARAM_CBANK
	.align		4
        /*0068*/ 	.byte	0x04, 0x0a
        /*006a*/ 	.short	(.L_278 - .L_277)
	.align		4
.L_277:
        /*006c*/ 	.word	index@(.nv.constant0._Z21selection_sum_weightsPfS_ii)
        /*0070*/ 	.short	0x0380
        /*0072*/ 	.short	0x0018


	//----- nvinfo : EIATTR_SW_WAR
	.align		4
.L_278:
        /*0074*/ 	.byte	0x04, 0x36
        /*0076*/ 	.short	(.L_280 - .L_279)
.L_279:
        /*0078*/ 	.word	0x00000008
.L_280:


//--------------------- .nv.info._Z4fillPh        --------------------------
	.section	.nv.info._Z4fillPh,"",@"SHT_CUDA_INFO"
	.sectionflags	@""
	.align	4


	//----- nvinfo : EIATTR_CUDA_API_VERSION
	.align		4
        /*0000*/ 	.byte	0x04, 0x37
        /*0002*/ 	.short	(.L_282 - .L_281)
.L_281:
        /*0004*/ 	.word	0x00000082


	//----- nvinfo : EIATTR_KPARAM_INFO
	.align		4
.L_282:
        /*0008*/ 	.byte	0x04, 0x17
        /*000a*/ 	.short	(.L_284 - .L_283)
.L_283:
        /*000c*/ 	.word	0x00000000
        /*0010*/ 	.short	0x0000
        /*0012*/ 	.short	0x0000
        /*0014*/ 	.byte	0x00, 0xf5, 0x21, 0x00


	//----- nvinfo : EIATTR_SPARSE_MMA_MASK
	.align		4
.L_284:
        /*0018*/ 	.byte	0x03, 0x50
        /*001a*/ 	.short	0x0000


	//----- nvinfo : EIATTR_MAXREG_COUNT
	.align		4
        /*001c*/ 	.byte	0x03, 0x1b
        /*001e*/ 	.short	0x00ff


	//----- nvinfo : EIATTR_MERCURY_ISA_VERSION
	.align		4
        /*0020*/ 	.byte	0x03, 0x5f
        /*0022*/ 	.short	0x0101


	//----- nvinfo : EIATTR_VRC_CTA_INIT_COUNT
	.align		4
        /*0024*/ 	.byte	0x02, 0x4a
	.zero		1
	.zero		1


	//----- nvinfo : EIATTR_EXIT_INSTR_OFFSETS
	.align		4
        /*0028*/ 	.byte	0x04, 0x1c
        /*002a*/ 	.short	(.L_286 - .L_285)


	//   ....[0]....
.L_285:
        /*002c*/ 	.word	0x00000410


	//   ....[1]....
        /*0030*/ 	.word	0x00000480


	//----- nvinfo : EIATTR_CBANK_PARAM_SIZE
	.align		4
.L_286:
        /*0034*/ 	.byte	0x03, 0x19
        /*0036*/ 	.short	0x0008


	//----- nvinfo : EIATTR_PARAM_CBANK
	.align		4
        /*0038*/ 	.byte	0x04, 0x0a
        /*003a*/ 	.short	(.L_288 - .L_287)
	.align		4
.L_287:
        /*003c*/ 	.word	index@(.nv.constant0._Z4fillPh)
        /*0040*/ 	.short	0x0380
        /*0042*/ 	.short	0x0008


	//----- nvinfo : EIATTR_SW_WAR
	.align		4
.L_288:
        /*0044*/ 	.byte	0x04, 0x36
        /*0046*/ 	.short	(.L_290 - .L_289)
.L_289:
        /*0048*/ 	.word	0x00000008
.L_290:


//--------------------- .nv.info._Z11int_to_charPiPh --------------------------
	.section	.nv.info._Z11int_to_charPiPh,"",@"SHT_CUDA_INFO"
	.sectionflags	@""
	.align	4


	//----- nvinfo : EIATTR_CUDA_API_VERSION
	.align		4
        /*0000*/ 	.byte	0x04, 0x37
        /*0002*/ 	.short	(.L_292 - .L_291)
.L_291:
        /*0004*/ 	.word	0x00000082


	//----- nvinfo : EIATTR_KPARAM_INFO
	.align		4
.L_292:
        /*0008*/ 	.byte	0x04, 0x17
        /*000a*/ 	.short	(.L_294 - .L_293)
.L_293:
        /*000c*/ 	.word	0x00000000
        /*0010*/ 	.short	0x0001
        /*0012*/ 	.short	0x0008
        /*0014*/ 	.byte	0x00, 0xf5, 0x21, 0x00


	//----- nvinfo : EIATTR_KPARAM_INFO
	.align		4
.L_294:
        /*0018*/ 	.byte	0x04, 0x17
        /*001a*/ 	.short	(.L_296 - .L_295)
.L_295:
        /*001c*/ 	.word	0x00000000
        /*0020*/ 	.short	0x0000
        /*0022*/ 	.short	0x0000
        /*0024*/ 	.byte	0x00, 0xf5, 0x21, 0x00


	//----- nvinfo : EIATTR_SPARSE_MMA_MASK
	.align		4
.L_296:
        /*0028*/ 	.byte	0x03, 0x50
        /*002a*/ 	.short	0x0000


	//----- nvinfo : EIATTR_MAXREG_COUNT
	.align		4
        /*002c*/ 	.byte	0x03, 0x1b
        /*002e*/ 	.short	0x00ff


	//----- nvinfo : EIATTR_MERCURY_ISA_VERSION
	.align		4
        /*0030*/ 	.byte	0x03, 0x5f
        /*0032*/ 	.short	0x0101


	//----- nvinfo : EIATTR_VRC_CTA_INIT_COUNT
	.align		4
        /*0034*/ 	.byte	0x02, 0x4a
	.zero		1
	.zero		1


	//----- nvinfo : EIATTR_EXIT_INSTR_OFFSETS
	.align		4
        /*0038*/ 	.byte	0x04, 0x1c
        /*003a*/ 	.short	(.L_298 - .L_297)


	//   ....[0]....
.L_297:
        /*003c*/ 	.word	0x00000500


	//----- nvinfo : EIATTR_CBANK_PARAM_SIZE
	.align		4
.L_298:
        /*0040*/ 	.byte	0x03, 0x19
        /*0042*/ 	.short	0x0010


	//----- nvinfo : EIATTR_PARAM_CBANK
	.align		4
        /*0044*/ 	.byte	0x04, 0x0a
        /*0046*/ 	.short	(.L_300 - .L_299)
	.align		4
.L_299:
        /*0048*/ 	.word	index@(.nv.constant0._Z11int_to_charPiPh)
        /*004c*/ 	.short	0x0380
        /*004e*/ 	.short	0x0010


	//----- nvinfo : EIATTR_SW_WAR
	.align		4
.L_300:
        /*0050*/ 	.byte	0x04, 0x36
        /*0052*/ 	.short	(.L_302 - .L_301)
.L_301:
        /*0054*/ 	.word	0x00000008
.L_302:


//--------------------- .nv.info._Z11char_to_intPiPh --------------------------
	.section	.nv.info._Z11char_to_intPiPh,"",@"SHT_CUDA_INFO"
	.sectionflags	@""
	.align	4


	//----- nvinfo : EIATTR_CUDA_API_VERSION
	.align		4
        /*0000*/ 	.byte	0x04, 0x37
        /*0002*/ 	.short	(.L_304 - .L_303)
.L_303:
        /*0004*/ 	.word	0x00000082


	//----- nvinfo : EIATTR_KPARAM_INFO
	.align		4
.L_304:
        /*0008*/ 	.byte	0x04, 0x17
        /*000a*/ 	.short	(.L_306 - .L_305)
.L_305:
        /*000c*/ 	.word	0x00000000
        /*0010*/ 	.short	0x0001
        /*0012*/ 	.short	0x0008
        /*0014*/ 	.byte	0x00, 0xf5, 0x21, 0x00


	//----- nvinfo : EIATTR_KPARAM_INFO
	.align		4
.L_306:
        /*0018*/ 	.byte	0x04, 0x17
        /*001a*/ 	.short	(.L_308 - .L_307)
.L_307:
        /*001c*/ 	.word	0x00000000
        /*0020*/ 	.short	0x0000
        /*0022*/ 	.short	0x0000
        /*0024*/ 	.byte	0x00, 0xf5, 0x21, 0x00


	//----- nvinfo : EIATTR_SPARSE_MMA_MASK
	.align		4
.L_308:
        /*0028*/ 	.byte	0x03, 0x50
        /*002a*/ 	.short	0x0000


	//----- nvinfo : EIATTR_MAXREG_COUNT
	.align		4
        /*002c*/ 	.byte	0x03, 0x1b
        /*002e*/ 	.short	0x00ff


	//----- nvinfo : EIATTR_MERCURY_ISA_VERSION
	.align		4
        /*0030*/ 	.byte	0x03, 0x5f
        /*0032*/ 	.short	0x0101


	//----- nvinfo : EIATTR_VRC_CTA_INIT_COUNT
	.align		4
        /*0034*/ 	.byte	0x02, 0x4a
	.zero		1
	.zero		1


	//----- nvinfo : EIATTR_EXIT_INSTR_OFFSETS
	.align		4
        /*0038*/ 	.byte	0x04, 0x1c
        /*003a*/ 	.short	(.L_310 - .L_309)


	//   ....[0]....
.L_309:
        /*003c*/ 	.word	0x00000380


	//----- nvinfo : EIATTR_CBANK_PARAM_SIZE
	.align		4
.L_310:
        /*0040*/ 	.byte	0x03, 0x19
        /*0042*/ 	.short	0x0010


	//----- nvinfo : EIATTR_PARAM_CBANK
	.align		4
        /*0044*/ 	.byte	0x04, 0x0a
        /*0046*/ 	.short	(.L_312 - .L_311)
	.align		4
.L_311:
        /*0048*/ 	.word	index@(.nv.constant0._Z11char_to_intPiPh)
        /*004c*/ 	.short	0x0380
        /*004e*/ 	.short	0x0010


	//----- nvinfo : EIATTR_SW_WAR
	.align		4
.L_312:
        /*0050*/ 	.byte	0x04, 0x36
        /*0052*/ 	.short	(.L_314 - .L_313)
.L_313:
        /*0054*/ 	.word	0x00000008
.L_314:


//--------------------- .nv.info._Z9set_depthPj   --------------------------
	.section	.nv.info._Z9set_depthPj,"",@"SHT_CUDA_INFO"
	.sectionflags	@""
	.align	4


	//----- nvinfo : EIATTR_CUDA_API_VERSION
	.align		4
        /*0000*/ 	.byte	0x04, 0x37
        /*0002*/ 	.short	(.L_316 - .L_315)
.L_315:
        /*0004*/ 	.word	0x00000082


	//----- nvinfo : EIATTR_KPARAM_INFO
	.align		4
.L_316:
        /*0008*/ 	.byte	0x04, 0x17
        /*000a*/ 	.short	(.L_318 - .L_317)
.L_317:
        /*000c*/ 	.word	0x00000000
        /*0010*/ 	.short	0x0000
        /*0012*/ 	.short	0x0000
        /*0014*/ 	.byte	0x00, 0xf5, 0x21, 0x00


	//----- nvinfo : EIATTR_SPARSE_MMA_MASK
	.align		4
.L_318:
        /*0018*/ 	.byte	0x03, 0x50
        /*001a*/ 	.short	0x0000


	//----- nvinfo : EIATTR_MAXREG_COUNT
	.align		4
        /*001c*/ 	.byte	0x03, 0x1b
        /*001e*/ 	.short	0x00ff


	//----- nvinfo : EIATTR_MERCURY_ISA_VERSION
	.align		4
        /*0020*/ 	.byte	0x03, 0x5f
        /*0022*/ 	.short	0x0101


	//----- nvinfo : EIATTR_VRC_CTA_INIT_COUNT
	.align		4
        /*0024*/ 	.byte	0x02, 0x4a
	.zero		1
	.zero		1


	//----- nvinfo : EIATTR_EXIT_INSTR_OFFSETS
	.align		4
        /*0028*/ 	.byte	0x04, 0x1c
        /*002a*/ 	.short	(.L_320 - .L_319)


	//   ....[0]....
.L_319:
        /*002c*/ 	.word	0x00000180


	//----- nvinfo : EIATTR_CBANK_PARAM_SIZE
	.align		4
.L_320:
        /*0030*/ 	.byte	0x03, 0x19
        /*0032*/ 	.short	0x0008


	//----- nvinfo : EIATTR_PARAM_CBANK
	.align		4
        /*0034*/ 	.byte	0x04, 0x0a
        /*0036*/ 	.short	(.L_322 - .L_321)
	.align		4
.L_321:
        /*0038*/ 	.word	index@(.nv.constant0._Z9set_depthPj)
        /*003c*/ 	.short	0x0380
        /*003e*/ 	.short	0x0008


	//----- nvinfo : EIATTR_SW_WAR
	.align		4
.L_322:
        /*0040*/ 	.byte	0x04, 0x36
        /*0042*/ 	.short	(.L_324 - .L_323)
.L_323:
        /*0044*/ 	.word	0x00000008
.L_324:


//--------------------- .nv.info._Z8copy_memPhS_  --------------------------
	.section	.nv.info._Z8copy_memPhS_,"",@"SHT_CUDA_INFO"
	.sectionflags	@""
	.align	4


	//----- nvinfo : EIATTR_CUDA_API_VERSION
	.align		4
        /*0000*/ 	.byte	0x04, 0x37
        /*0002*/ 	.short	(.L_326 - .L_325)
.L_325:
        /*0004*/ 	.word	0x00000082


	//----- nvinfo : EIATTR_KPARAM_INFO
	.align		4
.L_326:
        /*0008*/ 	.byte	0x04, 0x17
        /*000a*/ 	.short	(.L_328 - .L_327)
.L_327:
        /*000c*/ 	.word	0x00000000
        /*0010*/ 	.short	0x0001
        /*0012*/ 	.short	0x0008
        /*0014*/ 	.byte	0x00, 0xf5, 0x21, 0x00


	//----- nvinfo : EIATTR_KPARAM_INFO
	.align		4
.L_328:
        /*0018*/ 	.byte	0x04, 0x17
        /*001a*/ 	.short	(.L_330 - .L_329)
.L_329:
        /*001c*/ 	.word	0x00000000
        /*0020*/ 	.short	0x0000
        /*0022*/ 	.short	0x0000
        /*0024*/ 	.byte	0x00, 0xf5, 0x21, 0x00


	//----- nvinfo : EIATTR_SPARSE_MMA_MASK
	.align		4
.L_330:
        /*0028*/ 	.byte	0x03, 0x50
        /*002a*/ 	.short	0x0000


	//----- nvinfo : EIATTR_MAXREG_COUNT
	.align		4
        /*002c*/ 	.byte	0x03, 0x1b
        /*002e*/ 	.short	0x00ff


	//----- nvinfo : EIATTR_MERCURY_ISA_VERSION
	.align		4
        /*0030*/ 	.byte	0x03, 0x5f
        /*0032*/ 	.short	0x0101


	//----- nvinfo : EIATTR_VRC_CTA_INIT_COUNT
	.align		4
        /*0034*/ 	.byte	0x02, 0x4a
	.zero		1
	.zero		1


	//----- nvinfo : EIATTR_EXIT_INSTR_OFFSETS
	.align		4
        /*0038*/ 	.byte	0x04, 0x1c
        /*003a*/ 	.short	(.L_332 - .L_331)


	//   ....[0]....
.L_331:
        /*003c*/ 	.word	0x000003f0


	//----- nvinfo : EIATTR_CBANK_PARAM_SIZE
	.align		4
.L_332:
        /*0040*/ 	.byte	0x03, 0x19
        /*0042*/ 	.short	0x0010


	//----- nvinfo : EIATTR_PARAM_CBANK
	.align		4
        /*0044*/ 	.byte	0x04, 0x0a
        /*0046*/ 	.short	(.L_334 - .L_333)
	.align		4
.L_333:
        /*0048*/ 	.word	index@(.nv.constant0._Z8copy_memPhS_)
        /*004c*/ 	.short	0x0380
        /*004e*/ 	.short	0x0010


	//----- nvinfo : EIATTR_SW_WAR
	.align		4
.L_334:
        /*0050*/ 	.byte	0x04, 0x36
        /*0052*/ 	.short	(.L_336 - .L_335)
.L_335:
        /*0054*/ 	.word	0x00000008
.L_336:


//--------------------- .nv.callgraph             --------------------------
	.section	.nv.callgraph,"",@"SHT_CUDA_CALLGRAPH"
	.align	4
	.sectionentsize	8
	.align		4
        /*0000*/ 	.word	0x00000000
	.align		4
        /*0004*/ 	.word	0xffffffff
	.align		4
        /*0008*/ 	.word	0x00000000
	.align		4
        /*000c*/ 	.word	0xfffffffe
	.align		4
        /*0010*/ 	.word	0x00000000
	.align		4
        /*0014*/ 	.word	0xfffffffd
	.align		4
        /*0018*/ 	.word	0x00000000
	.align		4
        /*001c*/ 	.word	0xfffffffc


//--------------------- .nv.constant4             --------------------------
	.section	.nv.constant4,"a",@progbits
	.align	8
	.align		8
.nv.constant4:
        /*0000*/ 	.dword	__cudart_i2opi_f


//--------------------- .text._Z12render_finalPfS_S_PiS0_ii --------------------------
	.section	.text._Z12render_finalPfS_S_PiS0_ii,"ax",@progbits
	.align	128
        .global         _Z12render_finalPfS_S_PiS0_ii
        .type           _Z12render_finalPfS_S_PiS0_ii,@function
        .size           _Z12render_finalPfS_S_PiS0_ii,(.L_x_322 - _Z12render_finalPfS_S_PiS0_ii)
        .other          _Z12render_finalPfS_S_PiS0_ii,@"STO_CUDA_ENTRY STV_DEFAULT"
_Z12render_finalPfS_S_PiS0_ii:
.text._Z12render_finalPfS_S_PiS0_ii:
[----:B------:R-:W-:Y:S01]  /*0000*/  LDC R1, c[0x0][0x37c] ;  /* 0x0000df00ff017b82 */ /* 0x000fe20000000800 */
[----:B------:R-:W0:Y:S07]  /*0010*/  S2R R29, SR_CTAID.X ;  /* 0x00000000001d7919 */ /* 0x000e2e0000002500 */
[----:B------:R-:W1:Y:S01]  /*0020*/  LDC R34, c[0x0][0x370] ;  /* 0x0000dc00ff227b82 */ /* 0x000e620000000800 */
[----:B------:R-:W2:Y:S01]  /*0030*/  LDCU.64 UR4, c[0x0][0x3a8] ;  /* 0x00007500ff0477ac */ /* 0x000ea20008000a00 */
[----:B------:R-:W0:Y:S01]  /*0040*/  S2R R0, SR_TID.X ;  /* 0x0000000000007919 */ /* 0x000e220000002100 */
[----:B------:R-:W3:Y:S01]  /*0050*/  LDCU.64 UR8, c[0x0][0x358] ;  /* 0x00006b00ff0877ac */ /* 0x000ee20008000a00 */
[----:B------:R-:W4:Y:S01]  /*0060*/  S2R R30, SR_CTAID.Y ;  /* 0x00000000001e7919 */ /* 0x000f220000002600 */
[----:B------:R-:W4:Y:S01]  /*0070*/  S2R R3, SR_TID.Y ;  /* 0x0000000000037919 */ /* 0x000f220000002200 */
[----:B--2---:R-:W-:Y:S01]  /*0080*/  I2FP.F32.S32 R31, UR5 ;  /* 0x00000005001f7c45 */ /* 0x004fe20008201400 */
[----:B------:R-:W-:-:S02]  /*0090*/  UIMAD UR6, UR5, UR4, URZ ;  /* 0x00000004050672a4 */ /* 0x000fc4000f8e02ff */
[----:B------:R-:W-:Y:S01]  /*00a0*/  I2FP.F32.S32 R32, UR4 ;  /* 0x0000000400207c45 */ /* 0x000fe20008201400 */
[----:B------:R-:W-:Y:S01]  /*00b0*/  UMOV UR4, URZ ;  /* 0x000000ff00047c82 */ /* 0x000fe20008000000 */
[----:B-1----:R-:W-:Y:S02]  /*00c0*/  IMAD.SHL.U32 R34, R34, 0x20, RZ ;  /* 0x0000002022227824 */ /* 0x002fe400078e00ff */
[----:B0-----:R-:W-:Y:S02]  /*00d0*/  IMAD R29, R29, 0x20, R0 ;  /* 0x000000201d1d7824 */ /* 0x001fe400078e0200 */
[----:B---34-:R-:W-:-:S07]  /*00e0*/  IMAD R30, R30, 0x20, R3 ;  /* 0x000000201e1e7824 */ /* 0x018fce00078e0203 */
.L_x_38:
[----:B0-----:R-:W0:Y:S01]  /*00f0*/  LDC.64 R6, c[0x0][0x380] ;  /* 0x0000e000ff067b82 */ /* 0x001e220000000a00 */
[----:B------:R-:W-:-:S04]  /*0100*/  VIADD R33, R30, UR4 ;  /* 0x000000041e217c36 */ /* 0x000fc80008000000 */
[----:B------:R-:W-:-:S04]  /*0110*/  IMAD R33, R34, R33, R29 ;  /* 0x0000002122217224 */ /* 0x000fc800078e021d */
[----:B------:R-:W-:-:S04]  /*0120*/  IMAD R9, R33, 0x3, RZ ;  /* 0x0000000321097824 */ /* 0x000fc800078e02ff */
[----:B0-----:R-:W-:-:S05]  /*0130*/  IMAD.WIDE R8, R9, 0x4, R6 ;  /* 0x0000000409087825 */ /* 0x001fca00078e0206 */
[----:B------:R-:W2:Y:S01]  /*0140*/  LDG.E R0, desc[UR8][R8.64+0x4] ;  /* 0x0000040808007981 */ /* 0x000ea2000c1e1900 */
[----:B------:R-:W-:-:S03]  /*0150*/  IMAD.IADD R2, R34, 0x1, R33 ;  /* 0x0000000122027824 */ /* 0x000fc600078e0221 */
[----:B------:R-:W3:Y:S01]  /*0160*/  LDG.E R14, desc[UR8][R8.64+0x10] ;  /* 0x00001008080e7981 */ /* 0x000ee2000c1e1900 */
[----:B------:R-:W-:-:S03]  /*0170*/  IMAD R3, R2, 0x3, RZ ;  /* 0x0000000302037824 */ /* 0x000fc600078e02ff */
[----:B------:R-:W4:Y:S01]  /*0180*/  LDG.E R5, desc[UR8][R8.64+0x8] ;  /* 0x0000080808057981 */ /* 0x000f22000c1e1900 */
[----:B------:R-:W-:-:S03]  /*0190*/  IMAD.WIDE R6, R3, 0x4, R6 ;  /* 0x0000000403067825 */ /* 0x000fc600078e0206 */
[----:B------:R-:W5:Y:S04]  /*01a0*/  LDG.E R4, desc[UR8][R8.64+0x14] ;  /* 0x0000140808047981 */ /* 0x000f68000c1e1900 */
[----:B------:R-:W4:Y:S04]  /*01b0*/  LDG.E R17, desc[UR8][R6.64+0x4] ;  /* 0x0000040806117981 */ /* 0x000f28000c1e1900 */
[----:B------:R-:W5:Y:S04]  /*01c0*/  LDG.E R19, desc[UR8][R6.64+0x10] ;  /* 0x0000100806137981 */ /* 0x000f68000c1e1900 */
[----:B------:R-:W5:Y:S04]  /*01d0*/  LDG.E R11, desc[UR8][R6.64+0x8] ;  /* 0x00000808060b7981 */ /* 0x000f68000c1e1900 */
[----:B------:R-:W5:Y:S01]  /*01e0*/  LDG.E R10, desc[UR8][R6.64+0x14] ;  /* 0x00001408060a7981 */ /* 0x000f62000c1e1900 */
[----:B------:R-:W-:Y:S01]  /*01f0*/  IMAD.MOV.U32 R12, RZ, RZ, RZ ;  /* 0x000000ffff0c7224 */ /* 0x000fe200078e00ff */
[----:B------:R-:W-:Y:S01]  /*0200*/  UIADD3 UR4, UPT, UPT, UR4, 0x8, URZ ;  /* 0x0000000804047890 */ /* 0x000fe2000fffe0ff */
[----:B------:R-:W-:Y:S01]  /*0210*/  BSSY.RECONVERGENT B0, `(.L_x_0) ;  /* 0x0000060000007945 */ /* 0x000fe20003800200 */
[----:B------:R-:W-:-:S02]  /*0220*/  UMOV UR5, URZ ;  /* 0x000000ff00057c82 */ /* 0x000fc40008000000 */
[----:B------:R-:W-:Y:S01]  /*0230*/  UISETP.GE.U32.AND UP0, UPT, UR4, 0x20, UPT ;  /* 0x000000200400788c */ /* 0x000fe2000bf06070 */
[----:B------:R-:W-:Y:S02]  /*0240*/  IMAD.MOV.U32 R45, RZ, RZ, 0x40080000 ;  /* 0x40080000ff2d7424 */ /* 0x000fe400078e00ff */
[----:B--2---:R-:W-:-:S04]  /*0250*/  FADD R0, R0, 1 ;  /* 0x3f80000000007421 */ /* 0x004fc80000000000 */
[----:B------:R-:W-:-:S04]  /*0260*/  FMUL R0, R0, 0.5 ;  /* 0x3f00000000007820 */ /* 0x000fc80000400000 */
[----:B------:R-:W-:-:S04]  /*0270*/  FMUL R36, R31, R0 ;  /* 0x000000001f247220 */ /* 0x000fc80000400000 */
[----:B------:R-:W0:Y:S01]  /*0280*/  F2F.F64.F32 R2, R36 ;  /* 0x0000002400027310 */ /* 0x000e220000201800 */
[----:B------:R-:W-:Y:S02]  /*0290*/  IMAD.MOV.U32 R0, RZ, RZ, 0x3fe00000 ;  /* 0x3fe00000ff007424 */ /* 0x000fe400078e00ff */
[----:B---3--:R-:W-:-:S04]  /*02a0*/  FADD R14, R14, 1 ;  /* 0x3f8000000e0e7421 */ /* 0x008fc80000000000 */
[----:B------:R-:W-:Y:S01]  /*02b0*/  FMUL R14, R14, 0.5 ;  /* 0x3f0000000e0e7820 */ /* 0x000fe20000400000 */
[----:B0-----:R-:W-:-:S03]  /*02c0*/  DADD R2, R2, -0.5 ;  /* 0xbfe0000002027429 */ /* 0x001fc60000000000 */
[----:B------:R-:W-:Y:S01]  /*02d0*/  FMUL R16, R31, R14 ;  /* 0x0000000e1f107220 */ /* 0x000fe20000400000 */
[----:B----4-:R-:W-:-:S06]  /*02e0*/  FADD R17, R17, 1 ;  /* 0x3f80000011117421 */ /* 0x010fcc0000000000 */
[----:B------:R-:W-:Y:S01]  /*02f0*/  LOP3.LUT R13, R0, 0x80000000, R3, 0xb8, !PT ;  /* 0x80000000000d7812 */ /* 0x000fe200078eb803 */
[----:B------:R-:W0:Y:S01]  /*0300*/  F2F.F64.F32 R14, R16 ;  /* 0x00000010000e7310 */ /* 0x000e220000201800 */
[----:B------:R-:W-:-:S04]  /*0310*/  FMUL R18, R17, 0.5 ;  /* 0x3f00000011127820 */ /* 0x000fc80000400000 */
[----:B------:R-:W-:Y:S01]  /*0320*/  DADD.RZ R12, R2, R12 ;  /* 0x00000000020c7229 */ /* 0x000fe2000000c00c */
[----:B------:R-:W-:Y:S01]  /*0330*/  FADD R36, R36, -0.5 ;  /* 0xbf00000024247421 */ /* 0x000fe20000000000 */
[----:B------:R-:W-:Y:S01]  /*0340*/  FMUL R22, R31, R18 ;  /* 0x000000121f167220 */ /* 0x000fe20000400000 */
[----:B-----5:R-:W-:Y:S02]  /*0350*/  FADD R19, R19, 1 ;  /* 0x3f80000013137421 */ /* 0x020fe40000000000 */
[----:B------:R-:W1:Y:S02]  /*0360*/  F2F.F64.F32 R2, R36 ;  /* 0x0000002400027310 */ /* 0x000e640000201800 */
[----:B------:R-:W-:-:S06]  /*0370*/  FMUL R18, R19, 0.5 ;  /* 0x3f00000013127820 */ /* 0x000fcc0000400000 */
[----:B------:R-:W-:Y:S01]  /*0380*/  F2I.F64.TRUNC R35, R12 ;  /* 0x0000000c00237311 */ /* 0x000fe2000030d100 */
[----:B------:R-:W-:Y:S01]  /*0390*/  FMUL R23, R31, R18 ;  /* 0x000000121f177220 */ /* 0x000fe20000400000 */
[----:B0-----:R-:W-:-:S06]  /*03a0*/  DADD R14, R14, -0.5 ;  /* 0xbfe000000e0e7429 */ /* 0x001fcc0000000000 */
[----:B------:R-:W0:Y:S02]  /*03b0*/  F2F.F64.F32 R12, R22 ;  /* 0x00000016000c7310 */ /* 0x000e240000201800 */
[----:B-1----:R-:W-:-:S06]  /*03c0*/  DADD R16, R14, -R2 ;  /* 0x000000000e107229 */ /* 0x002fcc0000000802 */
[----:B------:R-:W1:Y:S01]  /*03d0*/  F2F.F64.F32 R18, R23 ;  /* 0x0000001700127310 */ /* 0x000e620000201800 */
[----:B0-----:R-:W-:-:S07]  /*03e0*/  DADD R14, R12, -0.5 ;  /* 0xbfe000000c0e7429 */ /* 0x001fce0000000000 */
[----:B------:R-:W0:Y:S01]  /*03f0*/  MUFU.RCP64H R13, 3 ;  /* 0x40080000000d7908 */ /* 0x000e220000001800 */
[----:B------:R-:W-:Y:S02]  /*0400*/  IMAD.MOV.U32 R12, RZ, RZ, 0x1 ;  /* 0x00000001ff0c7424 */ /* 0x000fe400078e00ff */
[----:B------:R-:W-:Y:S01]  /*0410*/  FADD R5, R5, 1 ;  /* 0x3f80000005057421 */ /* 0x000fe20000000000 */
[----:B-1----:R-:W-:Y:S02]  /*0420*/  DADD R20, R18, -0.5 ;  /* 0xbfe0000012147429 */ /* 0x002fe40000000000 */
[----:B------:R-:W-:Y:S01]  /*0430*/  DADD R18, -R2, R14 ;  /* 0x0000000002127229 */ /* 0x000fe2000000010e */
[----:B------:R-:W-:Y:S01]  /*0440*/  IMAD.MOV.U32 R14, RZ, RZ, 0x0 ;  /* 0x00000000ff0e7424 */ /* 0x000fe200078e00ff */
[----:B------:R-:W-:Y:S01]  /*0450*/  MOV R15, 0x40080000 ;  /* 0x40080000000f7802 */ /* 0x000fe20000000f00 */
[----:B------:R-:W-:-:S03]  /*0460*/  FMUL R5, R5, 0.5 ;  /* 0x3f00000005057820 */ /* 0x000fc60000400000 */
[----:B------:R-:W-:Y:S02]  /*0470*/  DADD R20, -R2, R20 ;  /* 0x0000000002147229 */ /* 0x000fe40000000114 */
[----:B0-----:R-:W-:Y:S01]  /*0480*/  DFMA R2, R12, -R14, 1 ;  /* 0x3ff000000c02742b */ /* 0x001fe2000000080e */
[----:B------:R-:W-:Y:S01]  /*0490*/  FMUL R22, R32, R5 ;  /* 0x0000000520167220 */ /* 0x000fe20000400000 */
[----:B------:R-:W-:Y:S01]  /*04a0*/  F2F.F32.F64 R37, R16 ;  /* 0x0000001000257310 */ /* 0x000fe20000301000 */
[----:B------:R-:W-:-:S07]  /*04b0*/  FADD R4, R4, 1 ;  /* 0x3f80000004047421 */ /* 0x000fce0000000000 */
[----:B------:R0:W-:Y:S01]  /*04c0*/  F2F.F32.F64 R38, R18 ;  /* 0x0000001200267310 */ /* 0x0001e20000301000 */
[----:B------:R-:W-:-:S07]  /*04d0*/  FMUL R5, R4, 0.5 ;  /* 0x3f00000004057820 */ /* 0x000fce0000400000 */
[----:B------:R-:W1:Y:S01]  /*04e0*/  F2F.F64.F32 R16, R22 ;  /* 0x0000001600107310 */ /* 0x000e620000201800 */
[----:B0-----:R-:W-:Y:S01]  /*04f0*/  DFMA R18, R2, R2, R2 ;  /* 0x000000020212722b */ /* 0x001fe20000000002 */
[----:B------:R-:W-:-:S07]  /*0500*/  FMUL R5, R32, R5 ;  /* 0x0000000520057220 */ /* 0x000fce0000400000 */
[----:B------:R-:W-:Y:S01]  /*0510*/  DFMA R12, R12, R18, R12 ;  /* 0x000000120c0c722b */ /* 0x000fe2000000000c */
[----:B------:R-:W0:Y:S01]  /*0520*/  F2F.F64.F32 R4, R5 ;  /* 0x0000000500047310 */ /* 0x000e220000201800 */
[----:B-1----:R-:W-:-:S06]  /*0530*/  DADD R16, R16, -0.5 ;  /* 0xbfe0000010107429 */ /* 0x002fcc0000000000 */
[C---:B------:R-:W-:Y:S01]  /*0540*/  DFMA R14, R12.reuse, -R14, 1 ;  /* 0x3ff000000c0e742b */ /* 0x040fe2000000080e */
[----:B------:R-:W1:Y:S01]  /*0550*/  F2F.F64.F32 R24, R37 ;  /* 0x0000002500187310 */ /* 0x000e620000201800 */
[----:B------:R-:W-:Y:S01]  /*0560*/  FADD R11, R11, 1 ;  /* 0x3f8000000b0b7421 */ /* 0x000fe20000000000 */
[----:B------:R-:W-:Y:S01]  /*0570*/  FADD R10, R10, 1 ;  /* 0x3f8000000a0a7421 */ /* 0x000fe20000000000 */
[----:B------:R-:W-:Y:S02]  /*0580*/  IMAD.MOV.U32 R18, RZ, RZ, RZ ;  /* 0x000000ffff127224 */ /* 0x000fe400078e00ff */
[----:B------:R-:W-:Y:S01]  /*0590*/  FMUL R11, R11, 0.5 ;  /* 0x3f0000000b0b7820 */ /* 0x000fe20000400000 */
[----:B------:R-:W-:Y:S01]  /*05a0*/  LOP3.LUT R19, R0, 0x80000000, R17, 0xb8, !PT ;  /* 0x8000000000137812 */ /* 0x000fe200078eb811 */
[----:B------:R-:W-:Y:S01]  /*05b0*/  DFMA R12, R12, R14, R12 ;  /* 0x0000000e0c0c722b */ /* 0x000fe2000000000c */
[----:B------:R2:W-:Y:S01]  /*05c0*/  F2F.F32.F64 R39, R20 ;  /* 0x0000001400277310 */ /* 0x0005e20000301000 */
[----:B------:R-:W-:-:S03]  /*05d0*/  FMUL R11, R32, R11 ;  /* 0x0000000b200b7220 */ /* 0x000fc60000400000 */
[----:B------:R-:W-:Y:S01]  /*05e0*/  DADD.RZ R42, R16, R18 ;  /* 0x00000000102a7229 */ /* 0x000fe2000000c012 */
[----:B--2---:R-:W-:Y:S01]  /*05f0*/  FMUL R21, R10, 0.5 ;  /* 0x3f0000000a157820 */ /* 0x004fe20000400000 */
[----:B0-----:R-:W-:-:S03]  /*0600*/  DADD R16, R4, -0.5 ;  /* 0xbfe0000004107429 */ /* 0x001fc60000000000 */
[----:B------:R-:W-:Y:S01]  /*0610*/  FMUL R21, R32, R21 ;  /* 0x0000001520157220 */ /* 0x000fe20000400000 */
[----:B-1----:R-:W-:Y:S01]  /*0620*/  DMUL R4, R24, R12 ;  /* 0x0000000c18047228 */ /* 0x002fe20000000000 */
[----:B------:R-:W0:Y:S01]  /*0630*/  F2F.F64.F32 R10, R11 ;  /* 0x0000000b000a7310 */ /* 0x000e220000201800 */
[----:B------:R-:W-:-:S07]  /*0640*/  FADD R40, R22, -0.5 ;  /* 0xbf00000016287421 */ /* 0x000fce0000000000 */
[----:B------:R-:W1:Y:S01]  /*0650*/  F2F.F64.F32 R14, R21 ;  /* 0x00000015000e7310 */ /* 0x000e620000201800 */
[----:B------:R-:W-:-:S07]  /*0660*/  DFMA R18, R4, -3, R24 ;  /* 0xc00800000412782b */ /* 0x000fce0000000018 */
[----:B------:R-:W2:Y:S01]  /*0670*/  F2F.F64.F32 R2, R40 ;  /* 0x0000002800027310 */ /* 0x000ea20000201800 */
[----:B------:R-:W-:Y:S02]  /*0680*/  DFMA R4, R12, R18, R4 ;  /* 0x000000120c04722b */ /* 0x000fe40000000004 */
[----:B0-----:R-:W-:Y:S02]  /*0690*/  DADD R10, R10, -0.5 ;  /* 0xbfe000000a0a7429 */ /* 0x001fe40000000000 */
[----:B-1----:R-:W-:Y:S01]  /*06a0*/  DADD R14, R14, -0.5 ;  /* 0xbfe000000e0e7429 */ /* 0x002fe20000000000 */
[----:B------:R-:W-:Y:S01]  /*06b0*/  FSETP.GEU.AND P2, PT, |R25|, 6.5827683646048100446e-37, PT ;  /* 0x036000001900780b */ /* 0x000fe20003f4e200 */
[----:B--2---:R-:W-:-:S04]  /*06c0*/  DADD R16, R16, -R2 ;  /* 0x0000000010107229 */ /* 0x004fc80000000802 */
[C---:B------:R-:W-:Y:S02]  /*06d0*/  DADD R10, -R2.reuse, R10 ;  /* 0x00000000020a7229 */ /* 0x040fe4000000010a */
[----:B------:R-:W-:Y:S01]  /*06e0*/  DADD R14, -R2, R14 ;  /* 0x00000000020e7229 */ /* 0x000fe2000000010e */
[----:B------:R-:W-:Y:S01]  /*06f0*/  FFMA R2, RZ, 2.125, R5 ;  /* 0x40080000ff027823 */ /* 0x000fe20000000005 */
[----:B------:R0:W1:Y:S04]  /*0700*/  F2I.F64.TRUNC R42, R42 ;  /* 0x0000002a002a7311 */ /* 0x000068000030d100 */
[----:B------:R-:W-:Y:S02]  /*0710*/  FSETP.GT.AND P1, PT, |R2|, 1.469367938527859385e-39, PT ;  /* 0x001000000200780b */ /* 0x000fe40003f24200 */
[----:B------:R-:W-:-:S02]  /*0720*/  SHF.R.S32.HI R0, RZ, 0x1, R34 ;  /* 0x00000001ff007819 */ /* 0x000fc40000011422 */
[----:B------:R0:W2:Y:S08]  /*0730*/  F2F.F32.F64 R41, R16 ;  /* 0x0000001000297310 */ /* 0x0000b00000301000 */
[----:B------:R0:W3:Y:S01]  /*0740*/  F2F.F32.F64 R44, R10 ;  /* 0x0000000a002c7310 */ /* 0x0000e20000301000 */
[----:B------:R-:W-:-:S07]  /*0750*/  IMAD R0, R0, 0x7, RZ ;  /* 0x0000000700007824 */ /* 0x000fce00078e02ff */
[----:B------:R0:W4:Y:S01]  /*0760*/  F2F.F32.F64 R43, R14 ;  /* 0x0000000e002b7310 */ /* 0x0001220000301000 */
[----:B------:R-:W-:Y:S02]  /*0770*/  SHF.R.S32.HI R3, RZ, 0x4, R34 ;  /* 0x00000004ff037819 */ /* 0x000fe40000011422 */
[----:B------:R-:W-:Y:S02]  /*0780*/  SHF.R.S32.HI R47, RZ, 0x3, R0 ;  /* 0x00000003ff2f7819 */ /* 0x000fe40000011400 */
[----:B------:R-:W-:Y:S01]  /*0790*/  ISETP.GT.AND P0, PT, R30, R3, PT ;  /* 0x000000031e00720c */ /* 0x000fe20003f04270 */
[----:B-12---:R-:W-:-:S12]  /*07a0*/  @P1 BRA P2, `(.L_x_1) ;  /* 0x0000000000181947 */ /* 0x006fd80001000000 */
[----:B------:R-:W-:Y:S01]  /*07b0*/  IMAD.MOV.U32 R18, RZ, RZ, R24 ;  /* 0x000000ffff127224 */ /* 0x000fe200078e0018 */
[----:B------:R-:W-:Y:S01]  /*07c0*/  MOV R28, 0x7f0 ;  /* 0x000007f0001c7802 */ /* 0x000fe20000000f00 */
[----:B------:R-:W-:-:S07]  /*07d0*/  IMAD.MOV.U32 R19, RZ, RZ, R25 ;  /* 0x000000ffff137224 */ /* 0x000fce00078e0019 */
[----:B0--34-:R-:W-:Y:S05]  /*07e0*/  CALL.REL.NOINC `($__internal_0_$__cuda_sm20_div_rn_f64_full) ;  /* 0x0000002000e07944 */ /* 0x019fea0003c00000 */
[----:B------:R-:W-:Y:S02]  /*07f0*/  IMAD.MOV.U32 R4, RZ, RZ, R52 ;  /* 0x000000ffff047224 */ /* 0x000fe400078e0034 */
[----:B------:R-:W-:-:S07]  /*0800*/  IMAD.MOV.U32 R5, RZ, RZ, R53 ;  /* 0x000000ffff057224 */ /* 0x000fce00078e0035 */
.L_x_1:
[----:B------:R-:W-:Y:S05]  /*0810*/  BSYNC.RECONVERGENT B0 ;  /* 0x0000000000007941 */ /* 0x000fea0003800200 */
.L_x_0:
[----:B------:R-:W0:Y:S01]  /*0820*/  MUFU.RCP64H R13, 3 ;  /* 0x40080000000d7908 */ /* 0x000e220000001800 */
[----:B------:R-:W-:Y:S02]  /*0830*/  HFMA2 R3, -RZ, RZ, 2.015625, 0 ;  /* 0x40080000ff037431 */ /* 0x000fe400000001ff */
[----:B------:R-:W-:Y:S01]  /*0840*/  IMAD.MOV.U32 R2, RZ, RZ, 0x0 ;  /* 0x00000000ff027424 */ /* 0x000fe200078e00ff */
[----:B------:R-:W-:Y:S01]  /*0850*/  BSSY.RECONVERGENT B0, `(.L_x_2) ;  /* 0x0000013000007945 */ /* 0x000fe20003800200 */
[----:B------:R-:W-:Y:S01]  /*0860*/  IMAD.MOV.U32 R12, RZ, RZ, 0x1 ;  /* 0x00000001ff0c7424 */ /* 0x000fe200078e00ff */
[----:B------:R-:W-:-:S05]  /*0870*/  DADD R4, RZ, -R4 ;  /* 0x00000000ff047229 */ /* 0x000fca0000000804 */
[----:B0-----:R-:W-:-:S08]  /*0880*/  DFMA R10, R12, -R2, 1 ;  /* 0x3ff000000c0a742b */ /* 0x001fd00000000802 */
[----:B------:R-:W-:Y:S02]  /*0890*/  DFMA R14, R10, R10, R10 ;  /* 0x0000000a0a0e722b */ /* 0x000fe4000000000a */
[----:B------:R-:W0:Y:S06]  /*08a0*/  F2F.F64.F32 R10, R38 ;  /* 0x00000026000a7310 */ /* 0x000e2c0000201800 */
[----:B------:R-:W-:-:S08]  /*08b0*/  DFMA R12, R12, R14, R12 ;  /* 0x0000000e0c0c722b */ /* 0x000fd0000000000c */
[----:B------:R-:W-:Y:S02]  /*08c0*/  DFMA R52, R12, -R2, 1 ;  /* 0x3ff000000c34742b */ /* 0x000fe40000000802 */
[----:B0-----:R-:W-:-:S06]  /*08d0*/  DADD R18, R10, R10 ;  /* 0x000000000a127229 */ /* 0x001fcc000000000a */
[----:B------:R-:W-:-:S04]  /*08e0*/  DFMA R52, R12, R52, R12 ;  /* 0x000000340c34722b */ /* 0x000fc8000000000c */
[----:B------:R-:W-:-:S04]  /*08f0*/  FSETP.GEU.AND P2, PT, |R19|, 6.5827683646048100446e-37, PT ;  /* 0x036000001300780b */ /* 0x000fc80003f4e200 */
[----:B------:R-:W-:-:S08]  /*0900*/  DMUL R12, R52, R18 ;  /* 0x00000012340c7228 */ /* 0x000fd00000000000 */
[----:B------:R-:W-:-:S08]  /*0910*/  DFMA R2, R12, -3, R18 ;  /* 0xc00800000c02782b */ /* 0x000fd00000000012 */
[----:B------:R-:W-:-:S10]  /*0920*/  DFMA R52, R52, R2, R12 ;  /* 0x000000023434722b */ /* 0x000fd4000000000c */
[----:B------:R-:W-:-:S05]  /*0930*/  FFMA R0, RZ, 2.125, R53 ;  /* 0x40080000ff007823 */ /* 0x000fca0000000035 */
[----:B------:R-:W-:-:S13]  /*0940*/  FSETP.GT.AND P1, PT, |R0|, 1.469367938527859385e-39, PT ;  /* 0x001000000000780b */ /* 0x000fda0003f24200 */
[----:B------:R-:W-:Y:S05]  /*0950*/  @P1 BRA P2, `(.L_x_3) ;  /* 0x0000000000081947 */ /* 0x000fea0001000000 */
[----:B------:R-:W-:-:S07]  /*0960*/  MOV R28, 0x980 ;  /* 0x00000980001c7802 */ /* 0x000fce0000000f00 */
[----:B---34-:R-:W-:Y:S05]  /*0970*/  CALL.REL.NOINC `($__internal_0_$__cuda_sm20_div_rn_f64_full) ;  /* 0x00000020007c7944 */ /* 0x018fea0003c00000 */
.L_x_3:
[----:B------:R-:W-:Y:S05]  /*0980*/  BSYNC.RECONVERGENT B0 ;  /* 0x0000000000007941 */ /* 0x000fea0003800200 */
.L_x_2:
[----:B------:R-:W0:Y:S01]  /*0990*/  MUFU.RCP64H R15, 3 ;  /* 0x40080000000f7908 */ /* 0x000e220000001800 */
[----:B------:R-:W-:Y:S01]  /*09a0*/  IMAD.MOV.U32 R2, RZ, RZ, 0x0 ;  /* 0x00000000ff027424 */ /* 0x000fe200078e00ff */
[----:B------:R-:W-:Y:S01]  /*09b0*/  BSSY.RECONVERGENT B0, `(.L_x_4) ;  /* 0x0000015000007945 */ /* 0x000fe20003800200 */
[----:B------:R-:W-:Y:S01]  /*09c0*/  IMAD.MOV.U32 R3, RZ, RZ, 0x40080000 ;  /* 0x40080000ff037424 */ /* 0x000fe200078e00ff */
[----:B------:R-:W-:Y:S01]  /*09d0*/  DADD R4, R4, R52 ;  /* 0x0000000004047229 */ /* 0x000fe20000000034 */
[----:B------:R-:W-:-:S03]  /*09e0*/  IMAD.MOV.U32 R14, RZ, RZ, 0x1 ;  /* 0x00000001ff0e7424 */ /* 0x000fc600078e00ff */
[----:B------:R-:W1:Y:S03]  /*09f0*/  F2F.F64.F32 R18, R39 ;  /* 0x0000002700127310 */ /* 0x000e660000201800 */
[----:B0-----:R-:W-:Y:S01]  /*0a00*/  DFMA R12, R14, -R2, 1 ;  /* 0x3ff000000e0c742b */ /* 0x001fe20000000802 */
[----:B-1----:R-:W-:-:S07]  /*0a10*/  FSETP.GEU.AND P2, PT, |R19|, 6.5827683646048100446e-37, PT ;  /* 0x036000001300780b */ /* 0x002fce0003f4e200 */
[----:B------:R-:W-:-:S08]  /*0a20*/  DFMA R12, R12, R12, R12 ;  /* 0x0000000c0c0c722b */ /* 0x000fd0000000000c */
[----:B------:R-:W-:-:S08]  /*0a30*/  DFMA R12, R14, R12, R14 ;  /* 0x0000000c0e0c722b */ /* 0x000fd0000000000e */
[----:B------:R-:W-:-:S08]  /*0a40*/  DFMA R2, R12, -R2, 1 ;  /* 0x3ff000000c02742b */ /* 0x000fd00000000802 */
[----:B------:R-:W-:-:S08]  /*0a50*/  DFMA R2, R12, R2, R12 ;  /* 0x000000020c02722b */ /* 0x000fd0000000000c */
        /* <DEDUP_REMOVED lines=8> */
[----:B------:R-:W-:Y:S02]  /*0ae0*/  IMAD.MOV.U32 R2, RZ, RZ, R52 ;  /* 0x000000ffff027224 */ /* 0x000fe400078e0034 */
[----:B------:R-:W-:-:S07]  /*0af0*/  IMAD.MOV.U32 R3, RZ, RZ, R53 ;  /* 0x000000ffff037224 */ /* 0x000fce00078e0035 */
.L_x_5:
[----:B------:R-:W-:Y:S05]  /*0b00*/  BSYNC.RECONVERGENT B0 ;  /* 0x0000000000007941 */ /* 0x000fea0003800200 */
.L_x_4:
[----:B------:R-:W0:Y:S01]  /*0b10*/  MUFU.RCP64H R13, 3 ;  /* 0x40080000000d7908 */ /* 0x000e220000001800 */
[----:B------:R-:W-:Y:S01]  /*0b20*/  IMAD.MOV.U32 R26, RZ, RZ, 0x0 ;  /* 0x00000000ff1a7424 */ /* 0x000fe200078e00ff */
[----:B------:R-:W-:Y:S01]  /*0b30*/  MOV R12, 0x1 ;  /* 0x00000001000c7802 */ /* 0x000fe20000000f00 */
[----:B------:R-:W-:Y:S01]  /*0b40*/  IMAD.MOV.U32 R27, RZ, RZ, 0x40080000 ;  /* 0x40080000ff1b7424 */ /* 0x000fe200078e00ff */
[----:B------:R-:W-:Y:S01]  /*0b50*/  DADD R4, R4, R2 ;  /* 0x0000000004047229 */ /* 0x000fe20000000002 */
[----:B------:R-:W-:Y:S05]  /*0b60*/  BSSY.RECONVERGENT B0, `(.L_x_6) ;  /* 0x0000015000007945 */ /* 0x000fea0003800200 */
[----:B------:R-:W-:Y:S01]  /*0b70*/  F2F.F32.F64 R0, R4 ;  /* 0x0000000400007310 */ /* 0x000fe20000301000 */
[----:B0-----:R-:W-:-:S08]  /*0b80*/  DFMA R14, R12, -R26, 1 ;  /* 0x3ff000000c0e742b */ /* 0x001fd0000000081a */
[----:B------:R-:W-:-:S08]  /*0b90*/  DFMA R14, R14, R14, R14 ;  /* 0x0000000e0e0e722b */ /* 0x000fd0000000000e */
[----:B------:R-:W-:Y:S01]  /*0ba0*/  DFMA R14, R12, R14, R12 ;  /* 0x0000000e0c0e722b */ /* 0x000fe2000000000c */
[----:B------:R-:W0:Y:S07]  /*0bb0*/  F2F.F64.F32 R12, R41 ;  /* 0x00000029000c7310 */ /* 0x000e2e0000201800 */
[----:B------:R-:W-:-:S08]  /*0bc0*/  DFMA R26, R14, -R26, 1 ;  /* 0x3ff000000e1a742b */ /* 0x000fd0000000081a */
[----:B------:R-:W-:Y:S01]  /*0bd0*/  DFMA R26, R14, R26, R14 ;  /* 0x0000001a0e1a722b */ /* 0x000fe2000000000e */
[----:B0-----:R-:W-:-:S07]  /*0be0*/  FSETP.GEU.AND P2, PT, |R13|, 6.5827683646048100446e-37, PT ;  /* 0x036000000d00780b */ /* 0x001fce0003f4e200 */
[----:B------:R-:W-:-:S08]  /*0bf0*/  DMUL R16, R26, R12 ;  /* 0x0000000c1a107228 */ /* 0x000fd00000000000 */
[----:B------:R-:W-:-:S08]  /*0c00*/  DFMA R14, R16, -3, R12 ;  /* 0xc0080000100e782b */ /* 0x000fd0000000000c */
[----:B------:R-:W-:-:S10]  /*0c10*/  DFMA R26, R26, R14, R16 ;  /* 0x0000000e1a1a722b */ /* 0x000fd40000000010 */
[----:B------:R-:W-:-:S05]  /*0c20*/  FFMA R14, RZ, 2.125, R27 ;  /* 0x40080000ff0e7823 */ /* 0x000fca000000001b */
[----:B------:R-:W-:-:S13]  /*0c30*/  FSETP.GT.AND P1, PT, |R14|, 1.469367938527859385e-39, PT ;  /* 0x001000000e00780b */ /* 0x000fda0003f24200 */
[----:B------:R-:W-:Y:S05]  /*0c40*/  @P1 BRA P2, `(.L_x_7) ;  /* 0x0000000000181947 */ /* 0x000fea0001000000 */
[----:B------:R-:W-:Y:S01]  /*0c50*/  IMAD.MOV.U32 R18, RZ, RZ, R12 ;  /* 0x000000ffff127224 */ /* 0x000fe200078e000c */
[----:B------:R-:W-:Y:S01]  /*0c60*/  MOV R28, 0xc90 ;  /* 0x00000c90001c7802 */ /* 0x000fe20000000f00 */
[----:B------:R-:W-:-:S07]  /*0c70*/  IMAD.MOV.U32 R19, RZ, RZ, R13 ;  /* 0x000000ffff137224 */ /* 0x000fce00078e000d */
[----:B---34-:R-:W-:Y:S05]  /*0c80*/  CALL.REL.NOINC `($__internal_0_$__cuda_sm20_div_rn_f64_full) ;  /* 0x0000001c00b87944 */ /* 0x018fea0003c00000 */
[----:B------:R-:W-:Y:S02]  /*0c90*/  IMAD.MOV.U32 R26, RZ, RZ, R52 ;  /* 0x000000ffff1a7224 */ /* 0x000fe400078e0034 */
[----:B------:R-:W-:-:S07]  /*0ca0*/  IMAD.MOV.U32 R27, RZ, RZ, R53 ;  /* 0x000000ffff1b7224 */ /* 0x000fce00078e0035 */
.L_x_7:
[----:B------:R-:W-:Y:S05]  /*0cb0*/  BSYNC.RECONVERGENT B0 ;  /* 0x0000000000007941 */ /* 0x000fea0003800200 */
.L_x_6:
[----:B------:R-:W0:Y:S01]  /*0cc0*/  MUFU.RCP64H R17, 3 ;  /* 0x4008000000117908 */ /* 0x000e220000001800 */
[----:B------:R-:W-:Y:S01]  /*0cd0*/  IMAD.MOV.U32 R52, RZ, RZ, 0x0 ;  /* 0x00000000ff347424 */ /* 0x000fe200078e00ff */
[----:B------:R-:W-:Y:S01]  /*0ce0*/  BSSY.RECONVERGENT B0, `(.L_x_8) ;  /* 0x0000014000007945 */ /* 0x000fe20003800200 */
[----:B------:R-:W-:Y:S01]  /*0cf0*/  IMAD.MOV.U32 R53, RZ, RZ, 0x40080000 ;  /* 0x40080000ff357424 */ /* 0x000fe200078e00ff */
[----:B------:R-:W-:Y:S01]  /*0d00*/  DADD R26, RZ, -R26 ;  /* 0x00000000ff1a7229 */ /* 0x000fe2000000081a */
[----:B------:R-:W-:-:S03]  /*0d10*/  IMAD.MOV.U32 R16, RZ, RZ, 0x1 ;  /* 0x00000001ff107424 */ /* 0x000fc600078e00ff */
[----:B---3--:R-:W1:Y:S03]  /*0d20*/  F2F.F64.F32 R14, R44 ;  /* 0x0000002c000e7310 */ /* 0x008e660000201800 */
[----:B0-----:R-:W-:Y:S02]  /*0d30*/  DFMA R4, R16, -R52, 1 ;  /* 0x3ff000001004742b */ /* 0x001fe40000000834 */
[----:B-1----:R-:W-:-:S06]  /*0d40*/  DADD R18, R14, R14 ;  /* 0x000000000e127229 */ /* 0x002fcc000000000e */
[----:B------:R-:W-:-:S08]  /*0d50*/  DFMA R4, R4, R4, R4 ;  /* 0x000000040404722b */ /* 0x000fd00000000004 */
[----:B------:R-:W-:Y:S01]  /*0d60*/  DFMA R4, R16, R4, R16 ;  /* 0x000000041004722b */ /* 0x000fe20000000010 */
[----:B------:R-:W-:-:S07]  /*0d70*/  FSETP.GEU.AND P2, PT, |R19|, 6.5827683646048100446e-37, PT ;  /* 0x036000001300780b */ /* 0x000fce0003f4e200 */
        /* <DEDUP_REMOVED lines=9> */
[----:B----4-:R-:W-:Y:S05]  /*0e10*/  CALL.REL.NOINC `($__internal_0_$__cuda_sm20_div_rn_f64_full) ;  /* 0x0000001c00547944 */ /* 0x010fea0003c00000 */
.L_x_9:
[----:B------:R-:W-:Y:S05]  /*0e20*/  BSYNC.RECONVERGENT B0 ;  /* 0x0000000000007941 */ /* 0x000fea0003800200 */
.L_x_8:
[----:B------:R-:W0:Y:S01]  /*0e30*/  MUFU.RCP64H R19, 3 ;  /* 0x4008000000137908 */ /* 0x000e220000001800 */
[----:B------:R-:W-:Y:S01]  /*0e40*/  IMAD.MOV.U32 R4, RZ, RZ, 0x0 ;  /* 0x00000000ff047424 */ /* 0x000fe200078e00ff */
[----:B------:R-:W-:Y:S01]  /*0e50*/  MOV R5, 0x40080000 ;  /* 0x4008000000057802 */ /* 0x000fe20000000f00 */
[----:B------:R-:W-:Y:S01]  /*0e60*/  IMAD.MOV.U32 R18, RZ, RZ, 0x1 ;  /* 0x00000001ff127424 */ /* 0x000fe200078e00ff */
[----:B------:R-:W-:Y:S01]  /*0e70*/  BSSY.RECONVERGENT B0, `(.L_x_10) ;  /* 0x0000013000007945 */ /* 0x000fe20003800200 */
[----:B------:R-:W-:-:S04]  /*0e80*/  DADD R26, R26, R52 ;  /* 0x000000001a1a7229 */ /* 0x000fc80000000034 */
[----:B0-----:R-:W-:-:S08]  /*0e90*/  DFMA R16, R18, -R4, 1 ;  /* 0x3ff000001210742b */ /* 0x001fd00000000804 */
[----:B------:R-:W-:-:S08]  /*0ea0*/  DFMA R16, R16, R16, R16 ;  /* 0x000000101010722b */ /* 0x000fd00000000010 */
[----:B------:R-:W-:Y:S01]  /*0eb0*/  DFMA R16, R18, R16, R18 ;  /* 0x000000101210722b */ /* 0x000fe20000000012 */
[----:B----4-:R-:W0:Y:S07]  /*0ec0*/  F2F.F64.F32 R18, R43 ;  /* 0x0000002b00127310 */ /* 0x010e2e0000201800 */
        /* <DEDUP_REMOVED lines=9> */
[----:B------:R-:W-:-:S07]  /*0f60*/  MOV R28, 0xf80 ;  /* 0x00000f80001c7802 */ /* 0x000fce0000000f00 */
[----:B------:R-:W-:Y:S05]  /*0f70*/  CALL.REL.NOINC `($__internal_0_$__cuda_sm20_div_rn_f64_full) ;  /* 0x0000001800fc7944 */ /* 0x000fea0003c00000 */
[----:B------:R-:W-:Y:S02]  /*0f80*/  IMAD.MOV.U32 R4, RZ, RZ, R52 ;  /* 0x000000ffff047224 */ /* 0x000fe400078e0034 */
[----:B------:R-:W-:-:S07]  /*0f90*/  IMAD.MOV.U32 R5, RZ, RZ, R53 ;  /* 0x000000ffff057224 */ /* 0x000fce00078e0035 */
.L_x_11:
[----:B------:R-:W-:Y:S05]  /*0fa0*/  BSYNC.RECONVERGENT B0 ;  /* 0x0000000000007941 */ /* 0x000fea0003800200 */
.L_x_10:
[----:B------:R-:W0:Y:S01]  /*0fb0*/  MUFU.RCP64H R19, 3 ;  /* 0x4008000000137908 */ /* 0x000e220000001800 */
[----:B------:R-:W-:Y:S01]  /*0fc0*/  IMAD.MOV.U32 R16, RZ, RZ, 0x0 ;  /* 0x00000000ff107424 */ /* 0x000fe200078e00ff */
[----:B------:R-:W-:Y:S01]  /*0fd0*/  DADD R26, R26, R4 ;  /* 0x000000001a1a7229 */ /* 0x000fe20000000004 */
[----:B------:R-:W-:Y:S01]  /*0fe0*/  IMAD.MOV.U32 R17, RZ, RZ, 0x40080000 ;  /* 0x40080000ff117424 */ /* 0x000fe200078e00ff */
[----:B------:R-:W-:Y:S01]  /*0ff0*/  BSSY.RECONVERGENT B0, `(.L_x_12) ;  /* 0x0000014000007945 */ /* 0x000fe20003800200 */
[----:B------:R-:W-:-:S07]  /*1000*/  IMAD.MOV.U32 R18, RZ, RZ, 0x1 ;  /* 0x00000001ff127424 */ /* 0x000fce00078e00ff */
[----:B------:R1:W2:Y:S01]  /*1010*/  F2F.F32.F64 R26, R26 ;  /* 0x0000001a001a7310 */ /* 0x0002a20000301000 */
[----:B0-----:R-:W-:-:S08]  /*1020*/  DFMA R20, R18, -R16, 1 ;  /* 0x3ff000001214742b */ /* 0x001fd00000000810 */
[----:B------:R-:W-:-:S08]  /*1030*/  DFMA R20, R20, R20, R20 ;  /* 0x000000141414722b */ /* 0x000fd00000000014 */
[----:B------:R-:W-:Y:S02]  /*1040*/  DFMA R20, R18, R20, R18 ;  /* 0x000000141214722b */ /* 0x000fe40000000012 */
[----:B------:R-:W-:-:S06]  /*1050*/  DADD R18, R24, R24 ;  /* 0x0000000018127229 */ /* 0x000fcc0000000018 */
[----:B------:R-:W-:-:S04]  /*1060*/  DFMA R16, R20, -R16, 1 ;  /* 0x3ff000001410742b */ /* 0x000fc80000000810 */
[----:B------:R-:W-:-:S04]  /*1070*/  FSETP.GEU.AND P2, PT, |R19|, 6.5827683646048100446e-37, PT ;  /* 0x036000001300780b */ /* 0x000fc80003f4e200 */
[----:B------:R-:W-:-:S08]  /*1080*/  DFMA R16, R20, R16, R20 ;  /* 0x000000101410722b */ /* 0x000fd00000000014 */
[----:B------:R-:W-:-:S08]  /*1090*/  DMUL R20, R16, R18 ;  /* 0x0000001210147228 */ /* 0x000fd00000000000 */
[----:B------:R-:W-:-:S08]  /*10a0*/  DFMA R24, R20, -3, R18 ;  /* 0xc00800001418782b */ /* 0x000fd00000000012 */
[----:B------:R-:W-:-:S10]  /*10b0*/  DFMA R24, R16, R24, R20 ;  /* 0x000000181018722b */ /* 0x000fd40000000014 */
[----:B------:R-:W-:-:S05]  /*10c0*/  FFMA R16, RZ, 2.125, R25 ;  /* 0x40080000ff107823 */ /* 0x000fca0000000019 */
[----:B------:R-:W-:-:S13]  /*10d0*/  FSETP.GT.AND P1, PT, |R16|, 1.469367938527859385e-39, PT ;  /* 0x001000001000780b */ /* 0x000fda0003f24200 */
[----:B-12---:R-:W-:Y:S05]  /*10e0*/  @P1 BRA P2, `(.L_x_13) ;  /* 0x0000000000101947 */ /* 0x006fea0001000000 */
[----:B------:R-:W-:-:S07]  /*10f0*/  MOV R28, 0x1110 ;  /* 0x00001110001c7802 */ /* 0x000fce0000000f00 */
[----:B------:R-:W-:Y:S05]  /*1100*/  CALL.REL.NOINC `($__internal_0_$__cuda_sm20_div_rn_f64_full) ;  /* 0x0000001800987944 */ /* 0x000fea0003c00000 */
[----:B------:R-:W-:Y:S02]  /*1110*/  IMAD.MOV.U32 R24, RZ, RZ, R52 ;  /* 0x000000ffff187224 */ /* 0x000fe400078e0034 */
[----:B------:R-:W-:-:S07]  /*1120*/  IMAD.MOV.U32 R25, RZ, RZ, R53 ;  /* 0x000000ffff197224 */ /* 0x000fce00078e0035 */
.L_x_13:
[----:B------:R-:W-:Y:S05]  /*1130*/  BSYNC.RECONVERGENT B0 ;  /* 0x0000000000007941 */ /* 0x000fea0003800200 */
.L_x_12:
[----:B------:R-:W0:Y:S01]  /*1140*/  MUFU.RCP64H R21, 3 ;  /* 0x4008000000157908 */ /* 0x000e220000001800 */
[----:B------:R-:W-:Y:S01]  /*1150*/  MOV R18, 0x0 ;  /* 0x0000000000127802 */ /* 0x000fe20000000f00 */
[----:B------:R-:W-:Y:S01]  /*1160*/  IMAD.MOV.U32 R19, RZ, RZ, 0x40080000 ;  /* 0x40080000ff137424 */ /* 0x000fe200078e00ff */
[----:B------:R-:W-:Y:S01]  /*1170*/  FSETP.GEU.AND P2, PT, |R11|, 6.5827683646048100446e-37, PT ;  /* 0x036000000b00780b */ /* 0x000fe20003f4e200 */
[----:B------:R-:W-:Y:S01]  /*1180*/  IMAD.MOV.U32 R20, RZ, RZ, 0x1 ;  /* 0x00000001ff147424 */ /* 0x000fe200078e00ff */
[----:B------:R-:W-:Y:S01]  /*1190*/  BSSY.RECONVERGENT B0, `(.L_x_14) ;  /* 0x0000011000007945 */ /* 0x000fe20003800200 */
[----:B------:R-:W-:-:S04]  /*11a0*/  DADD R24, RZ, R24 ;  /* 0x00000000ff187229 */ /* 0x000fc80000000018 */
[----:B0-----:R-:W-:-:S08]  /*11b0*/  DFMA R16, R20, -R18, 1 ;  /* 0x3ff000001410742b */ /* 0x001fd00000000812 */
        /* <DEDUP_REMOVED lines=13> */
[----:B------:R-:W-:Y:S05]  /*1290*/  CALL.REL.NOINC `($__internal_0_$__cuda_sm20_div_rn_f64_full) ;  /* 0x0000001800347944 */ /* 0x000fea0003c00000 */
.L_x_15:
[----:B------:R-:W-:Y:S05]  /*12a0*/  BSYNC.RECONVERGENT B0 ;  /* 0x0000000000007941 */ /* 0x000fea0003800200 */
.L_x_14:
[----:B------:R-:W0:Y:S01]  /*12b0*/  MUFU.RCP64H R19, 3 ;  /* 0x4008000000137908 */ /* 0x000e220000001800 */
[----:B------:R-:W-:Y:S01]  /*12c0*/  IMAD.MOV.U32 R10, RZ, RZ, 0x0 ;  /* 0x00000000ff0a7424 */ /* 0x000fe200078e00ff */
[----:B------:R-:W-:Y:S01]  /*12d0*/  DADD R24, R24, -R52 ;  /* 0x0000000018187229 */ /* 0x000fe20000000834 */
[----:B------:R-:W-:Y:S01]  /*12e0*/  IMAD.MOV.U32 R11, RZ, RZ, 0x40080000 ;  /* 0x40080000ff0b7424 */ /* 0x000fe200078e00ff */
[----:B------:R-:W-:Y:S01]  /*12f0*/  BSSY.RECONVERGENT B0, `(.L_x_16) ;  /* 0x0000013000007945 */ /* 0x000fe20003800200 */
[----:B------:R-:W-:-:S05]  /*1300*/  IMAD.MOV.U32 R18, RZ, RZ, 0x1 ;  /* 0x00000001ff127424 */ /* 0x000fca00078e00ff */
[----:B------:R-:W-:-:S06]  /*1310*/  DADD R24, R24, R2 ;  /* 0x0000000018187229 */ /* 0x000fcc0000000002 */
        /* <DEDUP_REMOVED lines=16> */
.L_x_17:
[----:B------:R-:W-:Y:S05]  /*1420*/  BSYNC.RECONVERGENT B0 ;  /* 0x0000000000007941 */ /* 0x000fea0003800200 */
.L_x_16:
[----:B------:R-:W0:Y:S01]  /*1430*/  MUFU.RCP64H R17, 3 ;  /* 0x4008000000117908 */ /* 0x000e220000001800 */
[----:B------:R-:W-:Y:S01]  /*1440*/  IMAD.MOV.U32 R12, RZ, RZ, 0x0 ;  /* 0x00000000ff0c7424 */ /* 0x000fe200078e00ff */
[----:B------:R-:W-:Y:S01]  /*1450*/  MOV R13, 0x40080000 ;  /* 0x40080000000d7802 */ /* 0x000fe20000000f00 */
[----:B------:R-:W-:Y:S01]  /*1460*/  IMAD.MOV.U32 R16, RZ, RZ, 0x1 ;  /* 0x00000001ff107424 */ /* 0x000fe200078e00ff */
[----:B------:R-:W-:Y:S01]  /*1470*/  FSETP.GEU.AND P2, PT, |R15|, 6.5827683646048100446e-37, PT ;  /* 0x036000000f00780b */ /* 0x000fe20003f4e200 */
[----:B------:R-:W-:Y:S04]  /*1480*/  BSSY.RECONVERGENT B0, `(.L_x_18) ;  /* 0x0000013000007945 */ /* 0x000fe80003800200 */
[----:B0-----:R-:W-:-:S08]  /*1490*/  DFMA R10, R16, -R12, 1 ;  /* 0x3ff00000100a742b */ /* 0x001fd0000000080c */
[----:B------:R-:W-:-:S08]  /*14a0*/  DFMA R10, R10, R10, R10 ;  /* 0x0000000a0a0a722b */ /* 0x000fd0000000000a */
[----:B------:R-:W-:-:S08]  /*14b0*/  DFMA R10, R16, R10, R16 ;  /* 0x0000000a100a722b */ /* 0x000fd00000000010 */
[----:B------:R-:W-:-:S08]  /*14c0*/  DFMA R12, R10, -R12, 1 ;  /* 0x3ff000000a0c742b */ /* 0x000fd0000000080c */
[----:B------:R-:W-:-:S08]  /*14d0*/  DFMA R10, R10, R12, R10 ;  /* 0x0000000c0a0a722b */ /* 0x000fd0000000000a */
[----:B------:R-:W-:-:S08]  /*14e0*/  DMUL R16, R10, R14 ;  /* 0x0000000e0a107228 */ /* 0x000fd00000000000 */
[----:B------:R-:W-:-:S08]  /*14f0*/  DFMA R12, R16, -3, R14 ;  /* 0xc0080000100c782b */ /* 0x000fd0000000000e */
[----:B------:R-:W-:Y:S02]  /*1500*/  DFMA R12, R10, R12, R16 ;  /* 0x0000000c0a0c722b */ /* 0x000fe40000000010 */
[----:B------:R-:W-:-:S08]  /*1510*/  DADD R10, RZ, R52 ;  /* 0x00000000ff0a7229 */ /* 0x000fd00000000034 */
[----:B------:R-:W-:-:S05]  /*1520*/  FFMA R2, RZ, 2.125, R13 ;  /* 0x40080000ff027823 */ /* 0x000fca000000000d */
[----:B------:R-:W-:-:S13]  /*1530*/  FSETP.GT.AND P1, PT, |R2|, 1.469367938527859385e-39, PT ;  /* 0x001000000200780b */ /* 0x000fda0003f24200 */
[----:B------:R-:W-:Y:S05]  /*1540*/  @P1 BRA P2, `(.L_x_19) ;  /* 0x0000000000181947 */ /* 0x000fea0001000000 */
[----:B------:R-:W-:Y:S01]  /*1550*/  IMAD.MOV.U32 R18, RZ, RZ, R14 ;  /* 0x000000ffff127224 */ /* 0x000fe200078e000e */
[----:B------:R-:W-:Y:S01]  /*1560*/  MOV R28, 0x1590 ;  /* 0x00001590001c7802 */ /* 0x000fe20000000f00 */
[----:B------:R-:W-:-:S07]  /*1570*/  IMAD.MOV.U32 R19, RZ, RZ, R15 ;  /* 0x000000ffff137224 */ /* 0x000fce00078e000f */
[----:B------:R-:W-:Y:S05]  /*1580*/  CALL.REL.NOINC `($__internal_0_$__cuda_sm20_div_rn_f64_full) ;  /* 0x0000001400787944 */ /* 0x000fea0003c00000 */
[----:B------:R-:W-:Y:S02]  /*1590*/  IMAD.MOV.U32 R12, RZ, RZ, R52 ;  /* 0x000000ffff0c7224 */ /* 0x000fe400078e0034 */
[----:B------:R-:W-:-:S07]  /*15a0*/  IMAD.MOV.U32 R13, RZ, RZ, R53 ;  /* 0x000000ffff0d7224 */ /* 0x000fce00078e0035 */
.L_x_19:
[----:B------:R-:W-:Y:S05]  /*15b0*/  BSYNC.RECONVERGENT B0 ;  /* 0x0000000000007941 */ /* 0x000fea0003800200 */
.L_x_18:
[----:B------:R-:W-:Y:S01]  /*15c0*/  DADD R10, R10, -R12 ;  /* 0x000000000a0a7229 */ /* 0x000fe2000000080c */
[----:B------:R-:W-:Y:S01]  /*15d0*/  UMOV UR10, 0xd9d7bdbb ;  /* 0xd9d7bdbb000a7882 */ /* 0x000fe20000000000 */
[----:B------:R-:W-:Y:S01]  /*15e0*/  UMOV UR11, 0x3ddb7cdf ;  /* 0x3ddb7cdf000b7882 */ /* 0x000fe20000000000 */
[----:B------:R-:W-:Y:S05]  /*15f0*/  BSSY.RECONVERGENT B0, `(.L_x_20) ;  /* 0x0000014000007945 */ /* 0x000fea0003800200 */
[----:B------:R-:W-:Y:S01]  /*1600*/  DADD R10, R10, R4 ;  /* 0x000000000a0a7229 */ /* 0x000fe20000000004 */
[----:B------:R-:W-:-:S05]  /*1610*/  FMUL R5, R26, R3 ;  /* 0x000000031a057220 */ /* 0x000fca0000400000 */
[----:B------:R-:W0:Y:S02]  /*1620*/  F2F.F32.F64 R2, R10 ;  /* 0x0000000a00027310 */ /* 0x000e240000301000 */
[----:B0-----:R-:W-:-:S06]  /*1630*/  FFMA R12, R0, R2, -R5 ;  /* 0x00000002000c7223 */ /* 0x001fcc0000000805 */
[----:B------:R-:W0:Y:S02]  /*1640*/  F2F.F64.F32 R4, R12 ;  /* 0x0000000c00047310 */ /* 0x000e240000201800 */
[----:B0-----:R-:W-:-:S06]  /*1650*/  DADD R4, R4, UR10 ;  /* 0x0000000a04047e29 */ /* 0x001fcc0008000000 */
[----:B------:R-:W0:Y:S08]  /*1660*/  F2F.F32.F64 R13, R4 ;  /* 0x00000004000d7310 */ /* 0x000e300000301000 */
[----:B0-----:R-:W0:Y:S08]  /*1670*/  MUFU.RCP R14, R13 ;  /* 0x0000000d000e7308 */ /* 0x001e300000001000 */
[----:B------:R-:W1:Y:S01]  /*1680*/  FCHK P1, R2, R13 ;  /* 0x0000000d02007302 */ /* 0x000e620000020000 */
[----:B0-----:R-:W-:-:S04]  /*1690*/  FFMA R15, -R13, R14, 1 ;  /* 0x3f8000000d0f7423 */ /* 0x001fc8000000010e */
[----:B------:R-:W-:-:S04]  /*16a0*/  FFMA R15, R14, R15, R14 ;  /* 0x0000000f0e0f7223 */ /* 0x000fc8000000000e */
[----:B------:R-:W-:-:S04]  /*16b0*/  FFMA R10, R2, R15, RZ ;  /* 0x0000000f020a7223 */ /* 0x000fc800000000ff */
[----:B------:R-:W-:-:S04]  /*16c0*/  FFMA R11, -R13, R10, R2 ;  /* 0x0000000a0d0b7223 */ /* 0x000fc80000000102 */
[----:B------:R-:W-:Y:S01]  /*16d0*/  FFMA R10, R15, R11, R10 ;  /* 0x0000000b0f0a7223 */ /* 0x000fe2000000000a */
[----:B-1----:R-:W-:Y:S06]  /*16e0*/  @!P1 BRA `(.L_x_21) ;  /* 0x0000000000109947 */ /* 0x002fec0003800000 */
[----:B------:R-:W-:Y:S01]  /*16f0*/  IMAD.MOV.U32 R5, RZ, RZ, R13 ;  /* 0x000000ffff057224 */ /* 0x000fe200078e000d */
[----:B------:R-:W-:-:S07]  /*1700*/  MOV R4, 0x1720 ;  /* 0x0000172000047802 */ /* 0x000fce0000000f00 */
[----:B------:R-:W-:Y:S05]  /*1710*/  CALL.REL.NOINC `($__internal_2_$__cuda_sm3x_div_rn_noftz_f32_slowpath) ;  /* 0x0000001c00787944 */ /* 0x000fea0003c00000 */
[----:B------:R-:W-:-:S07]  /*1720*/  IMAD.MOV.U32 R10, RZ, RZ, R2 ;  /* 0x000000ffff0a7224 */ /* 0x000fce00078e0002 */
.L_x_21:
[----:B------:R-:W-:Y:S05]  /*1730*/  BSYNC.RECONVERGENT B0 ;  /* 0x0000000000007941 */ /* 0x000fea0003800200 */
.L_x_20:
[----:B------:R-:W0:Y:S01]  /*1740*/  MUFU.RCP R2, R13 ;  /* 0x0000000d00027308 */ /* 0x000e220000001000 */
[----:B------:R-:W-:Y:S07]  /*1750*/  BSSY.RECONVERGENT B0, `(.L_x_22) ;  /* 0x000000d000007945 */ /* 0x000fee0003800200 */
[----:B------:R-:W1:Y:S01]  /*1760*/  FCHK P1, -R26, R13 ;  /* 0x0000000d1a007302 */ /* 0x000e620000020100 */
[----:B0-----:R-:W-:-:S04]  /*1770*/  FFMA R5, -R13, R2, 1 ;  /* 0x3f8000000d057423 */ /* 0x001fc80000000102 */
[----:B------:R-:W-:-:S04]  /*1780*/  FFMA R4, R2, R5, R2 ;  /* 0x0000000502047223 */ /* 0x000fc80000000002 */
[----:B------:R-:W-:-:S04]  /*1790*/  FFMA R11, -R26, R4, RZ ;  /* 0x000000041a0b7223 */ /* 0x000fc800000001ff */
[----:B------:R-:W-:-:S04]  /*17a0*/  FFMA R2, -R13, R11, -R26 ;  /* 0x0000000b0d027223 */ /* 0x000fc8000000091a */
[----:B------:R-:W-:Y:S01]  /*17b0*/  FFMA R11, R4, R2, R11 ;  /* 0x00000002040b7223 */ /* 0x000fe2000000000b */
[----:B-1----:R-:W-:Y:S06]  /*17c0*/  @!P1 BRA `(.L_x_23) ;  /* 0x0000000000149947 */ /* 0x002fec0003800000 */
[----:B------:R-:W-:Y:S01]  /*17d0*/  FADD R2, -R26, -RZ ;  /* 0x800000ff1a027221 */ /* 0x000fe20000000100 */
[----:B------:R-:W-:Y:S01]  /*17e0*/  IMAD.MOV.U32 R5, RZ, RZ, R13 ;  /* 0x000000ffff057224 */ /* 0x000fe200078e000d */
[----:B------:R-:W-:-:S07]  /*17f0*/  MOV R4, 0x1810 ;  /* 0x0000181000047802 */ /* 0x000fce0000000f00 */
[----:B------:R-:W-:Y:S05]  /*1800*/  CALL.REL.NOINC `($__internal_2_$__cuda_sm3x_div_rn_noftz_f32_slowpath) ;  /* 0x0000001c003c7944 */ /* 0x000fea0003c00000 */
[----:B------:R-:W-:-:S07]  /*1810*/  MOV R11, R2 ;  /* 0x00000002000b7202 */ /* 0x000fce0000000f00 */
.L_x_23:
[----:B------:R-:W-:Y:S05]  /*1820*/  BSYNC.RECONVERGENT B0 ;  /* 0x0000000000007941 */ /* 0x000fea0003800200 */
.L_x_22:
        /* <DEDUP_REMOVED lines=13> */
[----:B------:R-:W-:-:S07]  /*1900*/  IMAD.MOV.U32 R12, RZ, RZ, R2 ;  /* 0x000000ffff0c7224 */ /* 0x000fce00078e0002 */
.L_x_25:
[----:B------:R-:W-:Y:S05]  /*1910*/  BSYNC.RECONVERGENT B0 ;  /* 0x0000000000007941 */ /* 0x000fea0003800200 */
.L_x_24:
[----:B------:R-:W0:Y:S01]  /*1920*/  MUFU.RCP R2, R13 ;  /* 0x0000000d00027308 */ /* 0x000e220000001000 */
[----:B------:R-:W-:Y:S07]  /*1930*/  BSSY.RECONVERGENT B0, `(.L_x_26) ;  /* 0x000000d000007945 */ /* 0x000fee0003800200 */
        /* <DEDUP_REMOVED lines=8> */
[----:B------:R-:W-:Y:S01]  /*19c0*/  MOV R4, 0x19f0 ;  /* 0x000019f000047802 */ /* 0x000fe20000000f00 */
[----:B------:R-:W-:-:S07]  /*19d0*/  IMAD.MOV.U32 R5, RZ, RZ, R13 ;  /* 0x000000ffff057224 */ /* 0x000fce00078e000d */
[----:B------:R-:W-:Y:S05]  /*19e0*/  CALL.REL.NOINC `($__internal_2_$__cuda_sm3x_div_rn_noftz_f32_slowpath) ;  /* 0x0000001800c47944 */ /* 0x000fea0003c00000 */
[----:B------:R-:W-:-:S07]  /*19f0*/  IMAD.MOV.U32 R3, RZ, RZ, R2 ;  /* 0x000000ffff037224 */ /* 0x000fce00078e0002 */
.L_x_27:
[----:B------:R-:W-:Y:S05]  /*1a00*/  BSYNC.RECONVERGENT B0 ;  /* 0x0000000000007941 */ /* 0x000fea0003800200 */
.L_x_26:
[----:B------:R-:W2:Y:S01]  /*1a10*/  LDG.E R2, desc[UR8][R8.64+0xc] ;  /* 0x00000c0808027981 */ /* 0x000ea2000c1e1900 */
[----:B------:R-:W0:Y:S03]  /*1a20*/  LDC R15, c[0x0][0x3ac] ;  /* 0x0000eb00ff0f7b82 */ /* 0x000e260000000800 */
[----:B------:R-:W3:Y:S04]  /*1a30*/  LDG.E R20, desc[UR8][R6.64+0xc] ;  /* 0x00000c0806147981 */ /* 0x000ee8000c1e1900 */
[----:B------:R-:W4:Y:S01]  /*1a40*/  LDG.E R0, desc[UR8][R8.64] ;  /* 0x0000000808007981 */ /* 0x000f22000c1e1900 */
[----:B------:R-:W1:Y:S03]  /*1a50*/  LDC.64 R4, c[0x0][0x390] ;  /* 0x0000e400ff047b82 */ /* 0x000e660000000a00 */
[----:B------:R2:W5:Y:S01]  /*1a60*/  LDG.E R19, desc[UR8][R6.64] ;  /* 0x0000000806137981 */ /* 0x000562000c1e1900 */
[----:B0-----:R-:W-:-:S04]  /*1a70*/  IMAD R35, R42, R15, R35 ;  /* 0x0000000f2a237224 */ /* 0x001fc800078e0223 */
[----:B-1----:R-:W-:-:S05]  /*1a80*/  IMAD.WIDE R4, R35, 0x4, R4 ;  /* 0x0000000423047825 */ /* 0x002fca00078e0204 */
[----:B------:R-:W5:Y:S01]  /*1a90*/  LDG.E R18, desc[UR8][R4.64+0x4] ;  /* 0x0000040804127981 */ /* 0x000f62000c1e1900 */
[----:B------:R-:W-:-:S03]  /*1aa0*/  IMAD.WIDE R14, R15, 0x4, R4 ;  /* 0x000000040f0e7825 */ /* 0x000fc600078e0204 */
[----:B------:R-:W5:Y:S04]  /*1ab0*/  LDG.E R8, desc[UR8][R4.64] ;  /* 0x0000000804087981 */ /* 0x000f68000c1e1900 */
[----:B------:R-:W5:Y:S04]  /*1ac0*/  LDG.E R17, desc[UR8][R14.64] ;  /* 0x000000080e117981 */ /* 0x000f68000c1e1900 */
[----:B------:R0:W5:Y:S01]  /*1ad0*/  LDG.E R16, desc[UR8][R14.64+0x4] ;  /* 0x000004080e107981 */ /* 0x000162000c1e1900 */
[----:B------:R-:W-:Y:S01]  /*1ae0*/  UMOV UR10, 0x9999999a ;  /* 0x9999999a000a7882 */ /* 0x000fe20000000000 */
[----:B------:R-:W-:Y:S01]  /*1af0*/  UMOV UR11, 0x3fa99999 ;  /* 0x3fa99999000b7882 */ /* 0x000fe20000000000 */
[----:B------:R-:W-:-:S04]  /*1b00*/  FSETP.GEU.AND P3, PT, R41, R44, PT ;  /* 0x0000002c2900720b */ /* 0x000fc80003f6e000 */
[----:B------:R-:W-:Y:S01]  /*1b10*/  FSEL R21, R41, R44, !P3 ;  /* 0x0000002c29157208 */ /* 0x000fe20005800000 */
[----:B------:R-:W-:Y:S01]  /*1b20*/  BSSY.RECONVERGENT B0, `(.L_x_28) ;  /* 0x0000102000007945 */ /* 0x000fe20003800200 */
[----:B--2---:R-:W-:Y:S01]  /*1b30*/  FMUL R7, R2, 100 ;  /* 0x42c8000002077820 */ /* 0x004fe20000400000 */
[----:B---3--:R-:W-:-:S05]  /*1b40*/  FMUL R2, R20, 100 ;  /* 0x42c8000014027820 */ /* 0x008fca0000400000 */
[----:B------:R-:W-:Y:S01]  /*1b50*/  F2I.TRUNC.NTZ R7, R7 ;  /* 0x0000000700077305 */ /* 0x000fe2000020f100 */
[----:B----4-:R-:W-:Y:S01]  /*1b60*/  FMUL R0, R0, 100 ;  /* 0x42c8000000007820 */ /* 0x010fe20000400000 */
[----:B-----5:R-:W-:-:S06]  /*1b70*/  FMUL R9, R19, 100 ;  /* 0x42c8000013097820 */ /* 0x020fcc0000400000 */
[----:B------:R-:W1:Y:S08]  /*1b80*/  F2I.TRUNC.NTZ R2, R2 ;  /* 0x0000000200027305 */ /* 0x000e70000020f100 */
[----:B------:R-:W-:Y:S08]  /*1b90*/  F2I.TRUNC.NTZ R0, R0 ;  /* 0x0000000000007305 */ /* 0x000ff0000020f100 */
[----:B------:R-:W0:Y:S01]  /*1ba0*/  F2I.TRUNC.NTZ R9, R9 ;  /* 0x0000000900097305 */ /* 0x000e22000020f100 */
[----:B-1----:R-:W-:-:S04]  /*1bb0*/  VIMNMX R6, PT, PT, R7, R2, !PT ;  /* 0x0000000207067248 */ /* 0x002fc80007fe0100 */
[----:B0-----:R-:W-:-:S04]  /*1bc0*/  VIMNMX3 R14, R0, R9, R6, !PT ;  /* 0x00000009000e720f */ /* 0x001fc80007800106 */
[----:B------:R-:W0:Y:S02]  /*1bd0*/  I2F.F64 R4, R14 ;  /* 0x0000000e00047312 */ /* 0x000e240000201c00 */
[----:B0-----:R-:W-:-:S08]  /*1be0*/  DMUL R4, R4, UR10 ;  /* 0x0000000a04047c28 */ /* 0x001fd00008000000 */
[----:B------:R-:W-:Y:S01]  /*1bf0*/  DSETP.MAX.AND P1, P2, R4, 10, PT ;  /* 0x402400000400742a */ /* 0x000fe20003a2f000 */
[----:B------:R-:W-:Y:S02]  /*1c00*/  IMAD.MOV.U32 R19, RZ, RZ, 0x80000 ;  /* 0x00080000ff137424 */ /* 0x000fe400078e00ff */
[----:B------:R-:W-:-:S05]  /*1c10*/  IMAD.MOV.U32 R6, RZ, RZ, R5 ;  /* 0x000000ffff067224 */ /* 0x000fca00078e0005 */
[----:B------:R-:W-:Y:S02]  /*1c20*/  FSEL R15, R6, 2.5625, P1 ;  /* 0x40240000060f7808 */ /* 0x000fe40000800000 */
[----:B------:R-:W-:-:S04]  /*1c30*/  SEL R4, R4, RZ, P1 ;  /* 0x000000ff04047207 */ /* 0x000fc80000800000 */
[----:B------:R-:W-:-:S04]  /*1c40*/  @P2 LOP3.LUT R15, R19, 0x40240000, RZ, 0xfc, !PT ;  /* 0x40240000130f2812 */ /* 0x000fc800078efcff */
[----:B------:R-:W-:Y:S02]  /*1c50*/  MOV R5, R15 ;  /* 0x0000000f00057202 */ /* 0x000fe40000000f00 */
[----:B------:R-:W-:Y:S02]  /*1c60*/  VIMNMX R15, PT, PT, R7, R2, PT ;  /* 0x00000002070f7248 */ /* 0x000fe40003fe0100 */
[----:B------:R-:W0:Y:S02]  /*1c70*/  F2F.F32.F64 R4, R4 ;  /* 0x0000000400047310 */ /* 0x000e240000301000 */
[----:B------:R-:W-:Y:S01]  /*1c80*/  VIMNMX3 R15, R0, R9, R15, PT ;  /* 0x00000009000f720f */ /* 0x000fe2000380010f */
[----:B------:R-:W-:Y:S01]  /*1c90*/  FMUL R17, R17, 100 ;  /* 0x42c8000011117820 */ /* 0x000fe20000400000 */
[----:B------:R-:W-:Y:S01]  /*1ca0*/  FMUL R16, R16, 100 ;  /* 0x42c8000010107820 */ /* 0x000fe20000400000 */
[----:B------:R-:W-:Y:S02]  /*1cb0*/  FMUL R18, R18, 100 ;  /* 0x42c8000012127820 */ /* 0x000fe40000400000 */
[----:B------:R-:W-:Y:S01]  /*1cc0*/  IMAD.IADD R15, R14, 0x1, -R15 ;  /* 0x000000010e0f7824 */ /* 0x000fe200078e0a0f */
[----:B------:R-:W1:Y:S01]  /*1cd0*/  F2I.TRUNC.NTZ R6, R17 ;  /* 0x0000001100067305 */ /* 0x000e62000020f100 */
[----:B------:R-:W-:Y:S01]  /*1ce0*/  FMUL R8, R8, 100 ;  /* 0x42c8000008087820 */ /* 0x000fe20000400000 */
[----:B------:R-:W-:-:S02]  /*1cf0*/  FSETP.GEU.AND P2, PT, R37, R38, PT ;  /* 0x000000262500720b */ /* 0x000fc40003f4e000 */
[----:B------:R-:W-:-:S04]  /*1d00*/  I2FP.F32.S32 R15, R15 ;  /* 0x0000000f000f7245 */ /* 0x000fc80000201400 */
[----:B------:R-:W2:Y:S01]  /*1d10*/  F2I.TRUNC.NTZ R19, R16 ;  /* 0x0000001000137305 */ /* 0x000ea2000020f100 */
[CC--:B------:R-:W-:Y:S02]  /*1d20*/  FSETP.GT.AND P1, PT, R37.reuse, R38.reuse, PT ;  /* 0x000000262500720b */ /* 0x0c0fe40003f24000 */
[----:B------:R-:W-:Y:S02]  /*1d30*/  FSEL R20, R37, R38, !P2 ;  /* 0x0000002625147208 */ /* 0x000fe40005000000 */
[----:B0-----:R-:W-:-:S03]  /*1d40*/  FSETP.GEU.OR P0, PT, R15, R4, !P0 ;  /* 0x000000040f00720b */ /* 0x001fc6000470e400 */
[----:B------:R-:W0:Y:S01]  /*1d50*/  F2I.TRUNC.NTZ R18, R18 ;  /* 0x0000001200127305 */ /* 0x000e22000020f100 */
[----:B------:R-:W-:Y:S02]  /*1d60*/  FSEL R38, R37, R38, P1 ;  /* 0x0000002625267208 */ /* 0x000fe40000800000 */
[----:B------:R-:W-:-:S05]  /*1d70*/  FSETP.GEU.AND P2, PT, R39, RZ, PT ;  /* 0x000000ff2700720b */ /* 0x000fca0003f4e000 */
[----:B------:R-:W3:Y:S01]  /*1d80*/  F2I.TRUNC.NTZ R17, R8 ;  /* 0x0000000800117305 */ /* 0x000ee2000020f100 */
[-C--:B------:R-:W-:Y:S02]  /*1d90*/  FSETP.GT.AND P1, PT, R41, R44.reuse, PT ;  /* 0x0000002c2900720b */ /* 0x080fe40003f24000 */
[----:B------:R-:W-:Y:S02]  /*1da0*/  ISETP.GE.OR P0, PT, R30, R47, P0 ;  /* 0x0000002f1e00720c */ /* 0x000fe40000706670 */
[----:B------:R-:W-:Y:S02]  /*1db0*/  FMNMX.NAN R5, RZ, R39, PT ;  /* 0x00000027ff057209 */ /* 0x000fe40003820000 */
[----:B------:R-:W-:Y:S02]  /*1dc0*/  FSEL R39, R39, RZ, P2 ;  /* 0x000000ff27277208 */ /* 0x000fe40001000000 */
[----:B------:R-:W-:Y:S02]  /*1dd0*/  FSEL R44, R41, R44, P1 ;  /* 0x0000002c292c7208 */ /* 0x000fe40000800000 */
[----:B------:R-:W-:Y:S01]  /*1de0*/  FSETP.GEU.AND P1, PT, R43, RZ, PT ;  /* 0x000000ff2b00720b */ /* 0x000fe20003f2e000 */
[----:B-1----:R-:W-:Y:S01]  /*1df0*/  IMAD.IADD R6, R9, 0x1, -R6 ;  /* 0x0000000109067824 */ /* 0x002fe200078e0a06 */
[----:B------:R-:W-:Y:S01]  /*1e00*/  FSETP.GT.AND P2, PT, R39, R38, PT ;  /* 0x000000262700720b */ /* 0x000fe20003f44000 */
[----:B--2---:R-:W-:Y:S01]  /*1e10*/  IMAD.IADD R19, R2, 0x1, -R19 ;  /* 0x0000000102137824 */ /* 0x004fe200078e0a13 */
[----:B------:R-:W-:-:S02]  /*1e20*/  FMNMX.NAN R4, RZ, R43, PT ;  /* 0x0000002bff047209 */ /* 0x000fc40003820000 */
[----:B------:R-:W-:Y:S01]  /*1e30*/  FSEL R43, R43, RZ, P1 ;  /* 0x000000ff2b2b7208 */ /* 0x000fe20000800000 */
[----:B0-----:R-:W-:Y:S01]  /*1e40*/  IMAD.IADD R18, R7, 0x1, -R18 ;  /* 0x0000000107127824 */ /* 0x001fe200078e0a12 */
[----:B------:R-:W-:Y:S01]  /*1e50*/  FSEL R15, R39, R38, P2 ;  /* 0x00000026270f7208 */ /* 0x000fe20001000000 */
[----:B---3--:R-:W-:Y:S01]  /*1e60*/  IMAD.IADD R17, R0, 0x1, -R17 ;  /* 0x0000000100117824 */ /* 0x008fe200078e0a11 */
[----:B------:R-:W-:Y:S02]  /*1e70*/  VIMNMX R2, PT, PT, R6, R19, PT ;  /* 0x0000001306027248 */ /* 0x000fe40003fe0100 */
[----:B------:R-:W-:Y:S02]  /*1e80*/  FSETP.GEU.AND P3, PT, R5, R20, PT ;  /* 0x000000140500720b */ /* 0x000fe40003f6e000 */
[----:B------:R-:W-:Y:S02]  /*1e90*/  FSETP.GEU.AND P2, PT, R4, R21, PT ;  /* 0x000000150400720b */ /* 0x000fe40003f4e000 */
[----:B------:R-:W-:-:S02]  /*1ea0*/  FSETP.GT.AND P1, PT, R43, R44, PT ;  /* 0x0000002c2b00720b */ /* 0x000fc40003f24000 */
[----:B------:R-:W-:Y:S02]  /*1eb0*/  VIMNMX R6, PT, PT, R6, R19, !PT ;  /* 0x0000001306067248 */ /* 0x000fe40007fe0100 */
[----:B------:R-:W-:Y:S02]  /*1ec0*/  VIMNMX3 R2, R17, R18, R2, PT ;  /* 0x000000121102720f */ /* 0x000fe40003800102 */
[----:B------:R-:W-:Y:S02]  /*1ed0*/  FSEL R5, R5, R20, !P3 ;  /* 0x0000001405057208 */ /* 0x000fe40005800000 */
[----:B------:R-:W-:Y:S02]  /*1ee0*/  FSEL R21, R4, R21, !P2 ;  /* 0x0000001504157208 */ /* 0x000fe40005000000 */
[----:B------:R-:W-:Y:S02]  /*1ef0*/  FSEL R43, R43, R44, P1 ;  /* 0x0000002c2b2b7208 */ /* 0x000fe40000800000 */
[----:B------:R-:W-:Y:S01]  /*1f00*/  VIMNMX3 R17, R17, R18, R6, !PT ;  /* 0x000000121111720f */ /* 0x000fe20007800106 */
[----:B------:R-:W-:Y:S06]  /*1f10*/  @P0 BRA `(.L_x_29) ;  /* 0x0000000c00080947 */ /* 0x000fec0003800000 */
[----:B------:R-:W0:Y:S01]  /*1f20*/  I2F.F64 R6, R0 ;  /* 0x0000000000067312 */ /* 0x000e220000201c00 */
[----:B------:R-:W-:Y:S01]  /*1f30*/  UMOV UR10, 0x9999999a ;  /* 0x9999999a000a7882 */ /* 0x000fe20000000000 */
[----:B------:R-:W-:Y:S01]  /*1f40*/  UMOV UR11, 0x3fb99999 ;  /* 0x3fb99999000b7882 */ /* 0x000fe20000000000 */
[----:B------:R-:W-:Y:S01]  /*1f50*/  IMAD.MOV.U32 R8, RZ, RZ, 0x80000 ;  /* 0x00080000ff087424 */ /* 0x000fe200078e00ff */
[----:B------:R-:W-:Y:S01]  /*1f60*/  I2FP.F32.S32 R17, R17 ;  /* 0x0000001100117245 */ /* 0x000fe20000201400 */
[----:B0-----:R-:W-:-:S08]  /*1f70*/  DMUL R6, R6, UR10 ;  /* 0x0000000a06067c28 */ /* 0x001fd00008000000 */
[----:B------:R-:W-:Y:S02]  /*1f80*/  DSETP.MAX.AND P0, P1, R6, 10, PT ;  /* 0x402400000600742a */ /* 0x000fe4000390f000 */
[----:B------:R-:W-:-:S04]  /*1f90*/  IMAD.MOV.U32 R4, RZ, RZ, R7 ;  /* 0x000000ffff047224 */ /* 0x000fc800078e0007 */
[----:B------:R-:W-:Y:S02]  /*1fa0*/  SEL R6, R6, RZ, P0 ;  /* 0x000000ff06067207 */ /* 0x000fe40000000000 */
[----:B------:R-:W-:-:S06]  /*1fb0*/  FSEL R9, R4, 2.5625, P0 ;  /* 0x4024000004097808 */ /* 0x000fcc0000000000 */
[----:B------:R-:W-:-:S04]  /*1fc0*/  @P1 LOP3.LUT R9, R8, 0x40240000, RZ, 0xfc, !PT ;  /* 0x4024000008091812 */ /* 0x000fc800078efcff */
[----:B------:R-:W-:Y:S02]  /*1fd0*/  MOV R7, R9 ;  /* 0x0000000900077202 */ /* 0x000fe40000000f00 */
[----:B------:R-:W-:Y:S02]  /*1fe0*/  I2FP.F32.S32 R9, R2 ;  /* 0x0000000200097245 */ /* 0x000fe40000201400 */
[----:B------:R-:W0:Y:S02]  /*1ff0*/  F2F.F32.F64 R6, R6 ;  /* 0x0000000600067310 */ /* 0x000e240000301000 */
[----:B0-----:R-:W-:-:S04]  /*2000*/  FSETP.GEU.AND P0, PT, R17, R6, PT ;  /* 0x000000061100720b */ /* 0x001fc80003f0e000 */
[----:B------:R-:W-:-:S04]  /*2010*/  FSETP.LEU.OR P0, PT, R9, -R6, P0 ;  /* 0x800000060900720b */ /* 0x000fc8000070b400 */
[----:B------:R-:W-:-:S13]  /*2020*/  ISETP.GT.OR P0, PT, R0, 0x270f, P0 ;  /* 0x0000270f0000780c */ /* 0x000fda0000704670 */
[----:B------:R-:W-:Y:S05]  /*2030*/  @P0 BRA `(.L_x_29) ;  /* 0x0000000800c00947 */ /* 0x000fea0003800000 */
[----:B------:R-:W-:Y:S01]  /*2040*/  FADD R15, R36, R15 ;  /* 0x0000000f240f7221 */ /* 0x000fe20000000000 */
[C---:B------:R-:W-:Y:S01]  /*2050*/  FADD R17, R40.reuse, R21 ;  /* 0x0000001528117221 */ /* 0x040fe20000000000 */
[----:B------:R-:W-:Y:S01]  /*2060*/  FADD R16, R40, R43 ;  /* 0x0000002b28107221 */ /* 0x000fe20000000000 */
[----:B------:R-:W-:-:S03]  /*2070*/  FADD R5, R36, R5 ;  /* 0x0000000524057221 */ /* 0x000fc60000000000 */
[----:B------:R-:W-:Y:S08]  /*2080*/  F2I.CEIL.NTZ R15, R15 ;  /* 0x0000000f000f7305 */ /* 0x000ff0000020b100 */
[----:B------:R-:W0:Y:S08]  /*2090*/  F2I.FLOOR.NTZ R14, R5 ;  /* 0x00000005000e7305 */ /* 0x000e300000207100 */
[----:B------:R-:W-:Y:S01]  /*20a0*/  F2I.FLOOR.NTZ R17, R17 ;  /* 0x0000001100117305 */ /* 0x000fe20000207100 */
[----:B0-----:R-:W-:-:S07]  /*20b0*/  IMAD.IADD R0, R15, 0x1, -R14 ;  /* 0x000000010f007824 */ /* 0x001fce00078e0a0e */
[----:B------:R-:W0:Y:S02]  /*20c0*/  F2I.CEIL.NTZ R16, R16 ;  /* 0x0000001000107305 */ /* 0x000e24000020b100 */
[----:B0-----:R-:W-:-:S04]  /*20d0*/  IMAD.IADD R7, R16, 0x1, -R17 ;  /* 0x0000000110077824 */ /* 0x001fc800078e0a11 */
[----:B------:R-:W-:-:S05]  /*20e0*/  IMAD R2, R0, R7, RZ ;  /* 0x0000000700027224 */ /* 0x000fca00078e02ff */
[----:B------:R-:W-:-:S04]  /*20f0*/  ISETP.GT.AND P0, PT, R2, 0x63f, PT ;  /* 0x0000063f0200780c */ /* 0x000fc80003f04270 */
[----:B------:R-:W-:-:S04]  /*2100*/  ISETP.GT.OR P0, PT, R0, 0x27, P0 ;  /* 0x000000270000780c */ /* 0x000fc80000704670 */
[----:B------:R-:W-:-:S04]  /*2110*/  ISETP.GT.OR P0, PT, R7, 0x27, P0 ;  /* 0x000000270700780c */ /* 0x000fc80000704670 */
[----:B------:R-:W-:-:S13]  /*2120*/  ISETP.LE.OR P0, PT, R15, R14, P0 ;  /* 0x0000000e0f00720c */ /* 0x000fda0000703670 */
[----:B------:R-:W-:Y:S05]  /*2130*/  @P0 BRA `(.L_x_29) ;  /* 0x0000000800800947 */ /* 0x000fea0003800000 */
[----:B------:R-:W0:Y:S01]  /*2140*/  LDC.64 R6, c[0x0][0x398] ;  /* 0x0000e600ff067b82 */ /* 0x000e220000000a00 */
[----:B------:R-:W-:Y:S01]  /*2150*/  FADD R2, |R13|, -RZ ;  /* 0x800000ff0d027221 */ /* 0x000fe20000000200 */
[----:B------:R-:W-:Y:S03]  /*2160*/  BSSY.RECONVERGENT B1, `(.L_x_30) ;  /* 0x000000e000017945 */ /* 0x000fe60003800200 */
[----:B------:R-:W-:-:S05]  /*2170*/  VIADD R0, R2, 0x1800000 ;  /* 0x0180000002007836 */ /* 0x000fca0000000000 */
[----:B------:R-:W-:-:S04]  /*2180*/  LOP3.LUT R0, R0, 0x7f800000, RZ, 0xc0, !PT ;  /* 0x7f80000000007812 */ /* 0x000fc800078ec0ff */
[----:B------:R-:W-:Y:S01]  /*2190*/  ISETP.GT.U32.AND P0, PT, R0, 0x1ffffff, PT ;  /* 0x01ffffff0000780c */ /* 0x000fe20003f04070 */
[----:B0-----:R-:W-:-:S04]  /*21a0*/  IMAD.WIDE R6, R33, 0x4, R6 ;  /* 0x0000000421067825 */ /* 0x001fc800078e0206 */
[----:B------:R-:W-:-:S08]  /*21b0*/  IMAD.WIDE R4, R34, 0x4, R6 ;  /* 0x0000000422047825 */ /* 0x000fd000078e0206 */
[----:B------:R-:W-:Y:S05]  /*21c0*/  @P0 BRA `(.L_x_31) ;  /* 0x00000000000c0947 */ /* 0x000fea0003800000 */
[----:B------:R-:W-:-:S07]  /*21d0*/  MOV R20, 0x21f0 ;  /* 0x000021f000147802 */ /* 0x000fce0000000f00 */
[----:B------:R-:W-:Y:S05]  /*21e0*/  CALL.REL.NOINC `($__internal_1_$__cuda_sm20_rcp_rn_f32_slowpath) ;  /* 0x0000000c00e87944 */ /* 0x000fea0003c00000 */
[----:B------:R-:W-:Y:S05]  /*21f0*/  BRA `(.L_x_32) ;  /* 0x0000000000107947 */ /* 0x000fea0003800000 */
.L_x_31:
[----:B------:R-:W0:Y:S02]  /*2200*/  MUFU.RCP R0, |R13| ;  /* 0x4000000d00007308 */ /* 0x000e240000001000 */
[----:B0-----:R-:W-:-:S04]  /*2210*/  FFMA R2, |R13|, R0, -1 ;  /* 0xbf8000000d027423 */ /* 0x001fc80000000200 */
[----:B------:R-:W-:-:S04]  /*2220*/  FADD.FTZ R9, -R2, -RZ ;  /* 0x800000ff02097221 */ /* 0x000fc80000010100 */
[----:B------:R-:W-:-:S07]  /*2230*/  FFMA R0, R0, R9, R0 ;  /* 0x0000000900007223 */ /* 0x000fce0000000000 */
.L_x_32:
[----:B------:R-:W-:Y:S05]  /*2240*/  BSYNC.RECONVERGENT B1 ;  /* 0x0000000000017941 */ /* 0x000fea0003800200 */
.L_x_30:
[----:B------:R-:W-:Y:S01]  /*2250*/  ISETP.GE.AND P0, PT, R17, R16, PT ;  /* 0x000000101100720c */ /* 0x000fe20003f06270 */
[----:B------:R-:W-:-:S12]  /*2260*/  BSSY.RECONVERGENT B1, `(.L_x_33) ;  /* 0x000008a000017945 */ /* 0x000fd80003800200 */
[----:B0-----:R-:W-:Y:S05]  /*2270*/  @P0 BRA `(.L_x_34) ;  /* 0x0000000800200947 */ /* 0x001fea0003800000 */
[----:B------:R-:W0:Y:S01]  /*2280*/  LDCU UR5, c[0x0][0x3ac] ;  /* 0x00007580ff0577ac */ /* 0x000e220008000800 */
[----:B------:R-:W-:Y:S01]  /*2290*/  I2FP.F32.S32 R9, R14 ;  /* 0x0000000e00097245 */ /* 0x000fe20000201400 */
[----:B------:R-:W-:Y:S02]  /*22a0*/  IMAD.IADD R33, R17, 0x1, -R16 ;  /* 0x0000000111217824 */ /* 0x000fe400078e0a10 */
[----:B------:R-:W-:Y:S02]  /*22b0*/  IMAD.MOV.U32 R13, RZ, RZ, R17 ;  /* 0x000000ffff0d7224 */ /* 0x000fe400078e0011 */
[----:B------:R-:W-:-:S04]  /*22c0*/  FADD R9, -R36, R9 ;  /* 0x0000000924097221 */ /* 0x000fc80000000100 */
[C---:B------:R-:W-:Y:S01]  /*22d0*/  FMUL R23, R9.reuse, R10 ;  /* 0x0000000a09177220 */ /* 0x040fe20000400000 */
[----:B------:R-:W-:Y:S01]  /*22e0*/  FMUL R22, R9, R11 ;  /* 0x0000000b09167220 */ /* 0x000fe20000400000 */
[----:B0-----:R-:W-:-:S07]  /*22f0*/  IMAD R2, R17, UR5, R14 ;  /* 0x0000000511027c24 */ /* 0x001fce000f8e020e */
.L_x_37:
[----:B0-----:R-:W0:Y:S01]  /*2300*/  LDC.64 R8, c[0x0][0x3a8] ;  /* 0x0000ea00ff087b82 */ /* 0x001e220000000a00 */
[----:B------:R-:W-:Y:S01]  /*2310*/  VIADD R33, R33, 0x1 ;  /* 0x0000000121217836 */ /* 0x000fe20000000000 */
[----:B------:R-:W-:Y:S04]  /*2320*/  BSSY.RECONVERGENT B2, `(.L_x_35) ;  /* 0x000007a000027945 */ /* 0x000fe80003800200 */
[----:B------:R-:W-:Y:S02]  /*2330*/  ISETP.NE.AND P2, PT, R33, RZ, PT ;  /* 0x000000ff2100720c */ /* 0x000fe40003f45270 */
[C---:B0-----:R-:W-:Y:S02]  /*2340*/  ISETP.GE.AND P0, PT, R13.reuse, R8, PT ;  /* 0x000000080d00720c */ /* 0x041fe40003f06270 */
[----:B------:R-:W-:-:S02]  /*2350*/  LOP3.LUT R8, R13, R14, RZ, 0xfc, !PT ;  /* 0x0000000e0d087212 */ /* 0x000fc400078efcff */
[----:B------:R-:W-:-:S04]  /*2360*/  ISETP.GE.OR P0, PT, R14, R9, P0 ;  /* 0x000000090e00720c */ /* 0x000fc80000706670 */
[----:B------:R-:W-:-:S13]  /*2370*/  ISETP.LT.OR P0, PT, R8, RZ, P0 ;  /* 0x000000ff0800720c */ /* 0x000fda0000701670 */
[----:B------:R-:W-:Y:S05]  /*2380*/  @P0 BRA `(.L_x_36) ;  /* 0x0000000400cc0947 */ /* 0x000fea0003800000 */
[----:B------:R-:W-:-:S05]  /*2390*/  I2FP.F32.S32 R19, R13 ;  /* 0x0000000d00137245 */ /* 0x000fca0000201400 */
[----:B------:R-:W-:-:S04]  /*23a0*/  FADD R8, -R40, R19 ;  /* 0x0000001328087221 */ /* 0x000fc80000000100 */
[C---:B------:R-:W-:Y:S01]  /*23b0*/  FFMA R35, R8.reuse, R12, R23 ;  /* 0x0000000c08237223 */ /* 0x040fe20000000017 */
[----:B------:R-:W-:-:S04]  /*23c0*/  FFMA R37, R8, R3, R22 ;  /* 0x0000000308257223 */ /* 0x000fc80000000016 */
[----:B------:R-:W-:Y:S02]  /*23d0*/  FSETP.GEU.AND P0, PT, R35, 1.0099999904632568359, PT ;  /* 0x3f8147ae2300780b */ /* 0x000fe40003f0e000 */
[----:B------:R-:W-:Y:S02]  /*23e0*/  FSETP.GEU.AND P1, PT, R37, 1.0099999904632568359, PT ;  /* 0x3f8147ae2500780b */ /* 0x000fe40003f2e000 */
[----:B------:R-:W-:Y:S02]  /*23f0*/  FSETP.GT.AND P0, PT, R35, -0.0099999997764825820923, !P0 ;  /* 0xbc23d70a2300780b */ /* 0x000fe40004704000 */
[----:B------:R-:W-:-:S04]  /*2400*/  FSETP.GT.AND P1, PT, R37, -0.0099999997764825820923, !P1 ;  /* 0xbc23d70a2500780b */ /* 0x000fc80004f24000 */
[----:B------:R-:W-:-:S13]  /*2410*/  PLOP3.LUT P0, PT, P0, P1, PT, 0x80, 0x8 ;  /* 0x000000000008781c */ /* 0x000fda0000703070 */
[----:B------:R-:W-:Y:S05]  /*2420*/  @!P0 BRA `(.L_x_36) ;  /* 0x0000000400a48947 */ /* 0x000fea0003800000 */
[----:B------:R-:W2:Y:S04]  /*2430*/  LDG.E R24, desc[UR8][R6.64] ;  /* 0x0000000806187981 */ /* 0x000ea8000c1e1900 */
[----:B------:R-:W3:Y:S04]  /*2440*/  LDG.E R21, desc[UR8][R6.64+0x4] ;  /* 0x0000040806157981 */ /* 0x000ee8000c1e1900 */
[----:B------:R-:W4:Y:S04]  /*2450*/  LDG.E R19, desc[UR8][R4.64] ;  /* 0x0000000804137981 */ /* 0x000f28000c1e1900 */
[----:B------:R-:W5:Y:S01]  /*2460*/  LDG.E R8, desc[UR8][R4.64+0x4] ;  /* 0x0000040804087981 */ /* 0x000f62000c1e1900 */
[----:B------:R-:W-:-:S02]  /*2470*/  FSETP.GEU.AND P0, PT, R35, RZ, PT ;  /* 0x000000ff2300720b */ /* 0x000fc40003f0e000 */
[----:B------:R-:W-:Y:S02]  /*2480*/  FSETP.GEU.AND P1, PT, R37, RZ, PT ;  /* 0x000000ff2500720b */ /* 0x000fe40003f2e000 */
[----:B--2---:R-:W-:-:S04]  /*2490*/  SHF.R.S32.HI R25, RZ, 0x1f, R24 ;  /* 0x0000001fff197819 */ /* 0x004fc80000011418 */
[C---:B------:R-:W-:Y:S02]  /*24a0*/  LEA.HI R18, R25.reuse, R24, RZ, 0x8 ;  /* 0x0000001819127211 */ /* 0x040fe400078f40ff */
[----:B---3--:R-:W-:Y:S02]  /*24b0*/  SHF.R.S32.HI R28, RZ, 0x1f, R21 ;  /* 0x0000001fff1c7819 */ /* 0x008fe40000011415 */
[----:B------:R-:W-:Y:S02]  /*24c0*/  SHF.R.S32.HI R20, RZ, 0x8, R18 ;  /* 0x00000008ff147819 */ /* 0x000fe40000011412 */
[----:B------:R-:W-:Y:S02]  /*24d0*/  LOP3.LUT R27, R18, 0xffffff00, RZ, 0xc0, !PT ;  /* 0xffffff00121b7812 */ /* 0x000fe400078ec0ff */
[----:B------:R-:W-:Y:S02]  /*24e0*/  LEA.HI R18, R20, R20, RZ, 0x8 ;  /* 0x0000001414127211 */ /* 0x000fe400078f40ff */
[----:B------:R-:W-:Y:S01]  /*24f0*/  LEA.HI R26, R25, R24, RZ, 0x10 ;  /* 0x00000018191a7211 */ /* 0x000fe200078f80ff */
[----:B------:R-:W-:Y:S01]  /*2500*/  IMAD.IADD R24, R24, 0x1, -R27 ;  /* 0x0000000118187824 */ /* 0x000fe200078e0a1b */
[----:B------:R-:W-:-:S02]  /*2510*/  LOP3.LUT R25, R18, 0xffffff00, RZ, 0xc0, !PT ;  /* 0xffffff0012197812 */ /* 0x000fc400078ec0ff */
[CC--:B------:R-:W-:Y:S02]  /*2520*/  LEA.HI R27, R28.reuse, R21.reuse, RZ, 0x10 ;  /* 0x000000151c1b7211 */ /* 0x0c0fe400078f80ff */
[----:B------:R-:W-:Y:S02]  /*2530*/  LEA.HI R28, R28, R21, RZ, 0x8 ;  /* 0x000000151c1c7211 */ /* 0x000fe400078f40ff */
[----:B------:R-:W-:Y:S02]  /*2540*/  FSEL R18, R35, RZ, P0 ;  /* 0x000000ff23127208 */ /* 0x000fe40000000000 */
[----:B------:R-:W-:Y:S02]  /*2550*/  IADD3 R25, PT, PT, R20, -R25, RZ ;  /* 0x8000001914197210 */ /* 0x000fe40007ffe0ff */
[----:B------:R-:W-:Y:S02]  /*2560*/  FSEL R20, R37, RZ, P1 ;  /* 0x000000ff25147208 */ /* 0x000fe40000800000 */
[----:B------:R-:W-:-:S02]  /*2570*/  SHF.R.S32.HI R37, RZ, 0x8, R28 ;  /* 0x00000008ff257819 */ /* 0x000fc4000001141c */
[----:B------:R-:W-:Y:S02]  /*2580*/  FMNMX.NAN R18, R18, 1, PT ;  /* 0x3f80000012127809 */ /* 0x000fe40003820000 */
[----:B------:R-:W-:Y:S02]  /*2590*/  SHF.R.S32.HI R27, RZ, 0x10, R27 ;  /* 0x00000010ff1b7819 */ /* 0x000fe4000001141b */
[----:B------:R-:W-:Y:S02]  /*25a0*/  LEA.HI R38, R37, R37, RZ, 0x8 ;  /* 0x0000002525267211 */ /* 0x000fe400078f40ff */
[----:B------:R-:W-:Y:S02]  /*25b0*/  LOP3.LUT R42, R28, 0xffffff00, RZ, 0xc0, !PT ;  /* 0xffffff001c2a7812 */ /* 0x000fe400078ec0ff */
[----:B------:R-:W-:Y:S02]  /*25c0*/  SHF.R.S32.HI R26, RZ, 0x10, R26 ;  /* 0x00000010ff1a7819 */ /* 0x000fe4000001141a */
[----:B------:R-:W-:Y:S01]  /*25d0*/  I2FP.F32.S32 R28, R27 ;  /* 0x0000001b001c7245 */ /* 0x000fe20000201400 */
[----:B------:R-:W-:Y:S01]  /*25e0*/  FADD R27, -R18, 1 ;  /* 0x3f800000121b7421 */ /* 0x000fe20000000100 */
[----:B------:R-:W-:Y:S01]  /*25f0*/  LOP3.LUT R38, R38, 0xffffff00, RZ, 0xc0, !PT ;  /* 0xffffff0026267812 */ /* 0x000fe200078ec0ff */
[----:B------:R-:W-:Y:S01]  /*2600*/  IMAD.IADD R42, R21, 0x1, -R42 ;  /* 0x00000001152a7824 */ /* 0x000fe200078e0a2a */
[----:B------:R-:W-:Y:S01]  /*2610*/  FMNMX.NAN R20, R20, 1, PT ;  /* 0x3f80000014147809 */ /* 0x000fe20003820000 */
[----:B------:R-:W-:Y:S01]  /*2620*/  FMUL R35, R27, R28 ;  /* 0x0000001c1b237220 */ /* 0x000fe20000400000 */
[----:B------:R-:W-:Y:S01]  /*2630*/  I2FP.F32.S32 R26, R26 ;  /* 0x0000001a001a7245 */ /* 0x000fe20000201400 */
[----:B------:R-:W-:Y:S01]  /*2640*/  IMAD.IADD R38, R37, 0x1, -R38 ;  /* 0x0000000125267824 */ /* 0x000fe200078e0a26 */
[----:B----4-:R-:W-:Y:S01]  /*2650*/  SHF.R.S32.HI R28, RZ, 0x1f, R19 ;  /* 0x0000001fff1c7819 */ /* 0x010fe20000011413 */
[C---:B------:R-:W-:Y:S01]  /*2660*/  FADD R21, -R20.reuse, 1 ;  /* 0x3f80000014157421 */ /* 0x040fe20000000100 */
[----:B------:R-:W-:Y:S01]  /*2670*/  FMUL R35, R20, R35 ;  /* 0x0000002314237220 */ /* 0x000fe20000400000 */
[----:B------:R-:W-:Y:S01]  /*2680*/  FMUL R26, R26, R27 ;  /* 0x0000001b1a1a7220 */ /* 0x000fe20000400000 */
[----:B------:R-:W-:-:S02]  /*2690*/  I2FP.F32.S32 R44, R42 ;  /* 0x0000002a002c7245 */ /* 0x000fc40000201400 */
[----:B------:R-:W-:Y:S01]  /*26a0*/  LEA.HI R37, R28, R19, RZ, 0x8 ;  /* 0x000000131c257211 */ /* 0x000fe200078f40ff */
[----:B------:R-:W-:Y:S01]  /*26b0*/  FFMA R26, R26, R21, R35 ;  /* 0x000000151a1a7223 */ /* 0x000fe20000000023 */
[----:B------:R-:W-:Y:S01]  /*26c0*/  I2FP.F32.S32 R38, R38 ;  /* 0x0000002600267245 */ /* 0x000fe20000201400 */
[C---:B------:R-:W-:Y:S01]  /*26d0*/  FMUL R39, R27.reuse, R44 ;  /* 0x0000002c1b277220 */ /* 0x040fe20000400000 */
[----:B------:R-:W-:Y:S02]  /*26e0*/  I2FP.F32.S32 R42, R24 ;  /* 0x00000018002a7245 */ /* 0x000fe40000201400 */
[----:B------:R-:W-:Y:S01]  /*26f0*/  LEA.HI R35, R28, R19, RZ, 0x10 ;  /* 0x000000131c237211 */ /* 0x000fe200078f80ff */
[C---:B------:R-:W-:Y:S01]  /*2700*/  FMUL R44, R20.reuse, R39 ;  /* 0x00000027142c7220 */ /* 0x040fe20000400000 */
[----:B------:R-:W-:Y:S01]  /*2710*/  I2FP.F32.S32 R24, R25 ;  /* 0x0000001900187245 */ /* 0x000fe20000201400 */
[----:B------:R-:W-:Y:S01]  /*2720*/  FMUL R25, R27, R38 ;  /* 0x000000261b197220 */ /* 0x000fe20000400000 */
[----:B------:R-:W-:Y:S01]  /*2730*/  LOP3.LUT R46, R37, 0xffffff00, RZ, 0xc0, !PT ;  /* 0xffffff00252e7812 */ /* 0x000fe200078ec0ff */
[C---:B------:R-:W-:Y:S01]  /*2740*/  FMUL R42, R27.reuse, R42 ;  /* 0x0000002a1b2a7220 */ /* 0x040fe20000400000 */
[----:B------:R-:W-:Y:S01]  /*2750*/  SHF.R.S32.HI R35, RZ, 0x10, R35 ;  /* 0x00000010ff237819 */ /* 0x000fe20000011423 */
[----:B------:R-:W-:Y:S01]  /*2760*/  FMUL R28, R27, R24 ;  /* 0x000000181b1c7220 */ /* 0x000fe20000400000 */
[----:B------:R-:W-:Y:S01]  /*2770*/  SHF.R.S32.HI R37, RZ, 0x8, R37 ;  /* 0x00000008ff257819 */ /* 0x000fe20000011425 */
[----:B------:R-:W-:Y:S01]  /*2780*/  IMAD.IADD R46, R19, 0x1, -R46 ;  /* 0x00000001132e7824 */ /* 0x000fe200078e0a2e */
[----:B-----5:R-:W-:Y:S01]  /*2790*/  SHF.R.S32.HI R27, RZ, 0x1f, R8 ;  /* 0x0000001fff1b7819 */ /* 0x020fe20000011408 */
[----:B------:R-:W-:Y:S01]  /*27a0*/  FMUL R38, R20, R25 ;  /* 0x0000001914267220 */ /* 0x000fe20000400000 */
[----:B------:R-:W-:Y:S01]  /*27b0*/  I2FP.F32.S32 R35, R35 ;  /* 0x0000002300237245 */ /* 0x000fe20000201400 */
[----:B------:R-:W-:Y:S01]  /*27c0*/  FFMA R24, R21, R42, R44 ;  /* 0x0000002a15187223 */ /* 0x000fe2000000002c */
[----:B------:R-:W-:Y:S01]  /*27d0*/  LEA.HI R19, R37, R37, RZ, 0x8 ;  /* 0x0000002525137211 */ /* 0x000fe200078f40ff */
[----:B------:R-:W-:Y:S01]  /*27e0*/  FFMA R28, R21, R28, R38 ;  /* 0x0000001c151c7223 */ /* 0x000fe20000000026 */
[----:B------:R-:W-:-:S02]  /*27f0*/  LEA.HI R39, R27, R8, RZ, 0x8 ;  /* 0x000000081b277211 */ /* 0x000fc400078f40ff */
[----:B------:R-:W-:Y:S01]  /*2800*/  LOP3.LUT R38, R19, 0xffffff00, RZ, 0xc0, !PT ;  /* 0xffffff0013267812 */ /* 0x000fe200078ec0ff */
[----:B------:R-:W-:Y:S01]  /*2810*/  FMUL R19, R18, R35 ;  /* 0x0000002312137220 */ /* 0x000fe20000400000 */
[----:B------:R-:W-:Y:S02]  /*2820*/  SHF.R.S32.HI R41, RZ, 0x8, R39 ;  /* 0x00000008ff297819 */ /* 0x000fe40000011427 */
[----:B------:R-:W-:Y:S01]  /*2830*/  LOP3.LUT R39, R39, 0xffffff00, RZ, 0xc0, !PT ;  /* 0xffffff0027277812 */ /* 0x000fe200078ec0ff */
[----:B------:R-:W-:Y:S01]  /*2840*/  FFMA R19, R21, R19, R26 ;  /* 0x0000001315137223 */ /* 0x000fe2000000001a */
[----:B------:R-:W-:Y:S01]  /*2850*/  LEA.HI R26, R41, R41, RZ, 0x8 ;  /* 0x00000029291a7211 */ /* 0x000fe200078f40ff */
[----:B------:R-:W-:Y:S01]  /*2860*/  IMAD.IADD R38, R37, 0x1, -R38 ;  /* 0x0000000125267824 */ /* 0x000fe200078e0a26 */
[----:B------:R-:W-:Y:S01]  /*2870*/  ISETP.GE.AND P0, PT, R2, UR6, PT ;  /* 0x0000000602007c0c */ /* 0x000fe2000bf06270 */
[----:B------:R-:W-:Y:S01]  /*2880*/  IMAD.IADD R39, R8, 0x1, -R39 ;  /* 0x0000000108277824 */ /* 0x000fe200078e0a27 */
[----:B------:R-:W-:-:S02]  /*2890*/  LOP3.LUT R26, R26, 0xffffff00, RZ, 0xc0, !PT ;  /* 0xffffff001a1a7812 */ /* 0x000fc400078ec0ff */
[----:B------:R-:W-:Y:S02]  /*28a0*/  LEA.HI R27, R27, R8, RZ, 0x10 ;  /* 0x000000081b1b7211 */ /* 0x000fe400078f80ff */
[----:B------:R-:W-:Y:S01]  /*28b0*/  ISETP.LT.OR P0, PT, R2, 0x1, P0 ;  /* 0x000000010200780c */ /* 0x000fe20000701670 */
[----:B------:R-:W-:Y:S01]  /*28c0*/  IMAD.IADD R26, R41, 0x1, -R26 ;  /* 0x00000001291a7824 */ /* 0x000fe200078e0a1a */
[----:B------:R-:W-:Y:S02]  /*28d0*/  SHF.R.S32.HI R27, RZ, 0x10, R27 ;  /* 0x00000010ff1b7819 */ /* 0x000fe4000001141b */
[----:B------:R-:W-:Y:S02]  /*28e0*/  I2FP.F32.S32 R25, R46 ;  /* 0x0000002e00197245 */ /* 0x000fe40000201400 */
[----:B------:R-:W-:Y:S02]  /*28f0*/  I2FP.F32.S32 R35, R38 ;  /* 0x0000002600237245 */ /* 0x000fe40000201400 */
[----:B------:R-:W-:Y:S01]  /*2900*/  I2FP.F32.S32 R27, R27 ;  /* 0x0000001b001b7245 */ /* 0x000fe20000201400 */
[C---:B------:R-:W-:Y:S01]  /*2910*/  FMUL R25, R18.reuse, R25 ;  /* 0x0000001912197220 */ /* 0x040fe20000400000 */
[----:B------:R-:W-:Y:S01]  /*2920*/  I2FP.F32.S32 R39, R39 ;  /* 0x0000002700277245 */ /* 0x000fe20000201400 */
[C---:B------:R-:W-:Y:S01]  /*2930*/  FMUL R35, R18.reuse, R35 ;  /* 0x0000002312237220 */ /* 0x040fe20000400000 */
[----:B------:R-:W-:Y:S01]  /*2940*/  I2FP.F32.S32 R37, R26 ;  /* 0x0000001a00257245 */ /* 0x000fe20000201400 */
[C---:B------:R-:W-:Y:S01]  /*2950*/  FMUL R27, R18.reuse, R27 ;  /* 0x0000001b121b7220 */ /* 0x040fe20000400000 */
[C---:B------:R-:W-:Y:S01]  /*2960*/  FFMA R25, R21.reuse, R25, R24 ;  /* 0x0000001915197223 */ /* 0x040fe20000000018 */
[C---:B------:R-:W-:Y:S01]  /*2970*/  FMUL R8, R18.reuse, R39 ;  /* 0x0000002712087220 */ /* 0x040fe20000400000 */
[----:B------:R-:W-:Y:S01]  /*2980*/  FFMA R35, R21, R35, R28 ;  /* 0x0000002315237223 */ /* 0x000fe2000000001c */
[----:B------:R-:W-:Y:S01]  /*2990*/  FMUL R18, R18, R37 ;  /* 0x0000002512127220 */ /* 0x000fe20000400000 */
[C---:B------:R-:W-:Y:S01]  /*29a0*/  FFMA R27, R20.reuse, R27, R19 ;  /* 0x0000001b141b7223 */ /* 0x040fe20000000013 */
[----:B------:R-:W-:-:S02]  /*29b0*/  FFMA R26, R20, R8, R25 ;  /* 0x00000008141a7223 */ /* 0x000fc40000000019 */
[----:B------:R-:W-:Y:S01]  /*29c0*/  FFMA R35, R20, R18, R35 ;  /* 0x0000001214237223 */ /* 0x000fe20000000023 */
[----:B------:R-:W-:Y:S06]  /*29d0*/  @P0 BRA `(.L_x_36) ;  /* 0x0000000000380947 */ /* 0x000fec0003800000 */
[----:B------:R-:W0:Y:S01]  /*29e0*/  F2I.TRUNC.NTZ R24, R35 ;  /* 0x0000002300187305 */ /* 0x000e22000020f100 */
[----:B------:R-:W1:Y:S07]  /*29f0*/  LDC.64 R20, c[0x0][0x3a0] ;  /* 0x0000e800ff147b82 */ /* 0x000e6e0000000a00 */
[----:B------:R-:W2:Y:S01]  /*2a00*/  F2I.TRUNC.NTZ R25, R27 ;  /* 0x0000001b00197305 */ /* 0x000ea2000020f100 */
[----:B------:R-:W3:Y:S01]  /*2a10*/  LDC.64 R18, c[0x0][0x388] ;  /* 0x0000e200ff127b82 */ /* 0x000ee20000000a00 */
[----:B0-----:R-:W-:-:S06]  /*2a20*/  VIMNMX R24, PT, PT, R24, 0xff, PT ;  /* 0x000000ff18187848 */ /* 0x001fcc0003fe0100 */
[----:B------:R-:W0:Y:S01]  /*2a30*/  F2I.TRUNC.NTZ R8, R26 ;  /* 0x0000001a00087305 */ /* 0x000e22000020f100 */
[----:B--2---:R-:W-:Y:S01]  /*2a40*/  VIMNMX R25, PT, PT, R25, 0xff, PT ;  /* 0x000000ff19197848 */ /* 0x004fe20003fe0100 */
[----:B-1----:R-:W-:-:S04]  /*2a50*/  IMAD.WIDE.U32 R20, R2, 0x4, R20 ;  /* 0x0000000402147825 */ /* 0x002fc800078e0014 */
[----:B------:R-:W-:Y:S01]  /*2a60*/  IMAD R25, R25, 0x100, R24 ;  /* 0x0000010019197824 */ /* 0x000fe200078e0218 */
[----:B0-----:R-:W-:Y:S01]  /*2a70*/  VIMNMX R8, PT, PT, R8, 0xff, PT ;  /* 0x000000ff08087848 */ /* 0x001fe20003fe0100 */
[----:B---3--:R-:W-:-:S03]  /*2a80*/  IMAD.WIDE.U32 R18, R2, 0x4, R18 ;  /* 0x0000000402127825 */ /* 0x008fc600078e0012 */
[----:B------:R-:W-:-:S05]  /*2a90*/  LEA R25, R25, R8, 0x8 ;  /* 0x0000000819197211 */ /* 0x000fca00078e40ff */
[----:B------:R0:W-:Y:S04]  /*2aa0*/  STG.E desc[UR8][R20.64], R25 ;  /* 0x0000001914007986 */ /* 0x0001e8000c101908 */
[----:B------:R0:W-:Y:S02]  /*2ab0*/  STG.E desc[UR8][R18.64], R0 ;  /* 0x0000000012007986 */ /* 0x0001e4000c101908 */
.L_x_36:
[----:B------:R-:W-:Y:S05]  /*2ac0*/  BSYNC.RECONVERGENT B2 ;  /* 0x0000000000027941 */ /* 0x000fea0003800200 */
.L_x_35:
[----:B------:R-:W-:Y:S02]  /*2ad0*/  IMAD.IADD R2, R2, 0x1, R9 ;  /* 0x0000000102027824 */ /* 0x000fe400078e0209 */
[----:B------:R-:W-:Y:S01]  /*2ae0*/  VIADD R13, R13, 0x1 ;  /* 0x000000010d0d7836 */ /* 0x000fe20000000000 */
[----:B------:R-:W-:Y:S06]  /*2af0*/  @P2 BRA `(.L_x_37) ;  /* 0xfffffff800002947 */ /* 0x000fec000383ffff */
.L_x_34:
[----:B------:R-:W-:Y:S05]  /*2b00*/  BSYNC.RECONVERGENT B1 ;  /* 0x0000000000017941 */ /* 0x000fea0003800200 */
.L_x_33:
[----:B------:R-:W-:-:S05]  /*2b10*/  VIADD R14, R14, 0x1 ;  /* 0x000000010e0e7836 */ /* 0x000fca0000000000 */
[----:B------:R-:W-:-:S13]  /*2b20*/  ISETP.NE.AND P0, PT, R14, R15, PT ;  /* 0x0000000f0e00720c */ /* 0x000fda0003f05270 */
[----:B------:R-:W-:Y:S05]  /*2b30*/  @P0 BRA `(.L_x_30) ;  /* 0xfffffff400c40947 */ /* 0x000fea000383ffff */
.L_x_29:
[----:B------:R-:W-:Y:S05]  /*2b40*/  BSYNC.RECONVERGENT B0 ;  /* 0x0000000000007941 */ /* 0x000fea0003800200 */
.L_x_28:
[----:B------:R-:W-:Y:S05]  /*2b50*/  BRA.U !UP0, `(.L_x_38) ;  /* 0xffffffd508647547 */ /* 0x000fea000b83ffff */
[----:B------:R-:W-:Y:S05]  /*2b60*/  EXIT ;  /* 0x000000000000794d */ /* 0x000fea0003800000 */
        .weak           $__internal_0_$__cuda_sm20_div_rn_f64_full
        .type           $__internal_0_$__cuda_sm20_div_rn_f64_full,@function
        .size           $__internal_0_$__cuda_sm20_div_rn_f64_full,($__internal_1_$__cuda_sm20_rcp_rn_f32_slowpath - $__internal_0_$__cuda_sm20_div_rn_f64_full)
$__internal_0_$__cuda_sm20_div_rn_f64_full:
[C---:B------:R-:W-:Y:S01]  /*2b70*/  FSETP.GEU.AND P1, PT, |R45|.reuse, 1.469367938527859385e-39, PT ;  /* 0x001000002d00780b */ /* 0x040fe20003f2e200 */
[----:B------:R-:W-:Y:S01]  /*2b80*/  IMAD.U32 R20, RZ, RZ, UR5 ;  /* 0x00000005ff147e24 */ /* 0x000fe2000f8e00ff */
[----:B------:R-:W-:Y:S01]  /*2b90*/  LOP3.LUT R17, R45, 0x800fffff, RZ, 0xc0, !PT ;  /* 0x800fffff2d117812 */ /* 0x000fe200078ec0ff */
[----:B------:R-:W-:Y:S01]  /*2ba0*/  IMAD.MOV.U32 R21, RZ, RZ, R45 ;  /* 0x000000ffff157224 */ /* 0x000fe200078e002d */
[----:B------:R-:W-:Y:S01]  /*2bb0*/  FSETP.GEU.AND P3, PT, |R19|, 1.469367938527859385e-39, PT ;  /* 0x001000001300780b */ /* 0x000fe20003f6e200 */
[----:B------:R-:W-:Y:S01]  /*2bc0*/  IMAD.U32 R16, RZ, RZ, UR5 ;  /* 0x00000005ff107e24 */ /* 0x000fe2000f8e00ff */
[----:B------:R-:W-:Y:S01]  /*2bd0*/  LOP3.LUT R17, R17, 0x3ff00000, RZ, 0xfc, !PT ;  /* 0x3ff0000011117812 */ /* 0x000fe200078efcff */
[----:B------:R-:W-:Y:S01]  /*2be0*/  IMAD.MOV.U32 R52, RZ, RZ, 0x1 ;  /* 0x00000001ff347424 */ /* 0x000fe200078e00ff */
[----:B------:R-:W-:Y:S01]  /*2bf0*/  LOP3.LUT R46, R19, 0x7ff00000, RZ, 0xc0, !PT ;  /* 0x7ff00000132e7812 */ /* 0x000fe200078ec0ff */
[----:B------:R-:W-:Y:S01]  /*2c00*/  IMAD.MOV.U32 R48, RZ, RZ, 0x1ca00000 ;  /* 0x1ca00000ff307424 */ /* 0x000fe200078e00ff */
[----:B------:R-:W-:Y:S01]  /*2c10*/  LOP3.LUT R50, R45, 0x7ff00000, RZ, 0xc0, !PT ;  /* 0x7ff000002d327812 */ /* 0x000fe200078ec0ff */
[----:B------:R-:W-:Y:S02]  /*2c20*/  BSSY.RECONVERGENT B1, `(.L_x_39) ;  /* 0x0000053000017945 */ /* 0x000fe40003800200 */
[----:B------:R-:W-:Y:S01]  /*2c30*/  @!P1 DMUL R16, R20, 8.98846567431157953865e+307 ;  /* 0x7fe0000014109828 */ /* 0x000fe20000000000 */
[----:B------:R-:W-:Y:S01]  /*2c40*/  ISETP.GE.U32.AND P2, PT, R46, R50, PT ;  /* 0x000000322e00720c */ /* 0x000fe20003f46070 */
[----:B------:R-:W-:Y:S01]  /*2c50*/  IMAD.MOV.U32 R49, RZ, RZ, R46 ;  /* 0x000000ffff317224 */ /* 0x000fe200078e002e */
[----:B------:R-:W-:Y:S01]  /*2c60*/  MOV R21, 0x40080000 ;  /* 0x4008000000157802 */ /* 0x000fe20000000f00 */
[----:B------:R-:W-:-:S02]  /*2c70*/  @!P3 IMAD.MOV.U32 R22, RZ, RZ, RZ ;  /* 0x000000ffff16b224 */ /* 0x000fc400078e00ff */
[----:B------:R-:W0:Y:S01]  /*2c80*/  MUFU.RCP64H R53, R17 ;  /* 0x0000001100357308 */ /* 0x000e220000001800 */
[----:B------:R-:W-:-:S03]  /*2c90*/  @!P3 LOP3.LUT R21, R21, 0x7ff00000, RZ, 0xc0, !PT ;  /* 0x7ff000001515b812 */ /* 0x000fc600078ec0ff */
[----:B------:R-:W-:Y:S02]  /*2ca0*/  @!P1 LOP3.LUT R50, R17, 0x7ff00000, RZ, 0xc0, !PT ;  /* 0x7ff0000011329812 */ /* 0x000fe400078ec0ff */
[----:B------:R-:W-:Y:S02]  /*2cb0*/  @!P3 ISETP.GE.U32.AND P4, PT, R46, R21, PT ;  /* 0x000000152e00b20c */ /* 0x000fe40003f86070 */
[C---:B------:R-:W-:Y:S02]  /*2cc0*/  SEL R21, R48.reuse, 0x63400000, !P2 ;  /* 0x6340000030157807 */ /* 0x040fe40005000000 */
[----:B------:R-:W-:Y:S02]  /*2cd0*/  @!P3 SEL R23, R48, 0x63400000, !P4 ;  /* 0x634000003017b807 */ /* 0x000fe40006000000 */
[--C-:B------:R-:W-:Y:S02]  /*2ce0*/  LOP3.LUT R21, R21, 0x800fffff, R19.reuse, 0xf8, !PT ;  /* 0x800fffff15157812 */ /* 0x100fe400078ef813 */
[----:B------:R-:W-:Y:S01]  /*2cf0*/  @!P3 LOP3.LUT R20, R23, 0x80000000, R19, 0xf8, !PT ;  /* 0x800000001714b812 */ /* 0x000fe200078ef813 */
[----:B0-----:R-:W-:-:S03]  /*2d00*/  DFMA R54, R52, -R16, 1 ;  /* 0x3ff000003436742b */ /* 0x001fc60000000810 */
[----:B------:R-:W-:Y:S01]  /*2d10*/  @!P3 LOP3.LUT R23, R20, 0x100000, RZ, 0xfc, !PT ;  /* 0x001000001417b812 */ /* 0x000fe200078efcff */
[----:B------:R-:W-:-:S04]  /*2d20*/  IMAD.MOV.U32 R20, RZ, RZ, R18 ;  /* 0x000000ffff147224 */ /* 0x000fc800078e0012 */
[----:B------:R-:W-:Y:S02]  /*2d30*/  DFMA R54, R54, R54, R54 ;  /* 0x000000363636722b */ /* 0x000fe40000000036 */
[----:B------:R-:W-:-:S06]  /*2d40*/  @!P3 DFMA R20, R20, 2, -R22 ;  /* 0x400000001414b82b */ /* 0x000fcc0000000816 */
[----:B------:R-:W-:-:S04]  /*2d50*/  DFMA R52, R52, R54, R52 ;  /* 0x000000363434722b */ /* 0x000fc80000000034 */
[----:B------:R-:W-:-:S04]  /*2d60*/  @!P3 LOP3.LUT R49, R21, 0x7ff00000, RZ, 0xc0, !PT ;  /* 0x7ff000001531b812 */ /* 0x000fc800078ec0ff */
[----:B------:R-:W-:Y:S01]  /*2d70*/  DFMA R54, R52, -R16, 1 ;  /* 0x3ff000003436742b */ /* 0x000fe20000000810 */
[----:B------:R-:W-:-:S05]  /*2d80*/  VIADD R51, R49, 0xffffffff ;  /* 0xffffffff31337836 */ /* 0x000fca0000000000 */
[----:B------:R-:W-:Y:S01]  /*2d90*/  ISETP.GT.U32.AND P1, PT, R51, 0x7feffffe, PT ;  /* 0x7feffffe3300780c */ /* 0x000fe20003f24070 */
[----:B------:R-:W-:Y:S01]  /*2da0*/  VIADD R51, R50, 0xffffffff ;  /* 0xffffffff32337836 */ /* 0x000fe20000000000 */
[----:B------:R-:W-:-:S04]  /*2db0*/  DFMA R54, R52, R54, R52 ;  /* 0x000000363436722b */ /* 0x000fc80000000034 */
[----:B------:R-:W-:-:S04]  /*2dc0*/  ISETP.GT.U32.OR P1, PT, R51, 0x7feffffe, P1 ;  /* 0x7feffffe3300780c */ /* 0x000fc80000f24470 */
[----:B------:R-:W-:-:S08]  /*2dd0*/  DMUL R52, R54, R20 ;  /* 0x0000001436347228 */ /* 0x000fd00000000000 */
[----:B------:R-:W-:-:S08]  /*2de0*/  DFMA R22, R52, -R16, R20 ;  /* 0x800000103416722b */ /* 0x000fd00000000014 */
[----:B------:R-:W-:Y:S01]  /*2df0*/  DFMA R22, R54, R22, R52 ;  /* 0x000000163616722b */ /* 0x000fe20000000034 */
[----:B------:R-:W-:Y:S10]  /*2e00*/  @P1 BRA `(.L_x_40) ;  /* 0x0000000000741947 */ /* 0x000ff40003800000 */
[----:B------:R-:W-:Y:S02]  /*2e10*/  IMAD.MOV.U32 R18, RZ, RZ, 0x40080000 ;  /* 0x40080000ff127424 */ /* 0x000fe400078e00ff */
[----:B------:R-:W-:-:S03]  /*2e20*/  IMAD.MOV.U32 R50, RZ, RZ, RZ ;  /* 0x000000ffff327224 */ /* 0x000fc600078e00ff */
[----:B------:R-:W-:-:S04]  /*2e30*/  LOP3.LUT R19, R18, 0x7ff00000, RZ, 0xc0, !PT ;  /* 0x7ff0000012137812 */ /* 0x000fc800078ec0ff */
[CC--:B------:R-:W-:Y:S02]  /*2e40*/  VIADDMNMX R49, R46.reuse, -R19.reuse, 0xb9600000, !PT ;  /* 0xb96000002e317446 */ /* 0x0c0fe40007800913 */
[----:B------:R-:W-:Y:S02]  /*2e50*/  ISETP.GE.U32.AND P1, PT, R46, R19, PT ;  /* 0x000000132e00720c */ /* 0x000fe40003f26070 */
[----:B------:R-:W-:Y:S02]  /*2e60*/  VIMNMX R49, PT, PT, R49, 0x46a00000, PT ;  /* 0x46a0000031317848 */ /* 0x000fe40003fe0100 */
[----:B------:R-:W-:-:S04]  /*2e70*/  SEL R48, R48, 0x63400000, !P1 ;  /* 0x6340000030307807 */ /* 0x000fc80004800000 */
[----:B------:R-:W-:-:S05]  /*2e80*/  IADD3 R48, PT, PT, -R48, R49, RZ ;  /* 0x0000003130307210 */ /* 0x000fca0007ffe1ff */
[----:B------:R-:W-:-:S06]  /*2e90*/  VIADD R51, R48, 0x7fe00000 ;  /* 0x7fe0000030337836 */ /* 0x000fcc0000000000 */
[----:B------:R-:W-:-:S10]  /*2ea0*/  DMUL R52, R22, R50 ;  /* 0x0000003216347228 */ /* 0x000fd40000000000 */
[----:B------:R-:W-:-:S13]  /*2eb0*/  FSETP.GTU.AND P1, PT, |R53|, 1.469367938527859385e-39, PT ;  /* 0x001000003500780b */ /* 0x000fda0003f2c200 */
[----:B------:R-:W-:Y:S05]  /*2ec0*/  @P1 BRA `(.L_x_41) ;  /* 0x0000000000a01947 */ /* 0x000fea0003800000 */
[----:B------:R-:W-:-:S06]  /*2ed0*/  DFMA R16, R22, -R16, R20 ;  /* 0x800000101610722b */ /* 0x000fcc0000000014 */
[----:B------:R-:W-:-:S04]  /*2ee0*/  IMAD.MOV.U32 R16, RZ, RZ, RZ ;  /* 0x000000ffff107224 */ /* 0x000fc800078e00ff */
[C---:B------:R-:W-:Y:S02]  /*2ef0*/  FSETP.NEU.AND P1, PT, R17.reuse, RZ, PT ;  /* 0x000000ff1100720b */ /* 0x040fe40003f2d000 */
[----:B------:R-:W-:-:S04]  /*2f00*/  LOP3.LUT R18, R17, 0x80000000, R18, 0x48, !PT ;  /* 0x8000000011127812 */ /* 0x000fc800078e4812 */
[----:B------:R-:W-:-:S07]  /*2f10*/  LOP3.LUT R17, R18, R51, RZ, 0xfc, !PT ;  /* 0x0000003312117212 */ /* 0x000fce00078efcff */
[----:B------:R-:W-:Y:S05]  /*2f20*/  @!P1 BRA `(.L_x_41) ;  /* 0x0000000000889947 */ /* 0x000fea0003800000 */
[----:B------:R-:W-:Y:S01]  /*2f30*/  IMAD.MOV R21, RZ, RZ, -R48 ;  /* 0x000000ffff157224 */ /* 0x000fe200078e0a30 */
[----:B------:R-:W-:Y:S01]  /*2f40*/  DMUL.RP R16, R22, R16 ;  /* 0x0000001016107228 */ /* 0x000fe20000008000 */
[----:B------:R-:W-:Y:S01]  /*2f50*/  IMAD.MOV.U32 R20, RZ, RZ, RZ ;  /* 0x000000ffff147224 */ /* 0x000fe200078e00ff */
[----:B------:R-:W-:-:S05]  /*2f60*/  IADD3 R48, PT, PT, -R48, -0x43300000, RZ ;  /* 0xbcd0000030307810 */ /* 0x000fca0007ffe1ff */
[----:B------:R-:W-:-:S03]  /*2f70*/  DFMA R20, R52, -R20, R22 ;  /* 0x800000143414722b */ /* 0x000fc60000000016 */
[----:B------:R-:W-:-:S07]  /*2f80*/  LOP3.LUT R18, R17, R18, RZ, 0x3c, !PT ;  /* 0x0000001211127212 */ /* 0x000fce00078e3cff */
[----:B------:R-:W-:-:S04]  /*2f90*/  FSETP.NEU.AND P1, PT, |R21|, R48, PT ;  /* 0x000000301500720b */ /* 0x000fc80003f2d200 */
[----:B------:R-:W-:Y:S02]  /*2fa0*/  FSEL R16, R16, R52, !P1 ;  /* 0x0000003410107208 */ /* 0x000fe40004800000 */
[----:B------:R-:W-:-:S03]  /*2fb0*/  FSEL R53, R18, R53, !P1 ;  /* 0x0000003512357208 */ /* 0x000fc60004800000 */
[----:B------:R-:W-:Y:S01]  /*2fc0*/  IMAD.MOV.U32 R52, RZ, RZ, R16 ;  /* 0x000000ffff347224 */ /* 0x000fe200078e0010 */
[----:B------:R-:W-:Y:S06]  /*2fd0*/  BRA `(.L_x_41) ;  /* 0x00000000005c7947 */ /* 0x000fec0003800000 */
.L_x_40:
[----:B------:R-:W-:-:S14]  /*2fe0*/  DSETP.NAN.AND P1, PT, R18, R18, PT ;  /* 0x000000121200722a */ /* 0x000fdc0003f28000 */
[----:B------:R-:W-:Y:S05]  /*2ff0*/  @P1 BRA `(.L_x_42) ;  /* 0x00000000004c1947 */ /* 0x000fea0003800000 */
[----:B------:R-:W-:Y:S01]  /*3000*/  IMAD.U32 R16, RZ, RZ, UR5 ;  /* 0x00000005ff107e24 */ /* 0x000fe2000f8e00ff */
[----:B------:R-:W-:-:S06]  /*3010*/  MOV R17, R45 ;  /* 0x0000002d00117202 */ /* 0x000fcc0000000f00 */
[----:B------:R-:W-:-:S14]  /*3020*/  DSETP.NAN.AND P1, PT, R16, R16, PT ;  /* 0x000000101000722a */ /* 0x000fdc0003f28000 */
[----:B------:R-:W-:Y:S05]  /*3030*/  @P1 BRA `(.L_x_43) ;  /* 0x0000000000301947 */ /* 0x000fea0003800000 */
[----:B------:R-:W-:Y:S01]  /*3040*/  ISETP.NE.AND P1, PT, R49, R50, PT ;  /* 0x000000323100720c */ /* 0x000fe20003f25270 */
[----:B------:R-:W-:Y:S02]  /*3050*/  IMAD.MOV.U32 R52, RZ, RZ, 0x0 ;  /* 0x00000000ff347424 */ /* 0x000fe400078e00ff */
[----:B------:R-:W-:-:S10]  /*3060*/  IMAD.MOV.U32 R53, RZ, RZ, -0x80000 ;  /* 0xfff80000ff357424 */ /* 0x000fd400078e00ff */
[----:B------:R-:W-:Y:S05]  /*3070*/  @!P1 BRA `(.L_x_41) ;  /* 0x0000000000349947 */ /* 0x000fea0003800000 */
[----:B------:R-:W-:Y:S02]  /*3080*/  ISETP.NE.AND P1, PT, R49, 0x7ff00000, PT ;  /* 0x7ff000003100780c */ /* 0x000fe40003f25270 */
[----:B------:R-:W-:Y:S02]  /*3090*/  LOP3.LUT R53, R19, 0x80000000, R17, 0x48, !PT ;  /* 0x8000000013357812 */ /* 0x000fe400078e4811 */
[----:B------:R-:W-:-:S13]  /*30a0*/  ISETP.EQ.OR P1, PT, R50, RZ, !P1 ;  /* 0x000000ff3200720c */ /* 0x000fda0004f22670 */
[----:B------:R-:W-:Y:S01]  /*30b0*/  @P1 LOP3.LUT R16, R53, 0x7ff00000, RZ, 0xfc, !PT ;  /* 0x7ff0000035101812 */ /* 0x000fe200078efcff */
[----:B------:R-:W-:Y:S02]  /*30c0*/  @!P1 IMAD.MOV.U32 R52, RZ, RZ, RZ ;  /* 0x000000ffff349224 */ /* 0x000fe400078e00ff */
[----:B------:R-:W-:Y:S02]  /*30d0*/  @P1 IMAD.MOV.U32 R52, RZ, RZ, RZ ;  /* 0x000000ffff341224 */ /* 0x000fe400078e00ff */
[----:B------:R-:W-:Y:S01]  /*30e0*/  @P1 IMAD.MOV.U32 R53, RZ, RZ, R16 ;  /* 0x000000ffff351224 */ /* 0x000fe200078e0010 */
[----:B------:R-:W-:Y:S06]  /*30f0*/  BRA `(.L_x_41) ;  /* 0x0000000000147947 */ /* 0x000fec0003800000 */
.L_x_43:
[----:B------:R-:W-:Y:S01]  /*3100*/  LOP3.LUT R53, R17, 0x80000, RZ, 0xfc, !PT ;  /* 0x0008000011357812 */ /* 0x000fe200078efcff */
[----:B------:R-:W-:Y:S01]  /*3110*/  IMAD.MOV.U32 R52, RZ, RZ, R16 ;  /* 0x000000ffff347224 */ /* 0x000fe200078e0010 */
[----:B------:R-:W-:Y:S06]  /*3120*/  BRA `(.L_x_41) ;  /* 0x0000000000087947 */ /* 0x000fec0003800000 */
.L_x_42:
[----:B------:R-:W-:Y:S01]  /*3130*/  LOP3.LUT R53, R19, 0x80000, RZ, 0xfc, !PT ;  /* 0x0008000013357812 */ /* 0x000fe200078efcff */
[----:B------:R-:W-:-:S07]  /*3140*/  IMAD.MOV.U32 R52, RZ, RZ, R18 ;  /* 0x000000ffff347224 */ /* 0x000fce00078e0012 */
.L_x_41:
[----:B------:R-:W-:Y:S05]  /*3150*/  BSYNC.RECONVERGENT B1 ;  /* 0x0000000000017941 */ /* 0x000fea0003800200 */
.L_x_39:
[----:B------:R-:W-:Y:S01]  /*3160*/  MOV R16, R28 ;  /* 0x0000001c00107202 */ /* 0x000fe20000000f00 */
[----:B------:R-:W-:-:S04]  /*3170*/  IMAD.MOV.U32 R17, RZ, RZ, 0x0 ;  /* 0x00000000ff117424 */ /* 0x000fc800078e00ff */
[----:B------:R-:W-:Y:S05]  /*3180*/  RET.REL.NODEC R16 `(_Z12render_finalPfS_S_PiS0_ii) ;  /* 0xffffffcc109c7950 */ /* 0x000fea0003c3ffff */
        .weak           $__internal_1_$__cuda_sm20_rcp_rn_f32_slowpath
        .type           $__internal_1_$__cuda_sm20_rcp_rn_f32_slowpath,@function
        .size           $__internal_1_$__cuda_sm20_rcp_rn_f32_slowpath,($__internal_2_$__cuda_sm3x_div_rn_noftz_f32_slowpath - $__internal_1_$__cuda_sm20_rcp_rn_f32_slowpath)
$__internal_1_$__cuda_sm20_rcp_rn_f32_slowpath:
[----:B------:R-:W-:Y:S01]  /*3190*/  IMAD.SHL.U32 R0, R2, 0x2, RZ ;  /* 0x0000000202007824 */ /* 0x000fe200078e00ff */
[----:B------:R-:W-:Y:S04]  /*31a0*/  BSSY.RECONVERGENT B2, `(.L_x_44) ;  /* 0x0000031000027945 */ /* 0x000fe80003800200 */
[----:B------:R-:W-:Y:S01]  /*31b0*/  SHF.R.U32.HI R21, RZ, 0x18, R0 ;  /* 0x00000018ff157819 */ /* 0x000fe20000011600 */
[----:B------:R-:W-:-:S03]  /*31c0*/  IMAD.MOV.U32 R0, RZ, RZ, R2 ;  /* 0x000000ffff007224 */ /* 0x000fc600078e0002 */
[----:B------:R-:W-:-:S13]  /*31d0*/  ISETP.NE.U32.AND P0, PT, R21, RZ, PT ;  /* 0x000000ff1500720c */ /* 0x000fda0003f05070 */
[----:B------:R-:W-:Y:S05]  /*31e0*/  @P0 BRA `(.L_x_45) ;  /* 0x0000000000280947 */ /* 0x000fea0003800000 */
[----:B------:R-:W-:-:S05]  /*31f0*/  IMAD.SHL.U32 R2, R0, 0x2, RZ ;  /* 0x0000000200027824 */ /* 0x000fca00078e00ff */
[----:B------:R-:W-:-:S13]  /*3200*/  ISETP.NE.AND P0, PT, R2, RZ, PT ;  /* 0x000000ff0200720c */ /* 0x000fda0003f05270 */
[----:B------:R-:W-:Y:S01]  /*3210*/  @P0 FFMA R9, R0, 1.84467440737095516160e+19, RZ ;  /* 0x5f80000000090823 */ /* 0x000fe200000000ff */
[----:B------:R-:W-:Y:S08]  /*3220*/  @!P0 MUFU.RCP R8, R0 ;  /* 0x0000000000088308 */ /* 0x000ff00000001000 */
[----:B------:R-:W0:Y:S02]  /*3230*/  @P0 MUFU.RCP R2, R9 ;  /* 0x0000000900020308 */ /* 0x000e240000001000 */
[----:B0-----:R-:W-:-:S04]  /*3240*/  @P0 FFMA R13, R9, R2, -1 ;  /* 0xbf800000090d0423 */ /* 0x001fc80000000002 */
[----:B------:R-:W-:-:S04]  /*3250*/  @P0 FADD.FTZ R13, -R13, -RZ ;  /* 0x800000ff0d0d0221 */ /* 0x000fc80000010100 */
[----:B------:R-:W-:-:S04]  /*3260*/  @P0 FFMA R2, R2, R13, R2 ;  /* 0x0000000d02020223 */ /* 0x000fc80000000002 */
[----:B------:R-:W-:Y:S01]  /*3270*/  @P0 FFMA R8, R2, 1.84467440737095516160e+19, RZ ;  /* 0x5f80000002080823 */ /* 0x000fe200000000ff */
[----:B------:R-:W-:Y:S06]  /*3280*/  BRA `(.L_x_46) ;  /* 0x0000000000887947 */ /* 0x000fec0003800000 */
.L_x_45:
[----:B------:R-:W-:-:S05]  /*3290*/  VIADD R22, R21, 0xffffff03 ;  /* 0xffffff0315167836 */ /* 0x000fca0000000000 */
[----:B------:R-:W-:-:S13]  /*32a0*/  ISETP.GT.U32.AND P0, PT, R22, 0x1, PT ;  /* 0x000000011600780c */ /* 0x000fda0003f04070 */
[----:B------:R-:W-:Y:S05]  /*32b0*/  @P0 BRA `(.L_x_47) ;  /* 0x0000000000780947 */ /* 0x000fea0003800000 */
[----:B------:R-:W-:Y:S01]  /*32c0*/  LOP3.LUT R2, R0, 0x7fffff, RZ, 0xc0, !PT ;  /* 0x007fffff00027812 */ /* 0x000fe200078ec0ff */
[----:B------:R-:W-:-:S03]  /*32d0*/  IMAD.MOV.U32 R19, RZ, RZ, 0x3 ;  /* 0x00000003ff137424 */ /* 0x000fc600078e00ff */
[----:B------:R-:W-:Y:S02]  /*32e0*/  LOP3.LUT R2, R2, 0x3f800000, RZ, 0xfc, !PT ;  /* 0x3f80000002027812 */ /* 0x000fe400078efcff */
[----:B------:R-:W-:Y:S02]  /*32f0*/  SHF.L.U32 R19, R19, R22, RZ ;  /* 0x0000001613137219 */ /* 0x000fe400000006ff */
[----:B------:R-:W0:Y:S02]  /*3300*/  MUFU.RCP R9, R2 ;  /* 0x0000000200097308 */ /* 0x000e240000001000 */
[----:B0-----:R-:W-:-:S04]  /*3310*/  FFMA R8, R2, R9, -1 ;  /* 0xbf80000002087423 */ /* 0x001fc80000000009 */
[----:B------:R-:W-:-:S04]  /*3320*/  FADD.FTZ R8, -R8, -RZ ;  /* 0x800000ff08087221 */ /* 0x000fc80000010100 */
[CCC-:B------:R-:W-:Y:S01]  /*3330*/  FFMA.RM R13, R9.reuse, R8.reuse, R9.reuse ;  /* 0x00000008090d7223 */ /* 0x1c0fe20000004009 */
[----:B------:R-:W-:-:S04]  /*3340*/  FFMA.RP R18, R9, R8, R9 ;  /* 0x0000000809127223 */ /* 0x000fc80000008009 */
[C---:B------:R-:W-:Y:S02]  /*3350*/  LOP3.LUT R8, R13.reuse, 0x7fffff, RZ, 0xc0, !PT ;  /* 0x007fffff0d087812 */ /* 0x040fe400078ec0ff */
[----:B------:R-:W-:Y:S02]  /*3360*/  FSETP.NEU.FTZ.AND P0, PT, R13, R18, PT ;  /* 0x000000120d00720b */ /* 0x000fe40003f1d000 */
[----:B------:R-:W-:Y:S02]  /*3370*/  LOP3.LUT R8, R8, 0x800000, RZ, 0xfc, !PT ;  /* 0x0080000008087812 */ /* 0x000fe400078efcff */
[----:B------:R-:W-:Y:S02]  /*3380*/  SEL R9, RZ, 0xffffffff, !P0 ;  /* 0xffffffffff097807 */ /* 0x000fe40004000000 */
[----:B------:R-:W-:-:S03]  /*3390*/  LOP3.LUT R19, R19, R8, RZ, 0xc0, !PT ;  /* 0x0000000813137212 */ /* 0x000fc600078ec0ff */
[----:B------:R-:W-:Y:S01]  /*33a0*/  IMAD.MOV R9, RZ, RZ, -R9 ;  /* 0x000000ffff097224 */ /* 0x000fe200078e0a09 */
[----:B------:R-:W-:-:S04]  /*33b0*/  SHF.R.U32.HI R19, RZ, R22, R19 ;  /* 0x00000016ff137219 */ /* 0x000fc80000011613 */
[--C-:B------:R-:W-:Y:S01]  /*33c0*/  LOP3.LUT P1, RZ, R9, R22, R8.reuse, 0xf8, !PT ;  /* 0x0000001609ff7212 */ /* 0x100fe2000782f808 */
[----:B------:R-:W-:Y:S01]  /*33d0*/  VIADD R9, R21, 0xffffff04 ;  /* 0xffffff0415097836 */ /* 0x000fe20000000000 */
[C---:B------:R-:W-:Y:S02]  /*33e0*/  LOP3.LUT P0, RZ, R19.reuse, 0x1, RZ, 0xc0, !PT ;  /* 0x0000000113ff7812 */ /* 0x040fe4000780c0ff */
[----:B------:R-:W-:Y:S02]  /*33f0*/  LOP3.LUT P2, RZ, R19, 0x2, RZ, 0xc0, !PT ;  /* 0x0000000213ff7812 */ /* 0x000fe4000784c0ff */
[----:B------:R-:W-:Y:S02]  /*3400*/  SHF.R.U32.HI R9, RZ, R9, R8 ;  /* 0x00000009ff097219 */ /* 0x000fe40000011608 */
[----:B------:R-:W-:Y:S02]  /*3410*/  PLOP3.LUT P0, PT, P0, P1, P2, 0xe0, 0x0 ;  /* 0x000000000000781c */ /* 0x000fe40000703c20 */
[----:B------:R-:W-:-:S02]  /*3420*/  LOP3.LUT P1, RZ, R0, 0x7fffff, RZ, 0xc0, !PT ;  /* 0x007fffff00ff7812 */ /* 0x000fc4000782c0ff */
[----:B------:R-:W-:-:S04]  /*3430*/  SEL R2, RZ, 0x1, !P0 ;  /* 0x00000001ff027807 */ /* 0x000fc80004000000 */
[----:B------:R-:W-:-:S04]  /*3440*/  IADD3 R2, PT, PT, -R2, RZ, RZ ;  /* 0x000000ff02027210 */ /* 0x000fc80007ffe1ff */
[----:B------:R-:W-:-:S13]  /*3450*/  ISETP.GE.AND P0, PT, R2, RZ, PT ;  /* 0x000000ff0200720c */ /* 0x000fda0003f06270 */
[----:B------:R-:W-:-:S04]  /*3460*/  @!P0 VIADD R9, R9, 0x1 ;  /* 0x0000000109098836 */ /* 0x000fc80000000000 */
[----:B------:R-:W-:-:S05]  /*3470*/  @!P1 IMAD.SHL.U32 R9, R9, 0x2, RZ ;  /* 0x0000000209099824 */ /* 0x000fca00078e00ff */
[----:B------:R-:W-:Y:S01]  /*3480*/  LOP3.LUT R8, R9, 0x80000000, R0, 0xf8, !PT ;  /* 0x8000000009087812 */ /* 0x000fe200078ef800 */
[----:B------:R-:W-:Y:S06]  /*3490*/  BRA `(.L_x_46) ;  /* 0x0000000000047947 */ /* 0x000fec0003800000 */
.L_x_47:
[----:B------:R0:W1:Y:S02]  /*34a0*/  MUFU.RCP R8, R0 ;  /* 0x0000000000087308 */ /* 0x0000640000001000 */
.L_x_46:
[----:B------:R-:W-:Y:S05]  /*34b0*/  BSYNC.RECONVERGENT B2 ;  /* 0x0000000000027941 */ /* 0x000fea0003800200 */
.L_x_44:
[----:B01----:R-:W-:Y:S02]  /*34c0*/  IMAD.MOV.U32 R0, RZ, RZ, R8 ;  /* 0x000000ffff007224 */ /* 0x003fe400078e0008 */
[----:B------:R-:W-:Y:S02]  /*34d0*/  IMAD.MOV.U32 R8, RZ, RZ, R20 ;  /* 0x000000ffff087224 */ /* 0x000fe400078e0014 */
[----:B------:R-:W-:-:S04]  /*34e0*/  IMAD.MOV.U32 R9, RZ, RZ, 0x0 ;  /* 0x00000000ff097424 */ /* 0x000fc800078e00ff */
[----:B------:R-:W-:Y:S05]  /*34f0*/  RET.REL.NODEC R8 `(_Z12render_finalPfS_S_PiS0_ii) ;  /* 0xffffffc808c07950 */ /* 0x000fea0003c3ffff */
        .weak           $__internal_2_$__cuda_sm3x_div_rn_noftz_f32_slowpath
        .type           $__internal_2_$__cuda_sm3x_div_rn_noftz_f32_slowpath,@function
        .size           $__internal_2_$__cuda_sm3x_div_rn_noftz_f32_slowpath,(.L_x_322 - $__internal_2_$__cuda_sm3x_div_rn_noftz_f32_slowpath)
$__internal_2_$__cuda_sm3x_div_rn_noftz_f32_slowpath:
[----:B------:R-:W-:Y:S01]  /*3500*/  SHF.R.U32.HI R15, RZ, 0x17, R5 ;  /* 0x00000017ff0f7819 */ /* 0x000fe20000011605 */
[----:B------:R-:W-:Y:S01]  /*3510*/  BSSY.RECONVERGENT B1, `(.L_x_48) ;  /* 0x0000062000017945 */ /* 0x000fe20003800200 */
[----:B------:R-:W-:Y:S02]  /*3520*/  SHF.R.U32.HI R14, RZ, 0x17, R2 ;  /* 0x00000017ff0e7819 */ /* 0x000fe40000011602 */
[----:B------:R-:W-:Y:S02]  /*3530*/  LOP3.LUT R20, R15, 0xff, RZ, 0xc0, !PT ;  /* 0x000000ff0f147812 */ /* 0x000fe400078ec0ff */
[----:B------:R-:W-:-:S03]  /*3540*/  LOP3.LUT R18, R14, 0xff, RZ, 0xc0, !PT ;  /* 0x000000ff0e127812 */ /* 0x000fc600078ec0ff */
[----:B------:R-:W-:Y:S01]  /*3550*/  VIADD R16, R20, 0xffffffff ;  /* 0xffffffff14107836 */ /* 0x000fe20000000000 */
[----:B------:R-:W-:-:S04]  /*3560*/  IADD3 R15, PT, PT, R18, -0x1, RZ ;  /* 0xffffffff120f7810 */ /* 0x000fc80007ffe0ff */
[----:B------:R-:W-:-:S04]  /*3570*/  ISETP.GT.U32.AND P1, PT, R16, 0xfd, PT ;  /* 0x000000fd1000780c */ /* 0x000fc80003f24070 */
[----:B------:R-:W-:-:S13]  /*3580*/  ISETP.GT.U32.OR P1, PT, R15, 0xfd, P1 ;  /* 0x000000fd0f00780c */ /* 0x000fda0000f24470 */
[----:B------:R-:W-:Y:S01]  /*3590*/  @!P1 IMAD.MOV.U32 R14, RZ, RZ, RZ ;  /* 0x000000ffff0e9224 */ /* 0x000fe200078e00ff */
[----:B------:R-:W-:Y:S06]  /*35a0*/  @!P1 BRA `(.L_x_49) ;  /* 0x00000000005c9947 */ /* 0x000fec0003800000 */
[----:B------:R-:W-:Y:S02]  /*35b0*/  FSETP.GTU.FTZ.AND P1, PT, |R2|, +INF , PT ;  /* 0x7f8000000200780b */ /* 0x000fe40003f3c200 */
[----:B------:R-:W-:-:S04]  /*35c0*/  FSETP.GTU.FTZ.AND P2, PT, |R5|, +INF , PT ;  /* 0x7f8000000500780b */ /* 0x000fc80003f5c200 */
[----:B------:R-:W-:-:S13]  /*35d0*/  PLOP3.LUT P1, PT, P1, P2, PT, 0xf8, 0x8f ;  /* 0x00000000008f781c */ /* 0x000fda0000f25f70 */
[----:B------:R-:W-:Y:S05]  /*35e0*/  @P1 BRA `(.L_x_50) ;  /* 0x00000004004c1947 */ /* 0x000fea0003800000 */
[----:B------:R-:W-:-:S13]  /*35f0*/  LOP3.LUT P1, RZ, R5, 0x7fffffff, R2, 0xc8, !PT ;  /* 0x7fffffff05ff7812 */ /* 0x000fda000782c802 */
[----:B------:R-:W-:Y:S05]  /*3600*/  @!P1 BRA `(.L_x_51) ;  /* 0x00000004003c9947 */ /* 0x000fea0003800000 */
[C---:B------:R-:W-:Y:S02]  /*3610*/  FSETP.NEU.FTZ.AND P2, PT, |R2|.reuse, +INF , PT ;  /* 0x7f8000000200780b */ /* 0x040fe40003f5d200 */
[----:B------:R-:W-:Y:S02]  /*3620*/  FSETP.NEU.FTZ.AND P3, PT, |R5|, +INF , PT ;  /* 0x7f8000000500780b */ /* 0x000fe40003f7d200 */
[----:B------:R-:W-:-:S11]  /*3630*/  FSETP.NEU.FTZ.AND P1, PT, |R2|, +INF , PT ;  /* 0x7f8000000200780b */ /* 0x000fd60003f3d200 */
[----:B------:R-:W-:Y:S05]  /*3640*/  @!P3 BRA !P2, `(.L_x_51) ;  /* 0x00000004002cb947 */ /* 0x000fea0005000000 */
[----:B------:R-:W-:-:S04]  /*3650*/  LOP3.LUT P2, RZ, R2, 0x7fffffff, RZ, 0xc0, !PT ;  /* 0x7fffffff02ff7812 */ /* 0x000fc8000784c0ff */
[----:B------:R-:W-:-:S13]  /*3660*/  PLOP3.LUT P2, PT, P3, P2, PT, 0x2f, 0xf2 ;  /* 0x0000000000f2781c */ /* 0x000fda0001f44577 */
[----:B------:R-:W-:Y:S05]  /*3670*/  @P2 BRA `(.L_x_52) ;  /* 0x0000000400182947 */ /* 0x000fea0003800000 */
[----:B------:R-:W-:-:S04]  /*3680*/  LOP3.LUT P2, RZ, R5, 0x7fffffff, RZ, 0xc0, !PT ;  /* 0x7fffffff05ff7812 */ /* 0x000fc8000784c0ff */
[----:B------:R-:W-:-:S13]  /*3690*/  PLOP3.LUT P1, PT, P1, P2, PT, 0x2f, 0xf2 ;  /* 0x0000000000f2781c */ /* 0x000fda0000f24577 */
[----:B------:R-:W-:Y:S05]  /*36a0*/  @P1 BRA `(.L_x_53) ;  /* 0x0000000400001947 */ /* 0x000fea0003800000 */
[----:B------:R-:W-:Y:S02]  /*36b0*/  ISETP.GE.AND P1, PT, R15, RZ, PT ;  /* 0x000000ff0f00720c */ /* 0x000fe40003f26270 */
[----:B------:R-:W-:-:S11]  /*36c0*/  ISETP.GE.AND P2, PT, R16, RZ, PT ;  /* 0x000000ff1000720c */ /* 0x000fd60003f46270 */
[----:B------:R-:W-:Y:S02]  /*36d0*/  @P1 IMAD.MOV.U32 R14, RZ, RZ, RZ ;  /* 0x000000ffff0e1224 */ /* 0x000fe400078e00ff */
[----:B------:R-:W-:Y:S01]  /*36e0*/  @!P1 FFMA R2, R2, 1.84467440737095516160e+19, RZ ;  /* 0x5f80000002029823 */ /* 0x000fe200000000ff */
[----:B------:R-:W-:Y:S02]  /*36f0*/  @!P1 IMAD.MOV.U32 R14, RZ, RZ, -0x40 ;  /* 0xffffffc0ff0e9424 */ /* 0x000fe400078e00ff */
[----:B------:R-:W-:Y:S02]  /*3700*/  @!P2 FFMA R5, R5, 1.84467440737095516160e+19, RZ ;  /* 0x5f8000000505a823 */ /* 0x000fe400000000ff */
[----:B------:R-:W-:-:S07]  /*3710*/  @!P2 VIADD R14, R14, 0x40 ;  /* 0x000000400e0ea836 */ /* 0x000fce0000000000 */
.L_x_49:
[----:B------:R-:W-:Y:S01]  /*3720*/  LEA R16, R20, 0xc0800000, 0x17 ;  /* 0xc080000014107811 */ /* 0x000fe200078eb8ff */
[----:B------:R-:W-:Y:S04]  /*3730*/  BSSY.RECONVERGENT B2, `(.L_x_54) ;  /* 0x0000036000027945 */ /* 0x000fe80003800200 */
[----:B------:R-:W-:Y:S02]  /*3740*/  IMAD.IADD R16, R5, 0x1, -R16 ;  /* 0x0000000105107824 */ /* 0x000fe400078e0a10 */
[----:B------:R-:W-:Y:S02]  /*3750*/  VIADD R5, R18, 0xffffff81 ;  /* 0xffffff8112057836 */ /* 0x000fe40000000000 */
[----:B------:R-:W0:Y:S01]  /*3760*/  MUFU.RCP R15, R16 ;  /* 0x00000010000f7308 */ /* 0x000e220000001000 */
[----:B------:R-:W-:Y:S01]  /*3770*/  FADD.FTZ R17, -R16, -RZ ;  /* 0x800000ff10117221 */ /* 0x000fe20000010100 */
[----:B------:R-:W-:-:S03]  /*3780*/  IMAD R2, R5, -0x800000, R2 ;  /* 0xff80000005027824 */ /* 0x000fc600078e0202 */
[----:B0-----:R-:W-:-:S04]  /*3790*/  FFMA R18, R15, R17, 1 ;  /* 0x3f8000000f127423 */ /* 0x001fc80000000011 */
[----:B------:R-:W-:-:S04]  /*37a0*/  FFMA R22, R15, R18, R15 ;  /* 0x000000120f167223 */ /* 0x000fc8000000000f */
[----:B------:R-:W-:-:S04]  /*37b0*/  FFMA R15, R2, R22, RZ ;  /* 0x00000016020f7223 */ /* 0x000fc800000000ff */
[----:B------:R-:W-:-:S04]  /*37c0*/  FFMA R18, R17, R15, R2 ;  /* 0x0000000f11127223 */ /* 0x000fc80000000002 */
[----:B------:R-:W-:Y:S01]  /*37d0*/  FFMA R19, R22, R18, R15 ;  /* 0x0000001216137223 */ /* 0x000fe2000000000f */
[----:B------:R-:W-:-:S03]  /*37e0*/  IADD3 R15, PT, PT, R5, 0x7f, -R20 ;  /* 0x0000007f050f7810 */ /* 0x000fc60007ffe814 */
[----:B------:R-:W-:Y:S02]  /*37f0*/  FFMA R18, R17, R19, R2 ;  /* 0x0000001311127223 */ /* 0x000fe40000000002 */
[----:B------:R-:W-:Y:S02]  /*3800*/  IMAD.IADD R15, R15, 0x1, R14 ;  /* 0x000000010f0f7824 */ /* 0x000fe400078e020e */
[----:B------:R-:W-:-:S05]  /*3810*/  FFMA R2, R22, R18, R19 ;  /* 0x0000001216027223 */ /* 0x000fca0000000013 */
[----:B------:R-:W-:-:S04]  /*3820*/  SHF.R.U32.HI R5, RZ, 0x17, R2 ;  /* 0x00000017ff057819 */ /* 0x000fc80000011602 */
[----:B------:R-:W-:-:S04]  /*3830*/  LOP3.LUT R5, R5, 0xff, RZ, 0xc0, !PT ;  /* 0x000000ff05057812 */ /* 0x000fc800078ec0ff */
[----:B------:R-:W-:-:S05]  /*3840*/  IADD3 R17, PT, PT, R5, R15, RZ ;  /* 0x0000000f05117210 */ /* 0x000fca0007ffe0ff */
[----:B------:R-:W-:-:S05]  /*3850*/  VIADD R5, R17, 0xffffffff ;  /* 0xffffffff11057836 */ /* 0x000fca0000000000 */
[----:B------:R-:W-:-:S13]  /*3860*/  ISETP.GE.U32.AND P1, PT, R5, 0xfe, PT ;  /* 0x000000fe0500780c */ /* 0x000fda0003f26070 */
[----:B------:R-:W-:Y:S05]  /*3870*/  @!P1 BRA `(.L_x_55) ;  /* 0x0000000000809947 */ /* 0x000fea0003800000 */
[----:B------:R-:W-:-:S13]  /*3880*/  ISETP.GT.AND P1, PT, R17, 0xfe, PT ;  /* 0x000000fe1100780c */ /* 0x000fda0003f24270 */
[----:B------:R-:W-:Y:S05]  /*3890*/  @P1 BRA `(.L_x_56) ;  /* 0x00000000006c1947 */ /* 0x000fea0003800000 */
[----:B------:R-:W-:-:S13]  /*38a0*/  ISETP.GE.AND P1, PT, R17, 0x1, PT ;  /* 0x000000011100780c */ /* 0x000fda0003f26270 */
[----:B------:R-:W-:Y:S05]  /*38b0*/  @P1 BRA `(.L_x_57) ;  /* 0x0000000000741947 */ /* 0x000fea0003800000 */
[----:B------:R-:W-:Y:S02]  /*38c0*/  ISETP.GE.AND P1, PT, R17, -0x18, PT ;  /* 0xffffffe81100780c */ /* 0x000fe40003f26270 */
[----:B------:R-:W-:-:S11]  /*38d0*/  LOP3.LUT R2, R2, 0x80000000, RZ, 0xc0, !PT ;  /* 0x8000000002027812 */ /* 0x000fd600078ec0ff */
[----:B------:R-:W-:Y:S05]  /*38e0*/  @!P1 BRA `(.L_x_57) ;  /* 0x0000000000689947 */ /* 0x000fea0003800000 */
[CCC-:B------:R-:W-:Y:S01]  /*38f0*/  FFMA.RZ R5, R22.reuse, R18.reuse, R19.reuse ;  /* 0x0000001216057223 */ /* 0x1c0fe2000000c013 */
[C---:B------:R-:W-:Y:S02]  /*3900*/  VIADD R16, R17.reuse, 0x20 ;  /* 0x0000002011107836 */ /* 0x040fe40000000000 */
[CCC-:B------:R-:W-:Y:S01]  /*3910*/  FFMA.RM R14, R22.reuse, R18.reuse, R19.reuse ;  /* 0x00000012160e7223 */ /* 0x1c0fe20000004013 */
[----:B------:R-:W-:Y:S02]  /*3920*/  ISETP.NE.AND P3, PT, R17, RZ, PT ;  /* 0x000000ff1100720c */ /* 0x000fe40003f65270 */
[----:B------:R-:W-:Y:S01]  /*3930*/  LOP3.LUT R15, R5, 0x7fffff, RZ, 0xc0, !PT ;  /* 0x007fffff050f7812 */ /* 0x000fe200078ec0ff */
[----:B------:R-:W-:Y:S01]  /*3940*/  FFMA.RP R5, R22, R18, R19 ;  /* 0x0000001216057223 */ /* 0x000fe20000008013 */
[----:B------:R-:W-:Y:S01]  /*3950*/  ISETP.NE.AND P2, PT, R17, RZ, PT ;  /* 0x000000ff1100720c */ /* 0x000fe20003f45270 */
[----:B------:R-:W-:Y:S01]  /*3960*/  IMAD.MOV R17, RZ, RZ, -R17 ;  /* 0x000000ffff117224 */ /* 0x000fe200078e0a11 */
[----:B------:R-:W-:-:S02]  /*3970*/  LOP3.LUT R15, R15, 0x800000, RZ, 0xfc, !PT ;  /* 0x008000000f0f7812 */ /* 0x000fc400078efcff */
[----:B------:R-:W-:Y:S02]  /*3980*/  FSETP.NEU.FTZ.AND P1, PT, R5, R14, PT ;  /* 0x0000000e0500720b */ /* 0x000fe40003f3d000 */
[----:B------:R-:W-:Y:S02]  /*3990*/  SHF.L.U32 R16, R15, R16, RZ ;  /* 0x000000100f107219 */ /* 0x000fe400000006ff */
[----:B------:R-:W-:Y:S02]  /*39a0*/  SEL R14, R17, RZ, P3 ;  /* 0x000000ff110e7207 */ /* 0x000fe40001800000 */
[----:B------:R-:W-:Y:S02]  /*39b0*/  ISETP.NE.AND P2, PT, R16, RZ, P2 ;  /* 0x000000ff1000720c */ /* 0x000fe40001745270 */
[----:B------:R-:W-:Y:S02]  /*39c0*/  SHF.R.U32.HI R14, RZ, R14, R15 ;  /* 0x0000000eff0e7219 */ /* 0x000fe4000001160f */
[----:B------:R-:W-:-:S02]  /*39d0*/  PLOP3.LUT P1, PT, P1, P2, PT, 0xf8, 0x8f ;  /* 0x00000000008f781c */ /* 0x000fc40000f25f70 */
[----:B------:R-:W-:Y:S02]  /*39e0*/  SHF.R.U32.HI R16, RZ, 0x1, R14 ;  /* 0x00000001ff107819 */ /* 0x000fe4000001160e */
[----:B------:R-:W-:-:S04]  /*39f0*/  SEL R5, RZ, 0x1, !P1 ;  /* 0x00000001ff057807 */ /* 0x000fc80004800000 */
[----:B------:R-:W-:-:S04]  /*3a00*/  LOP3.LUT R5, R5, 0x1, R16, 0xf8, !PT ;  /* 0x0000000105057812 */ /* 0x000fc800078ef810 */
[----:B------:R-:W-:-:S05]  /*3a10*/  LOP3.LUT R5, R5, R14, RZ, 0xc0, !PT ;  /* 0x0000000e05057212 */ /* 0x000fca00078ec0ff */
[----:B------:R-:W-:-:S05]  /*3a20*/  IMAD.IADD R5, R16, 0x1, R5 ;  /* 0x0000000110057824 */ /* 0x000fca00078e0205 */
[----:B------:R-:W-:Y:S01]  /*3a30*/  LOP3.LUT R2, R5, R2, RZ, 0xfc, !PT ;  /* 0x0000000205027212 */ /* 0x000fe200078efcff */
[----:B------:R-:W-:Y:S06]  /*3a40*/  BRA `(.L_x_57) ;  /* 0x0000000000107947 */ /* 0x000fec0003800000 */
.L_x_56:
[----:B------:R-:W-:-:S04]  /*3a50*/  LOP3.LUT R2, R2, 0x80000000, RZ, 0xc0, !PT ;  /* 0x8000000002027812 */ /* 0x000fc800078ec0ff */
[----:B------:R-:W-:Y:S01]  /*3a60*/  LOP3.LUT R2, R2, 0x7f800000, RZ, 0xfc, !PT ;  /* 0x7f80000002027812 */ /* 0x000fe200078efcff */
[----:B------:R-:W-:Y:S06]  /*3a70*/  BRA `(.L_x_57) ;  /* 0x0000000000047947 */ /* 0x000fec0003800000 */
.L_x_55:
[----:B------:R-:W-:-:S07]  /*3a80*/  IMAD R2, R15, 0x800000, R2 ;  /* 0x008000000f027824 */ /* 0x000fce00078e0202 */
.L_x_57:
[----:B------:R-:W-:Y:S05]  /*3a90*/  BSYNC.RECONVERGENT B2 ;  /* 0x0000000000027941 */ /* 0x000fea0003800200 */
.L_x_54:
[----:B------:R-:W-:Y:S05]  /*3aa0*/  BRA `(.L_x_58) ;  /* 0x0000000000207947 */ /* 0x000fea0003800000 */
.L_x_53:
[----:B------:R-:W-:-:S04]  /*3ab0*/  LOP3.LUT R2, R5, 0x80000000, R2, 0x48, !PT ;  /* 0x8000000005027812 */ /* 0x000fc800078e4802 */
[----:B------:R-:W-:Y:S01]  /*3ac0*/  LOP3.LUT R2, R2, 0x7f800000, RZ, 0xfc, !PT ;  /* 0x7f80000002027812 */ /* 0x000fe200078efcff */
[----:B------:R-:W-:Y:S06]  /*3ad0*/  BRA `(.L_x_58) ;  /* 0x0000000000147947 */ /* 0x000fec0003800000 */
.L_x_52:
[----:B------:R-:W-:Y:S01]  /*3ae0*/  LOP3.LUT R2, R5, 0x80000000, R2, 0x48, !PT ;  /* 0x8000000005027812 */ /* 0x000fe200078e4802 */
[----:B------:R-:W-:Y:S06]  /*3af0*/  BRA `(.L_x_58) ;  /* 0x00000000000c7947 */ /* 0x000fec0003800000 */
.L_x_51:
[----:B------:R-:W0:Y:S01]  /*3b00*/  MUFU.RSQ R2, -QNAN ;  /* 0xffc0000000027908 */ /* 0x000e220000001400 */
[----:B------:R-:W-:Y:S05]  /*3b10*/  BRA `(.L_x_58) ;  /* 0x0000000000047947 */ /* 0x000fea0003800000 */
.L_x_50:
[----:B------:R-:W-:-:S07]  /*3b20*/  FADD.FTZ R2, R2, R5 ;  /* 0x0000000502027221 */ /* 0x000fce0000010000 */
.L_x_58:
[----:B------:R-:W-:Y:S05]  /*3b30*/  BSYNC.RECONVERGENT B1 ;  /* 0x0000000000017941 */ /* 0x000fea0003800200 */
.L_x_48:
[----:B------:R-:W-:-:S04]  /*3b40*/  IMAD.MOV.U32 R5, RZ, RZ, 0x0 ;  /* 0x00000000ff057424 */ /* 0x000fc800078e00ff */
[----:B0-----:R-:W-:Y:S05]  /*3b50*/  RET.REL.NODEC R4 `(_Z12render_finalPfS_S_PiS0_ii) ;  /* 0xffffffc404287950 */ /* 0x001fea0003c3ffff */
.L_x_59:
[----:B------:R-:W-:-:S00]  /*3b60*/  BRA `(.L_x_59) ;  /* 0xfffffffc00fc7947 */ /* 0x000fc0000383ffff */
[----:B------:R-:W-:-:S00]  /*3b70*/  NOP ;  /* 0x0000000000007918 */ /* 0x000fc00000000000 */
        /* <DEDUP_REMOVED lines=8> */
.L_x_322:


//--------------------- .text._Z17fill_with_averagePhPiS0_i --------------------------
	.section	.text._Z17fill_with_averagePhPiS0_i,"ax",@progbits
	.align	128
        .global         _Z17fill_with_averagePhPiS0_i
        .type           _Z17fill_with_averagePhPiS0_i,@function
        .size           _Z17fill_with_averagePhPiS0_i,(.L_x_329 - _Z17fill_with_averagePhPiS0_i)
        .other          _Z17fill_with_averagePhPiS0_i,@"STO_CUDA_ENTRY STV_DEFAULT"
_Z17fill_with_averagePhPiS0_i:
.text._Z17fill_with_averagePhPiS0_i:
[----:B------:R-:W-:Y:S01]  /*0000*/  LDC R1, c[0x0][0x37c] ;  /* 0x0000df00ff017b82 */ /* 0x000fe20000000800 */
[----:B------:R-:W0:Y:S07]  /*0010*/  S2R R5, SR_CTAID.Y ;  /* 0x0000000000057919 */ /* 0x000e2e0000002600 */
[----:B------:R-:W1:Y:S01]  /*0020*/  LDC R8, c[0x0][0x370] ;  /* 0x0000dc00ff087b82 */ /* 0x000e620000000800 */
[----:B------:R-:W2:Y:S01]  /*0030*/  LDCU.64 UR6, c[0x0][0x380] ;  /* 0x00007000ff0677ac */ /* 0x000ea20008000a00 */
[----:B------:R-:W0:Y:S01]  /*0040*/  S2R R0, SR_TID.Y ;  /* 0x0000000000007919 */ /* 0x000e220000002200 */
[----:B------:R-:W3:Y:S01]  /*0050*/  LDCU.64 UR4, c[0x0][0x358] ;  /* 0x00006b00ff0477ac */ /* 0x000ee20008000a00 */
[----:B------:R-:W4:Y:S01]  /*0060*/  S2R R4, SR_CTAID.X ;  /* 0x0000000000047919 */ /* 0x000f220000002500 */
[----:B------:R-:W4:Y:S01]  /*0070*/  S2R R3, SR_TID.X ;  /* 0x0000000000037919 */ /* 0x000f220000002100 */
[----:B0-----:R-:W-:-:S02]  /*0080*/  IMAD R5, R5, 0x20, R0 ;  /* 0x0000002005057824 */ /* 0x001fc400078e0200 */
[----:B-1----:R-:W-:Y:S02]  /*0090*/  IMAD.SHL.U32 R0, R8, 0x20, RZ ;  /* 0x0000002008007824 */ /* 0x002fe400078e00ff */
[----:B----4-:R-:W-:-:S04]  /*00a0*/  IMAD R4, R4, 0x20, R3 ;  /* 0x0000002004047824 */ /* 0x010fc800078e0203 */
[----:B------:R-:W-:-:S04]  /*00b0*/  IMAD R9, R5, R0, R4 ;  /* 0x0000000005097224 */ /* 0x000fc800078e0204 */
[----:B------:R-:W-:-:S05]  /*00c0*/  IMAD R2, R9, 0x3, RZ ;  /* 0x0000000309027824 */ /* 0x000fca00078e02ff */
[----:B--2---:R-:W-:-:S04]  /*00d0*/  IADD3 R6, P0, PT, R2, UR6, RZ ;  /* 0x0000000602067c10 */ /* 0x004fc8000ff1e0ff */
[----:B------:R-:W-:-:S05]  /*00e0*/  LEA.HI.X.SX32 R7, R2, UR7, 0x1, P0 ;  /* 0x0000000702077c11 */ /* 0x000fca00080f0eff */
[----:B---3--:R-:W2:Y:S04]  /*00f0*/  LDG.E.U8 R2, desc[UR4][R6.64] ;  /* 0x0000000406027981 */ /* 0x008ea8000c1e1100 */
[----:B------:R-:W2:Y:S04]  /*0100*/  LDG.E.U8 R3, desc[UR4][R6.64+0x1] ;  /* 0x0000010406037981 */ /* 0x000ea8000c1e1100 */
[----:B------:R-:W3:Y:S01]  /*0110*/  LDG.E.U8 R10, desc[UR4][R6.64+0x2] ;  /* 0x00000204060a7981 */ /* 0x000ee2000c1e1100 */
[----:B------:R-:W-:Y:S01]  /*0120*/  LEA R11, R8, R9, 0x8 ;  /* 0x00000009080b7211 */ /* 0x000fe200078e40ff */
[----:B------:R-:W-:Y:S04]  /*0130*/  BSSY.RECONVERGENT B0, `(.L_x_60) ;  /* 0x0000088000007945 */ /* 0x000fe80003800200 */
[----:B------:R-:W-:-:S02]  /*0140*/  IMAD R11, R11, 0x3, RZ ;  /* 0x000000030b0b7824 */ /* 0x000fc400078e02ff */
[----:B--2---:R-:W-:-:S03]  /*0150*/  IMAD.IADD R3, R2, 0x1, R3 ;  /* 0x0000000102037824 */ /* 0x004fc600078e0203 */
[----:B------:R-:W-:Y:S02]  /*0160*/  IADD3 R2, P1, PT, R11, UR6, RZ ;  /* 0x000000060b027c10 */ /* 0x000fe4000ff3e0ff */
[----:B---3--:R-:W-:Y:S02]  /*0170*/  LOP3.LUT P0, RZ, R3, R10, RZ, 0xfc, !PT ;  /* 0x0000000a03ff7212 */ /* 0x008fe4000780fcff */
[----:B------:R-:W-:-:S11]  /*0180*/  LEA.HI.X.SX32 R3, R11, UR7, 0x1, P1 ;  /* 0x000000070b037c11 */ /* 0x000fd600088f0eff */
[----:B------:R-:W-:Y:S05]  /*0190*/  @P0 BRA `(.L_x_61) ;  /* 0x0000000800040947 */ /* 0x000fea0003800000 */
[----:B------:R-:W0:Y:S01]  /*01a0*/  LDC R10, c[0x0][0x398] ;  /* 0x0000e600ff0a7b82 */ /* 0x000e220000000800 */
[----:B------:R-:W-:Y:S02]  /*01b0*/  IABS R18, R4 ;  /* 0x0000000400127213 */ /* 0x000fe40000000000 */
[----:B0-----:R-:W-:-:S04]  /*01c0*/  IABS R11, R10 ;  /* 0x0000000a000b7213 */ /* 0x001fc80000000000 */
[----:B------:R-:W0:Y:S08]  /*01d0*/  I2F.RP R14, R11 ;  /* 0x0000000b000e7306 */ /* 0x000e300000209400 */
[----:B0-----:R-:W0:Y:S02]  /*01e0*/  MUFU.RCP R14, R14 ;  /* 0x0000000e000e7308 */ /* 0x001e240000001000 */
[----:B0-----:R-:W-:-:S06]  /*01f0*/  VIADD R12, R14, 0xffffffe ;  /* 0x0ffffffe0e0c7836 */ /* 0x001fcc0000000000 */
[----:B------:R0:W1:Y:S02]  /*0200*/  F2I.FTZ.U32.TRUNC.NTZ R13, R12 ;  /* 0x0000000c000d7305 */ /* 0x000064000021f000 */
[----:B0-----:R-:W-:Y:S02]  /*0210*/  HFMA2 R12, -RZ, RZ, 0, 0 ;  /* 0x00000000ff0c7431 */ /* 0x001fe400000001ff */
[----:B-1----:R-:W-:-:S04]  /*0220*/  IMAD.MOV R16, RZ, RZ, -R13 ;  /* 0x000000ffff107224 */ /* 0x002fc800078e0a0d */
[----:B------:R-:W-:Y:S01]  /*0230*/  IMAD R15, R16, R11, RZ ;  /* 0x0000000b100f7224 */ /* 0x000fe200078e02ff */
[----:B------:R-:W-:-:S03]  /*0240*/  IABS R16, R5 ;  /* 0x0000000500107213 */ /* 0x000fc60000000000 */
[----:B------:R-:W-:-:S06]  /*0250*/  IMAD.HI.U32 R13, R13, R15, R12 ;  /* 0x0000000f0d0d7227 */ /* 0x000fcc00078e000c */
[----:B------:R-:W-:-:S04]  /*0260*/  IMAD.HI.U32 R14, R13, R16, RZ ;  /* 0x000000100d0e7227 */ /* 0x000fc800078e00ff */
[----:B------:R-:W-:-:S04]  /*0270*/  IMAD.HI.U32 R15, R13, R18, RZ ;  /* 0x000000120d0f7227 */ /* 0x000fc800078e00ff */
[----:B------:R-:W-:Y:S02]  /*0280*/  IMAD.MOV R12, RZ, RZ, -R14 ;  /* 0x000000ffff0c7224 */ /* 0x000fe400078e0a0e */
[----:B------:R-:W-:Y:S02]  /*0290*/  IMAD.MOV R13, RZ, RZ, -R15 ;  /* 0x000000ffff0d7224 */ /* 0x000fe400078e0a0f */
[C---:B------:R-:W-:Y:S02]  /*02a0*/  IMAD R12, R11.reuse, R12, R16 ;  /* 0x0000000c0b0c7224 */ /* 0x040fe400078e0210 */
[----:B------:R-:W-:-:S03]  /*02b0*/  IMAD R16, R11, R13, R18 ;  /* 0x0000000d0b107224 */ /* 0x000fc600078e0212 */
[C---:B------:R-:W-:Y:S02]  /*02c0*/  ISETP.GT.U32.AND P4, PT, R11.reuse, R12, PT ;  /* 0x0000000c0b00720c */ /* 0x040fe40003f84070 */
[----:B------:R-:W-:-:S11]  /*02d0*/  ISETP.GT.U32.AND P5, PT, R11, R16, PT ;  /* 0x000000100b00720c */ /* 0x000fd60003fa4070 */
[----:B------:R-:W-:Y:S02]  /*02e0*/  @!P4 IMAD.IADD R12, R12, 0x1, -R11 ;  /* 0x000000010c0cc824 */ /* 0x000fe400078e0a0b */
[-C--:B------:R-:W-:Y:S01]  /*02f0*/  @!P5 IADD3 R16, PT, PT, R16, -R11.reuse, RZ ;  /* 0x8000000b1010d210 */ /* 0x080fe20007ffe0ff */
[----:B------:R-:W-:Y:S02]  /*0300*/  @!P5 VIADD R15, R15, 0x1 ;  /* 0x000000010f0fd836 */ /* 0x000fe40000000000 */
[-C--:B------:R-:W-:Y:S01]  /*0310*/  ISETP.GE.U32.AND P2, PT, R12, R11.reuse, PT ;  /* 0x0000000b0c00720c */ /* 0x080fe20003f46070 */
[----:B------:R-:W-:Y:S01]  /*0320*/  @!P4 VIADD R14, R14, 0x1 ;  /* 0x000000010e0ec836 */ /* 0x000fe20000000000 */
[----:B------:R-:W-:Y:S02]  /*0330*/  ISETP.GE.U32.AND P3, PT, R16, R11, PT ;  /* 0x0000000b1000720c */ /* 0x000fe40003f66070 */
[-C--:B------:R-:W-:Y:S02]  /*0340*/  LOP3.LUT R11, R5, R10.reuse, RZ, 0x3c, !PT ;  /* 0x0000000a050b7212 */ /* 0x080fe400078e3cff */
[----:B------:R-:W-:-:S02]  /*0350*/  LOP3.LUT R12, R4, R10, RZ, 0x3c, !PT ;  /* 0x0000000a040c7212 */ /* 0x000fc400078e3cff */
[----:B------:R-:W-:Y:S02]  /*0360*/  ISETP.GE.AND P0, PT, R11, RZ, PT ;  /* 0x000000ff0b00720c */ /* 0x000fe40003f06270 */
[----:B------:R-:W-:Y:S02]  /*0370*/  ISETP.GE.AND P1, PT, R12, RZ, PT ;  /* 0x000000ff0c00720c */ /* 0x000fe40003f26270 */
[----:B------:R-:W0:Y:S01]  /*0380*/  LDC.64 R12, c[0x0][0x388] ;  /* 0x0000e200ff0c7b82 */ /* 0x000e220000000a00 */
[----:B------:R-:W-:Y:S01]  /*0390*/  @P2 VIADD R14, R14, 0x1 ;  /* 0x000000010e0e2836 */ /* 0x000fe20000000000 */
[----:B------:R-:W-:Y:S02]  /*03a0*/  ISETP.NE.AND P2, PT, R10, RZ, PT ;  /* 0x000000ff0a00720c */ /* 0x000fe40003f45270 */
[----:B------:R-:W-:Y:S02]  /*03b0*/  @P3 IADD3 R15, PT, PT, R15, 0x1, RZ ;  /* 0x000000010f0f3810 */ /* 0x000fe40007ffe0ff */
[----:B------:R-:W-:-:S03]  /*03c0*/  LOP3.LUT R11, RZ, R10, RZ, 0x33, !PT ;  /* 0x0000000aff0b7212 */ /* 0x000fc600078e33ff */
[----:B------:R-:W-:Y:S02]  /*03d0*/  @!P0 IMAD.MOV R14, RZ, RZ, -R14 ;  /* 0x000000ffff0e8224 */ /* 0x000fe400078e0a0e */
[----:B------:R-:W-:-:S03]  /*03e0*/  @!P1 IMAD.MOV R15, RZ, RZ, -R15 ;  /* 0x000000ffff0f9224 */ /* 0x000fc600078e0a0f */
[C---:B------:R-:W-:Y:S02]  /*03f0*/  SEL R14, R11.reuse, R14, !P2 ;  /* 0x0000000e0b0e7207 */ /* 0x040fe40005000000 */
[----:B------:R-:W-:-:S05]  /*0400*/  SEL R11, R11, R15, !P2 ;  /* 0x0000000f0b0b7207 */ /* 0x000fca0005000000 */
[----:B------:R-:W-:-:S04]  /*0410*/  IMAD R15, R0, R14, R11 ;  /* 0x0000000e000f7224 */ /* 0x000fc800078e020b */
[----:B0-----:R-:W-:-:S05]  /*0420*/  IMAD.WIDE R12, R15, 0x4, R12 ;  /* 0x000000040f0c7825 */ /* 0x001fca00078e020c */
[----:B------:R-:W2:Y:S02]  /*0430*/  LDG.E R14, desc[UR4][R12.64] ;  /* 0x000000040c0e7981 */ /* 0x000ea4000c1e1900 */
[----:B--2---:R-:W-:-:S13]  /*0440*/  ISETP.GE.AND P0, PT, R14, 0x1, PT ;  /* 0x000000010e00780c */ /* 0x004fda0003f06270 */
[----:B------:R-:W-:Y:S05]  /*0450*/  @!P0 BRA `(.L_x_61) ;  /* 0x0000000400548947 */ /* 0x000fea0003800000 */
[----:B------:R-:W0:Y:S01]  /*0460*/  LDC.64 R10, c[0x0][0x390] ;  /* 0x0000e400ff0a7b82 */ /* 0x000e220000000a00 */
[----:B------:R-:W-:-:S04]  /*0470*/  IMAD R15, R15, 0x3, RZ ;  /* 0x000000030f0f7824 */ /* 0x000fc800078e02ff */
[----:B0-----:R-:W-:-:S05]  /*0480*/  IMAD.WIDE R10, R15, 0x4, R10 ;  /* 0x000000040f0a7825 */ /* 0x001fca00078e020a */
[----:B------:R-:W2:Y:S01]  /*0490*/  LDG.E R15, desc[UR4][R10.64] ;  /* 0x000000040a0f7981 */ /* 0x000ea2000c1e1900 */
[-C--:B------:R-:W-:Y:S02]  /*04a0*/  IABS R18, R14.reuse ;  /* 0x0000000e00127213 */ /* 0x080fe40000000000 */
[----:B------:R-:W-:Y:S02]  /*04b0*/  IABS R22, R14 ;  /* 0x0000000e00167213 */ /* 0x000fe40000000000 */
[----:B------:R-:W0:Y:S08]  /*04c0*/  I2F.RP R19, R18 ;  /* 0x0000001200137306 */ /* 0x000e300000209400 */
[----:B0-----:R-:W0:Y:S02]  /*04d0*/  MUFU.RCP R19, R19 ;  /* 0x0000001300137308 */ /* 0x001e240000001000 */
[----:B0-----:R-:W-:-:S02]  /*04e0*/  VIADD R16, R19, 0xffffffe ;  /* 0x0ffffffe13107836 */ /* 0x001fc40000000000 */
[----:B------:R-:W-:-:S04]  /*04f0*/  IMAD.MOV R19, RZ, RZ, -R22 ;  /* 0x000000ffff137224 */ /* 0x000fc800078e0a16 */
[----:B------:R0:W1:Y:S02]  /*0500*/  F2I.FTZ.U32.TRUNC.NTZ R17, R16 ;  /* 0x0000001000117305 */ /* 0x000064000021f000 */
[----:B0-----:R-:W-:Y:S01]  /*0510*/  IMAD.MOV.U32 R16, RZ, RZ, RZ ;  /* 0x000000ffff107224 */ /* 0x001fe200078e00ff */
[----:B-1----:R-:W-:-:S05]  /*0520*/  IADD3 R21, PT, PT, RZ, -R17, RZ ;  /* 0x80000011ff157210 */ /* 0x002fca0007ffe0ff */
[----:B------:R-:W-:-:S04]  /*0530*/  IMAD R21, R21, R18, RZ ;  /* 0x0000001215157224 */ /* 0x000fc800078e02ff */
[----:B------:R-:W-:Y:S01]  /*0540*/  IMAD.HI.U32 R17, R17, R21, R16 ;  /* 0x0000001511117227 */ /* 0x000fe200078e0010 */
[----:B--2---:R-:W-:Y:S02]  /*0550*/  IABS R20, R15 ;  /* 0x0000000f00147213 */ /* 0x004fe40000000000 */
[----:B------:R-:W-:-:S03]  /*0560*/  LOP3.LUT R15, R15, R14, RZ, 0x3c, !PT ;  /* 0x0000000e0f0f7212 */ /* 0x000fc600078e3cff */
[----:B------:R-:W-:Y:S01]  /*0570*/  IMAD.HI.U32 R17, R17, R20, RZ ;  /* 0x0000001411117227 */ /* 0x000fe200078e00ff */
[----:B------:R-:W-:-:S03]  /*0580*/  ISETP.GE.AND P2, PT, R15, RZ, PT ;  /* 0x000000ff0f00720c */ /* 0x000fc60003f46270 */
[----:B------:R-:W-:-:S05]  /*0590*/  IMAD R19, R17, R19, R20 ;  /* 0x0000001311137224 */ /* 0x000fca00078e0214 */
[----:B------:R-:W-:-:S13]  /*05a0*/  ISETP.GT.U32.AND P1, PT, R18, R19, PT ;  /* 0x000000131200720c */ /* 0x000fda0003f24070 */
[----:B------:R-:W-:Y:S01]  /*05b0*/  @!P1 IMAD.IADD R19, R19, 0x1, -R18 ;  /* 0x0000000113139824 */ /* 0x000fe200078e0a12 */
[----:B------:R-:W-:Y:S02]  /*05c0*/  @!P1 IADD3 R17, PT, PT, R17, 0x1, RZ ;  /* 0x0000000111119810 */ /* 0x000fe40007ffe0ff */
[----:B------:R-:W-:Y:S02]  /*05d0*/  ISETP.NE.AND P1, PT, R14, RZ, PT ;  /* 0x000000ff0e00720c */ /* 0x000fe40003f25270 */
[----:B------:R-:W-:-:S13]  /*05e0*/  ISETP.GE.U32.AND P0, PT, R19, R18, PT ;  /* 0x000000121300720c */ /* 0x000fda0003f06070 */
[----:B------:R-:W-:-:S04]  /*05f0*/  @P0 VIADD R17, R17, 0x1 ;  /* 0x0000000111110836 */ /* 0x000fc80000000000 */
[----:B------:R-:W-:-:S04]  /*0600*/  IMAD.MOV.U32 R19, RZ, RZ, R17 ;  /* 0x000000ffff137224 */ /* 0x000fc800078e0011 */
[----:B------:R-:W-:Y:S01]  /*0610*/  @!P2 IMAD.MOV R19, RZ, RZ, -R19 ;  /* 0x000000ffff13a224 */ /* 0x000fe200078e0a13 */
[----:B------:R-:W-:-:S05]  /*0620*/  @!P1 LOP3.LUT R19, RZ, R14, RZ, 0x33, !PT ;  /* 0x0000000eff139212 */ /* 0x000fca00078e33ff */
[----:B------:R0:W-:Y:S04]  /*0630*/  STG.E.U8 desc[UR4][R6.64], R19 ;  /* 0x0000001306007986 */ /* 0x0001e8000c101104 */
[----:B------:R-:W2:Y:S04]  /*0640*/  LDG.E R14, desc[UR4][R12.64] ;  /* 0x000000040c0e7981 */ /* 0x000ea8000c1e1900 */
[----:B------:R-:W3:Y:S01]  /*0650*/  LDG.E R15, desc[UR4][R10.64+0x4] ;  /* 0x000004040a0f7981 */ /* 0x000ee2000c1e1900 */
[-C--:B--2---:R-:W-:Y:S02]  /*0660*/  IABS R18, R14.reuse ;  /* 0x0000000e00127213 */ /* 0x084fe40000000000 */
[----:B------:R-:W-:-:S02]  /*0670*/  IABS R22, R14 ;  /* 0x0000000e00167213 */ /* 0x000fc40000000000 */
[----:B------:R-:W1:Y:S03]  /*0680*/  I2F.RP R20, R18 ;  /* 0x0000001200147306 */ /* 0x000e660000209400 */
[----:B------:R-:W-:-:S05]  /*0690*/  IMAD.MOV R22, RZ, RZ, -R22 ;  /* 0x000000ffff167224 */ /* 0x000fca00078e0a16 */
[----:B-1----:R-:W1:Y:S02]  /*06a0*/  MUFU.RCP R20, R20 ;  /* 0x0000001400147308 */ /* 0x002e640000001000 */
[----:B-1----:R-:W-:Y:S02]  /*06b0*/  IADD3 R16, PT, PT, R20, 0xffffffe, RZ ;  /* 0x0ffffffe14107810 */ /* 0x002fe40007ffe0ff */
[----:B---3--:R-:W-:-:S04]  /*06c0*/  IABS R20, R15 ;  /* 0x0000000f00147213 */ /* 0x008fc80000000000 */
[----:B------:R1:W2:Y:S01]  /*06d0*/  F2I.FTZ.U32.TRUNC.NTZ R17, R16 ;  /* 0x0000001000117305 */ /* 0x0002a2000021f000 */
[----:B------:R-:W-:-:S04]  /*06e0*/  LOP3.LUT R15, R15, R14, RZ, 0x3c, !PT ;  /* 0x0000000e0f0f7212 */ /* 0x000fc800078e3cff */
[----:B------:R-:W-:Y:S01]  /*06f0*/  ISETP.GE.AND P2, PT, R15, RZ, PT ;  /* 0x000000ff0f00720c */ /* 0x000fe20003f46270 */
[----:B-1----:R-:W-:Y:S02]  /*0700*/  IMAD.MOV.U32 R16, RZ, RZ, RZ ;  /* 0x000000ffff107224 */ /* 0x002fe400078e00ff */
[----:B--2---:R-:W-:-:S04]  /*0710*/  IMAD.MOV R21, RZ, RZ, -R17 ;  /* 0x000000ffff157224 */ /* 0x004fc800078e0a11 */
[----:B0-----:R-:W-:-:S04]  /*0720*/  IMAD R19, R21, R18, RZ ;  /* 0x0000001215137224 */ /* 0x001fc800078e02ff */
[----:B------:R-:W-:Y:S01]  /*0730*/  IMAD.HI.U32 R17, R17, R19, R16 ;  /* 0x0000001311117227 */ /* 0x000fe200078e0010 */
[----:B------:R-:W-:-:S05]  /*0740*/  MOV R19, R22 ;  /* 0x0000001600137202 */ /* 0x000fca0000000f00 */
[----:B------:R-:W-:-:S04]  /*0750*/  IMAD.HI.U32 R17, R17, R20, RZ ;  /* 0x0000001411117227 */ /* 0x000fc800078e00ff */
[----:B------:R-:W-:-:S05]  /*0760*/  IMAD R19, R17, R19, R20 ;  /* 0x0000001311137224 */ /* 0x000fca00078e0214 */
[----:B------:R-:W-:-:S13]  /*0770*/  ISETP.GT.U32.AND P1, PT, R18, R19, PT ;  /* 0x000000131200720c */ /* 0x000fda0003f24070 */
[----:B------:R-:W-:Y:S02]  /*0780*/  @!P1 IMAD.IADD R19, R19, 0x1, -R18 ;  /* 0x0000000113139824 */ /* 0x000fe400078e0a12 */
[----:B------:R-:W-:Y:S01]  /*0790*/  @!P1 VIADD R17, R17, 0x1 ;  /* 0x0000000111119836 */ /* 0x000fe20000000000 */
[----:B------:R-:W-:Y:S02]  /*07a0*/  ISETP.NE.AND P1, PT, R14, RZ, PT ;  /* 0x000000ff0e00720c */ /* 0x000fe40003f25270 */
[----:B------:R-:W-:-:S13]  /*07b0*/  ISETP.GE.U32.AND P0, PT, R19, R18, PT ;  /* 0x000000121300720c */ /* 0x000fda0003f06070 */
[----:B------:R-:W-:-:S05]  /*07c0*/  @P0 VIADD R17, R17, 0x1 ;  /* 0x0000000111110836 */ /* 0x000fca0000000000 */
[----:B------:R-:W-:Y:S02]  /*07d0*/  @!P2 IADD3 R17, PT, PT, -R17, RZ, RZ ;  /* 0x000000ff1111a210 */ /* 0x000fe40007ffe1ff */
[----:B------:R-:W-:-:S05]  /*07e0*/  @!P1 LOP3.LUT R17, RZ, R14, RZ, 0x33, !PT ;  /* 0x0000000eff119212 */ /* 0x000fca00078e33ff */
[----:B------:R0:W-:Y:S04]  /*07f0*/  STG.E.U8 desc[UR4][R6.64+0x1], R17 ;  /* 0x0000011106007986 */ /* 0x0001e8000c101104 */
[----:B------:R-:W2:Y:S04]  /*0800*/  LDG.E R12, desc[UR4][R12.64] ;  /* 0x000000040c0c7981 */ /* 0x000ea8000c1e1900 */
[----:B------:R-:W3:Y:S01]  /*0810*/  LDG.E R11, desc[UR4][R10.64+0x8] ;  /* 0x000008040a0b7981 */ /* 0x000ee2000c1e1900 */
[-C--:B--2---:R-:W-:Y:S02]  /*0820*/  IABS R19, R12.reuse ;  /* 0x0000000c00137213 */ /* 0x084fe40000000000 */
[----:B0-----:R-:W-:-:S02]  /*0830*/  IABS R17, R12 ;  /* 0x0000000c00117213 */ /* 0x001fc40000000000 */
[----:B------:R-:W0:Y:S01]  /*0840*/  I2F.RP R16, R19 ;  /* 0x0000001300107306 */ /* 0x000e220000209400 */
[----:B---3--:R-:W-:Y:S02]  /*0850*/  IABS R10, R11 ;  /* 0x0000000b000a7213 */ /* 0x008fe40000000000 */
[----:B------:R-:W-:-:S04]  /*0860*/  LOP3.LUT R11, R11, R12, RZ, 0x3c, !PT ;  /* 0x0000000c0b0b7212 */ /* 0x000fc800078e3cff */
[----:B------:R-:W-:Y:S01]  /*0870*/  ISETP.GE.AND P2, PT, R11, RZ, PT ;  /* 0x000000ff0b00720c */ /* 0x000fe20003f46270 */
[----:B0-----:R-:W0:Y:S02]  /*0880*/  MUFU.RCP R16, R16 ;  /* 0x0000001000107308 */ /* 0x001e240000001000 */
[----:B0-----:R-:W-:-:S06]  /*0890*/  VIADD R14, R16, 0xffffffe ;  /* 0x0ffffffe100e7836 */ /* 0x001fcc0000000000 */
[----:B------:R0:W1:Y:S02]  /*08a0*/  F2I.FTZ.U32.TRUNC.NTZ R15, R14 ;  /* 0x0000000e000f7305 */ /* 0x000064000021f000 */
[----:B0-----:R-:W-:Y:S02]  /*08b0*/  IMAD.MOV.U32 R14, RZ, RZ, RZ ;  /* 0x000000ffff0e7224 */ /* 0x001fe400078e00ff */
[----:B-1----:R-:W-:-:S04]  /*08c0*/  IMAD.MOV R18, RZ, RZ, -R15 ;  /* 0x000000ffff127224 */ /* 0x002fc800078e0a0f */
[----:B------:R-:W-:-:S04]  /*08d0*/  IMAD R13, R18, R19, RZ ;  /* 0x00000013120d7224 */ /* 0x000fc800078e02ff */
[----:B------:R-:W-:Y:S01]  /*08e0*/  IMAD.HI.U32 R15, R15, R13, R14 ;  /* 0x0000000d0f0f7227 */ /* 0x000fe200078e000e */
[----:B------:R-:W-:-:S05]  /*08f0*/  IADD3 R13, PT, PT, RZ, -R17, RZ ;  /* 0x80000011ff0d7210 */ /* 0x000fca0007ffe0ff */
        /* <DEDUP_REMOVED lines=10> */
[----:B------:R0:W-:Y:S02]  /*09a0*/  STG.E.U8 desc[UR4][R6.64+0x2], R15 ;  /* 0x0000020f06007986 */ /* 0x0001e4000c101104 */
.L_x_61:
[----:B------:R-:W-:Y:S05]  /*09b0*/  BSYNC.RECONVERGENT B0 ;  /* 0x0000000000007941 */ /* 0x000fea0003800200 */
.L_x_60:
[----:B0-----:R-:W2:Y:S04]  /*09c0*/  LDG.E.U8 R6, desc[UR4][R2.64] ;  /* 0x0000000402067981 */ /* 0x001ea8000c1e1100 */
[----:B------:R-:W2:Y:S04]  /*09d0*/  LDG.E.U8 R7, desc[UR4][R2.64+0x1] ;  /* 0x0000010402077981 */ /* 0x000ea8000c1e1100 */
[----:B------:R-:W3:Y:S01]  /*09e0*/  LDG.E.U8 R10, desc[UR4][R2.64+0x2] ;  /* 0x00000204020a7981 */ /* 0x000ee2000c1e1100 */
[----:B------:R-:W-:Y:S01]  /*09f0*/  IMAD R9, R8, 0x200, R9 ;  /* 0x0000020008097824 */ /* 0x000fe200078e0209 */
[----:B------:R-:W-:Y:S03]  /*0a00*/  BSSY.RECONVERGENT B0, `(.L_x_62) ;  /* 0x000008c000007945 */ /* 0x000fe60003800200 */
[----:B------:R-:W-:-:S02]  /*0a10*/  IMAD R11, R9, 0x3, RZ ;  /* 0x00000003090b7824 */ /* 0x000fc400078e02ff */
[----:B--2---:R-:W-:-:S03]  /*0a20*/  IMAD.IADD R7, R6, 0x1, R7 ;  /* 0x0000000106077824 */ /* 0x004fc600078e0207 */
[----:B------:R-:W-:Y:S02]  /*0a30*/  IADD3 R6, P1, PT, R11, UR6, RZ ;  /* 0x000000060b067c10 */ /* 0x000fe4000ff3e0ff */
[----:B---3--:R-:W-:Y:S02]  /*0a40*/  LOP3.LUT P0, RZ, R7, R10, RZ, 0xfc, !PT ;  /* 0x0000000a07ff7212 */ /* 0x008fe4000780fcff */
[----:B------:R-:W-:-:S11]  /*0a50*/  LEA.HI.X.SX32 R7, R11, UR7, 0x1, P1 ;  /* 0x000000070b077c11 */ /* 0x000fd600088f0eff */
[----:B------:R-:W-:Y:S05]  /*0a60*/  @P0 BRA `(.L_x_63) ;  /* 0x0000000800140947 */ /* 0x000fea0003800000 */
[----:B------:R-:W0:Y:S01]  /*0a70*/  LDC R11, c[0x0][0x398] ;  /* 0x0000e600ff0b7b82 */ /* 0x000e220000000800 */
[----:B------:R-:W-:Y:S01]  /*0a80*/  VIADD R14, R5, 0x8 ;  /* 0x00000008050e7836 */ /* 0x000fe20000000000 */
[----:B------:R-:W-:-:S04]  /*0a90*/  IABS R19, R4 ;  /* 0x0000000400137213 */ /* 0x000fc80000000000 */
[----:B------:R-:W-:Y:S02]  /*0aa0*/  IABS R18, R14 ;  /* 0x0000000e00127213 */ /* 0x000fe40000000000 */
[-C--:B0-----:R-:W-:Y:S02]  /*0ab0*/  IABS R10, R11.reuse ;  /* 0x0000000b000a7213 */ /* 0x081fe40000000000 */
[----:B------:R-:W-:Y:S02]  /*0ac0*/  LOP3.LUT R14, R14, R11, RZ, 0x3c, !PT ;  /* 0x0000000b0e0e7212 */ /* 0x000fe400078e3cff */
[----:B------:R-:W0:Y:S02]  /*0ad0*/  I2F.RP R15, R10 ;  /* 0x0000000a000f7306 */ /* 0x000e240000209400 */
[----:B------:R-:W-:-:S06]  /*0ae0*/  ISETP.GE.AND P0, PT, R14, RZ, PT ;  /* 0x000000ff0e00720c */ /* 0x000fcc0003f06270 */
[----:B0-----:R-:W0:Y:S02]  /*0af0*/  MUFU.RCP R15, R15 ;  /* 0x0000000f000f7308 */ /* 0x001e240000001000 */
[----:B0-----:R-:W-:-:S06]  /*0b00*/  VIADD R12, R15, 0xffffffe ;  /* 0x0ffffffe0f0c7836 */ /* 0x001fcc0000000000 */
[----:B------:R0:W1:Y:S02]  /*0b10*/  F2I.FTZ.U32.TRUNC.NTZ R13, R12 ;  /* 0x0000000c000d7305 */ /* 0x000064000021f000 */
[----:B0-----:R-:W-:Y:S01]  /*0b20*/  IMAD.MOV.U32 R12, RZ, RZ, RZ ;  /* 0x000000ffff0c7224 */ /* 0x001fe200078e00ff */
[----:B-1----:R-:W-:-:S05]  /*0b30*/  IADD3 R17, PT, PT, RZ, -R13, RZ ;  /* 0x8000000dff117210 */ /* 0x002fca0007ffe0ff */
[----:B------:R-:W-:-:S04]  /*0b40*/  IMAD R17, R17, R10, RZ ;  /* 0x0000000a11117224 */ /* 0x000fc800078e02ff */
[----:B------:R-:W-:Y:S01]  /*0b50*/  IMAD.HI.U32 R16, R13, R17, R12 ;  /* 0x000000110d107227 */ /* 0x000fe200078e000c */
[----:B------:R-:W-:-:S03]  /*0b60*/  MOV R17, R19 ;  /* 0x0000001300117202 */ /* 0x000fc60000000f00 */
[----:B------:R-:W-:-:S04]  /*0b70*/  IMAD.MOV.U32 R13, RZ, RZ, R18 ;  /* 0x000000ffff0d7224 */ /* 0x000fc800078e0012 */
        /* <DEDUP_REMOVED lines=8> */
[-C--:B------:R-:W-:Y:S01]  /*0c00*/  @!P4 IADD3 R17, PT, PT, R17, -R10.reuse, RZ ;  /* 0x8000000a1111c210 */ /* 0x080fe20007ffe0ff */
[----:B------:R-:W-:Y:S02]  /*0c10*/  @!P4 VIADD R16, R16, 0x1 ;  /* 0x000000011010c836 */ /* 0x000fe40000000000 */
[----:B------:R-:W-:Y:S01]  /*0c20*/  @!P3 IMAD.IADD R13, R13, 0x1, -R10 ;  /* 0x000000010d0db824 */ /* 0x000fe200078e0a0a */
[----:B------:R-:W-:Y:S01]  /*0c30*/  ISETP.GE.U32.AND P5, PT, R17, R10, PT ;  /* 0x0000000a1100720c */ /* 0x000fe20003fa6070 */
[----:B------:R-:W-:-:S03]  /*0c40*/  @!P3 VIADD R15, R15, 0x1 ;  /* 0x000000010f0fb836 */ /* 0x000fc60000000000 */
[----:B------:R-:W-:Y:S02]  /*0c50*/  ISETP.GE.U32.AND P2, PT, R13, R10, PT ;  /* 0x0000000a0d00720c */ /* 0x000fe40003f46070 */
[----:B------:R-:W-:Y:S01]  /*0c60*/  LOP3.LUT R10, R4, R11, RZ, 0x3c, !PT ;  /* 0x0000000b040a7212 */ /* 0x000fe200078e3cff */
[----:B------:R-:W0:Y:S03]  /*0c70*/  LDC.64 R12, c[0x0][0x388] ;  /* 0x0000e200ff0c7b82 */ /* 0x000e260000000a00 */
[----:B------:R-:W-:-:S03]  /*0c80*/  ISETP.GE.AND P1, PT, R10, RZ, PT ;  /* 0x000000ff0a00720c */ /* 0x000fc60003f26270 */
[----:B------:R-:W-:-:S04]  /*0c90*/  @P5 IADD3 R16, PT, PT, R16, 0x1, RZ ;  /* 0x0000000110105810 */ /* 0x000fc80007ffe0ff */
[----:B------:R-:W-:Y:S01]  /*0ca0*/  @P2 VIADD R15, R15, 0x1 ;  /* 0x000000010f0f2836 */ /* 0x000fe20000000000 */
[----:B------:R-:W-:Y:S01]  /*0cb0*/  ISETP.NE.AND P2, PT, R11, RZ, PT ;  /* 0x000000ff0b00720c */ /* 0x000fe20003f45270 */
[----:B------:R-:W-:Y:S01]  /*0cc0*/  IMAD.MOV.U32 R10, RZ, RZ, R16 ;  /* 0x000000ffff0a7224 */ /* 0x000fe200078e0010 */
[----:B------:R-:W-:Y:S01]  /*0cd0*/  LOP3.LUT R11, RZ, R11, RZ, 0x33, !PT ;  /* 0x0000000bff0b7212 */ /* 0x000fe200078e33ff */
        /* <DEDUP_REMOVED lines=17> */
[----:B0-----:R-:W-:Y:S01]  /*0df0*/  IADD3 R16, PT, PT, R19, 0xffffffe, RZ ;  /* 0x0ffffffe13107810 */ /* 0x001fe20007ffe0ff */
[----:B------:R-:W-:-:S05]  /*0e00*/  IMAD.MOV R19, RZ, RZ, -R22 ;  /* 0x000000ffff137224 */ /* 0x000fca00078e0a16 */
[----:B------:R0:W1:Y:S02]  /*0e10*/  F2I.FTZ.U32.TRUNC.NTZ R17, R16 ;  /* 0x0000001000117305 */ /* 0x000064000021f000 */
[----:B0-----:R-:W-:Y:S02]  /*0e20*/  IMAD.MOV.U32 R16, RZ, RZ, RZ ;  /* 0x000000ffff107224 */ /* 0x001fe400078e00ff */
[----:B-1----:R-:W-:-:S04]  /*0e30*/  IMAD.MOV R21, RZ, RZ, -R17 ;  /* 0x000000ffff157224 */ /* 0x002fc800078e0a11 */
        /* <DEDUP_REMOVED lines=8> */
[-C--:B------:R-:W-:Y:S01]  /*0ec0*/  @!P1 IADD3 R19, PT, PT, R19, -R18.reuse, RZ ;  /* 0x8000001213139210 */ /* 0x080fe20007ffe0ff */
[----:B------:R-:W-:Y:S01]  /*0ed0*/  @!P1 VIADD R17, R17, 0x1 ;  /* 0x0000000111119836 */ /* 0x000fe20000000000 */
[----:B------:R-:W-:Y:S02]  /*0ee0*/  ISETP.NE.AND P1, PT, R14, RZ, PT ;  /* 0x000000ff0e00720c */ /* 0x000fe40003f25270 */
[----:B------:R-:W-:-:S13]  /*0ef0*/  ISETP.GE.U32.AND P0, PT, R19, R18, PT ;  /* 0x000000121300720c */ /* 0x000fda0003f06070 */
[----:B------:R-:W-:-:S04]  /*0f00*/  @P0 VIADD R17, R17, 0x1 ;  /* 0x0000000111110836 */ /* 0x000fc80000000000 */
[----:B------:R-:W-:-:S05]  /*0f10*/  IMAD.MOV.U32 R19, RZ, RZ, R17 ;  /* 0x000000ffff137224 */ /* 0x000fca00078e0011 */
[----:B------:R-:W-:Y:S02]  /*0f20*/  @!P2 IADD3 R19, PT, PT, -R19, RZ, RZ ;  /* 0x000000ff1313a210 */ /* 0x000fe40007ffe1ff */
        /* <DEDUP_REMOVED lines=9> */
[----:B-1----:R-:W-:Y:S01]  /*0fc0*/  VIADD R16, R20, 0xffffffe ;  /* 0x0ffffffe14107836 */ /* 0x002fe20000000000 */
[----:B---3--:R-:W-:Y:S02]  /*0fd0*/  IABS R20, R15 ;  /* 0x0000000f00147213 */ /* 0x008fe40000000000 */
[----:B------:R-:W-:-:S03]  /*0fe0*/  LOP3.LUT R15, R15, R14, RZ, 0x3c, !PT ;  /* 0x0000000e0f0f7212 */ /* 0x000fc600078e3cff */
[----:B------:R1:W2:Y:S01]  /*0ff0*/  F2I.FTZ.U32.TRUNC.NTZ R17, R16 ;  /* 0x0000001000117305 */ /* 0x0002a2000021f000 */
[----:B------:R-:W-:Y:S01]  /*1000*/  ISETP.GE.AND P2, PT, R15, RZ, PT ;  /* 0x000000ff0f00720c */ /* 0x000fe20003f46270 */
[----:B-1----:R-:W-:Y:S02]  /*1010*/  HFMA2 R16, -RZ, RZ, 0, 0 ;  /* 0x00000000ff107431 */ /* 0x002fe400000001ff */
[----:B--2---:R-:W-:-:S04]  /*1020*/  IMAD.MOV R21, RZ, RZ, -R17 ;  /* 0x000000ffff157224 */ /* 0x004fc800078e0a11 */
[----:B0-----:R-:W-:-:S04]  /*1030*/  IMAD R19, R21, R18, RZ ;  /* 0x0000001215137224 */ /* 0x001fc800078e02ff */
[----:B------:R-:W-:-:S04]  /*1040*/  IMAD.HI.U32 R17, R17, R19, R16 ;  /* 0x0000001311117227 */ /* 0x000fc800078e0010 */
[----:B------:R-:W-:Y:S02]  /*1050*/  IMAD.MOV.U32 R19, RZ, RZ, R22 ;  /* 0x000000ffff137224 */ /* 0x000fe400078e0016 */
[----:B------:R-:W-:-:S04]  /*1060*/  IMAD.HI.U32 R17, R17, R20, RZ ;  /* 0x0000001411117227 */ /* 0x000fc800078e00ff */
[----:B------:R-:W-:-:S05]  /*1070*/  IMAD R19, R17, R19, R20 ;  /* 0x0000001311137224 */ /* 0x000fca00078e0214 */
[----:B------:R-:W-:-:S13]  /*1080*/  ISETP.GT.U32.AND P1, PT, R18, R19, PT ;  /* 0x000000131200720c */ /* 0x000fda0003f24070 */
[----:B------:R-:W-:Y:S02]  /*1090*/  @!P1 IMAD.IADD R19, R19, 0x1, -R18 ;  /* 0x0000000113139824 */ /* 0x000fe400078e0a12 */
[----:B------:R-:W-:Y:S01]  /*10a0*/  @!P1 VIADD R17, R17, 0x1 ;  /* 0x0000000111119836 */ /* 0x000fe20000000000 */
[----:B------:R-:W-:Y:S02]  /*10b0*/  ISETP.NE.AND P1, PT, R14, RZ, PT ;  /* 0x000000ff0e00720c */ /* 0x000fe40003f25270 */
[----:B------:R-:W-:-:S13]  /*10c0*/  ISETP.GE.U32.AND P0, PT, R19, R18, PT ;  /* 0x000000121300720c */ /* 0x000fda0003f06070 */
[----:B------:R-:W-:-:S05]  /*10d0*/  @P0 IADD3 R17, PT, PT, R17, 0x1, RZ ;  /* 0x0000000111110810 */ /* 0x000fca0007ffe0ff */
[----:B------:R-:W-:Y:S01]  /*10e0*/  @!P2 IMAD.MOV R17, RZ, RZ, -R17 ;  /* 0x000000ffff11a224 */ /* 0x000fe200078e0a11 */
        /* <DEDUP_REMOVED lines=13> */
[----:B0-----:R-:W-:Y:S01]  /*11c0*/  MOV R14, RZ ;  /* 0x000000ff000e7202 */ /* 0x001fe20000000f00 */
[----:B-1----:R-:W-:-:S04]  /*11d0*/  IMAD.MOV R18, RZ, RZ, -R15 ;  /* 0x000000ffff127224 */ /* 0x002fc800078e0a0f */
[----:B------:R-:W-:-:S04]  /*11e0*/  IMAD R13, R18, R19, RZ ;  /* 0x00000013120d7224 */ /* 0x000fc800078e02ff */
[----:B------:R-:W-:-:S04]  /*11f0*/  IMAD.HI.U32 R15, R15, R13, R14 ;  /* 0x0000000d0f0f7227 */ /* 0x000fc800078e000e */
[----:B------:R-:W-:Y:S02]  /*1200*/  IMAD.MOV R13, RZ, RZ, -R17 ;  /* 0x000000ffff0d7224 */ /* 0x000fe400078e0a11 */
        /* <DEDUP_REMOVED lines=10> */
[----:B------:R0:W-:Y:S02]  /*12b0*/  STG.E.U8 desc[UR4][R2.64+0x2], R15 ;  /* 0x0000020f02007986 */ /* 0x0001e4000c101104 */
.L_x_63:
[----:B------:R-:W-:Y:S05]  /*12c0*/  BSYNC.RECONVERGENT B0 ;  /* 0x0000000000007941 */ /* 0x000fea0003800200 */
.L_x_62:
[----:B0-----:R-:W2:Y:S04]  /*12d0*/  LDG.E.U8 R2, desc[UR4][R6.64] ;  /* 0x0000000406027981 */ /* 0x001ea8000c1e1100 */
[----:B------:R-:W2:Y:S04]  /*12e0*/  LDG.E.U8 R3, desc[UR4][R6.64+0x1] ;  /* 0x0000010406037981 */ /* 0x000ea8000c1e1100 */
[----:B------:R-:W3:Y:S01]  /*12f0*/  LDG.E.U8 R10, desc[UR4][R6.64+0x2] ;  /* 0x00000204060a7981 */ /* 0x000ee2000c1e1100 */
[----:B------:R-:W-:Y:S01]  /*1300*/  IMAD R8, R8, 0x100, R9 ;  /* 0x0000010008087824 */ /* 0x000fe200078e0209 */
[----:B------:R-:W-:Y:S03]  /*1310*/  BSSY.RECONVERGENT B0, `(.L_x_64) ;  /* 0x000008c000007945 */ /* 0x000fe60003800200 */
[----:B------:R-:W-:-:S02]  /*1320*/  IMAD R8, R8, 0x3, RZ ;  /* 0x0000000308087824 */ /* 0x000fc400078e02ff */
[----:B--2---:R-:W-:-:S03]  /*1330*/  IMAD.IADD R3, R2, 0x1, R3 ;  /* 0x0000000102037824 */ /* 0x004fc600078e0203 */
[C---:B------:R-:W-:Y:S02]  /*1340*/  IADD3 R2, P1, PT, R8.reuse, UR6, RZ ;  /* 0x0000000608027c10 */ /* 0x040fe4000ff3e0ff */
        /* <DEDUP_REMOVED lines=12> */
[----:B0-----:R-:W-:-:S06]  /*1410*/  IADD3 R11, PT, PT, R12, 0xffffffe, RZ ;  /* 0x0ffffffe0c0b7810 */ /* 0x001fcc0007ffe0ff */
[----:B------:R-:W0:Y:S02]  /*1420*/  F2I.FTZ.U32.TRUNC.NTZ R11, R11 ;  /* 0x0000000b000b7305 */ /* 0x000e24000021f000 */
[----:B0-----:R-:W-:-:S04]  /*1430*/  IMAD.MOV R10, RZ, RZ, -R11 ;  /* 0x000000ffff0a7224 */ /* 0x001fc800078e0a0b */
[----:B------:R-:W-:Y:S02]  /*1440*/  IMAD R15, R10, R13, RZ ;  /* 0x0000000d0a0f7224 */ /* 0x000fe400078e02ff */
[----:B------:R-:W-:-:S04]  /*1450*/  IMAD.MOV.U32 R10, RZ, RZ, RZ ;  /* 0x000000ffff0a7224 */ /* 0x000fc800078e00ff */
[----:B------:R-:W-:Y:S01]  /*1460*/  IMAD.HI.U32 R15, R11, R15, R10 ;  /* 0x0000000f0b0f7227 */ /* 0x000fe200078e000a */
[----:B------:R-:W-:-:S03]  /*1470*/  MOV R10, R14 ;  /* 0x0000000e000a7202 */ /* 0x000fc60000000f00 */
[----:B------:R-:W-:Y:S02]  /*1480*/  IMAD.MOV.U32 R14, RZ, RZ, R16 ;  /* 0x000000ffff0e7224 */ /* 0x000fe400078e0010 */
        /* <DEDUP_REMOVED lines=14> */
[----:B------:R-:W-:-:S04]  /*1570*/  LOP3.LUT R10, R4, R9, RZ, 0x3c, !PT ;  /* 0x00000009040a7212 */ /* 0x000fc800078e3cff */
[----:B------:R-:W-:Y:S02]  /*1580*/  ISETP.GE.AND P1, PT, R10, RZ, PT ;  /* 0x000000ff0a00720c */ /* 0x000fe40003f26270 */
[----:B------:R-:W0:Y:S03]  /*1590*/  LDC.64 R10, c[0x0][0x388] ;  /* 0x0000e200ff0a7b82 */ /* 0x000e260000000a00 */
[----:B------:R-:W-:Y:S02]  /*15a0*/  @P5 VIADD R15, R15, 0x1 ;  /* 0x000000010f0f5836 */ /* 0x000fe40000000000 */
[----:B------:R-:W-:Y:S02]  /*15b0*/  @P2 IADD3 R12, PT, PT, R12, 0x1, RZ ;  /* 0x000000010c0c2810 */ /* 0x000fe40007ffe0ff */
[----:B------:R-:W-:Y:S01]  /*15c0*/  IMAD.MOV.U32 R8, RZ, RZ, R15 ;  /* 0x000000ffff087224 */ /* 0x000fe200078e000f */
[----:B------:R-:W-:-:S02]  /*15d0*/  ISETP.NE.AND P2, PT, R9, RZ, PT ;  /* 0x000000ff0900720c */ /* 0x000fc40003f45270 */
[----:B------:R-:W-:Y:S01]  /*15e0*/  @!P0 IMAD.MOV R12, RZ, RZ, -R12 ;  /* 0x000000ffff0c8224 */ /* 0x000fe200078e0a0c */
[----:B------:R-:W-:Y:S02]  /*15f0*/  LOP3.LUT R9, RZ, R9, RZ, 0x33, !PT ;  /* 0x00000009ff097212 */ /* 0x000fe400078e33ff */
[----:B------:R-:W-:Y:S02]  /*1600*/  @!P1 IADD3 R8, PT, PT, -R8, RZ, RZ ;  /* 0x000000ff08089210 */ /* 0x000fe40007ffe1ff */
        /* <DEDUP_REMOVED lines=18> */
[----:B0-----:R-:W-:Y:S02]  /*1730*/  HFMA2 R14, -RZ, RZ, 0, 0 ;  /* 0x00000000ff0e7431 */ /* 0x001fe400000001ff */
        /* <DEDUP_REMOVED lines=9> */
[----:B------:R-:W-:Y:S02]  /*17d0*/  @!P1 IMAD.IADD R17, R17, 0x1, -R16 ;  /* 0x0000000111119824 */ /* 0x000fe400078e0a10 */
[----:B------:R-:W-:Y:S01]  /*17e0*/  @!P1 VIADD R15, R15, 0x1 ;  /* 0x000000010f0f9836 */ /* 0x000fe20000000000 */
[----:B------:R-:W-:Y:S02]  /*17f0*/  ISETP.NE.AND P1, PT, R12, RZ, PT ;  /* 0x000000ff0c00720c */ /* 0x000fe40003f25270 */
[----:B------:R-:W-:-:S13]  /*1800*/  ISETP.GE.U32.AND P0, PT, R17, R16, PT ;  /* 0x000000101100720c */ /* 0x000fda0003f06070 */
[----:B------:R-:W-:-:S05]  /*1810*/  @P0 VIADD R15, R15, 0x1 ;  /* 0x000000010f0f0836 */ /* 0x000fca0000000000 */
[----:B------:R-:W-:-:S05]  /*1820*/  MOV R17, R15 ;  /* 0x0000000f00117202 */ /* 0x000fca0000000f00 */
[----:B------:R-:W-:Y:S01]  /*1830*/  @!P2 IMAD.MOV R17, RZ, RZ, -R17 ;  /* 0x000000ffff11a224 */ /* 0x000fe200078e0a11 */
[----:B------:R-:W-:-:S05]  /*1840*/  @!P1 LOP3.LUT R17, RZ, R12, RZ, 0x33, !PT ;  /* 0x0000000cff119212 */ /* 0x000fca00078e33ff */
[----:B------:R0:W-:Y:S04]  /*1850*/  STG.E.U8 desc[UR4][R6.64], R17 ;  /* 0x0000001106007986 */ /* 0x0001e8000c101104 */
[----:B------:R-:W2:Y:S04]  /*1860*/  LDG.E R12, desc[UR4][R10.64] ;  /* 0x000000040a0c7981 */ /* 0x000ea8000c1e1900 */
[----:B------:R-:W3:Y:S01]  /*1870*/  LDG.E R13, desc[UR4][R8.64+0x4] ;  /* 0x00000404080d7981 */ /* 0x000ee2000c1e1900 */
[-C--:B--2---:R-:W-:Y:S02]  /*1880*/  IABS R16, R12.reuse ;  /* 0x0000000c00107213 */ /* 0x084fe40000000000 */
[----:B------:R-:W-:-:S02]  /*1890*/  IABS R20, R12 ;  /* 0x0000000c00147213 */ /* 0x000fc40000000000 */
[----:B------:R-:W1:Y:S02]  /*18a0*/  I2F.RP R18, R16 ;  /* 0x0000001000127306 */ /* 0x000e640000209400 */
[----:B------:R-:W-:-:S06]  /*18b0*/  IADD3 R20, PT, PT, RZ, -R20, RZ ;  /* 0x80000014ff147210 */ /* 0x000fcc0007ffe0ff */
[----:B-1----:R-:W1:Y:S02]  /*18c0*/  MUFU.RCP R18, R18 ;  /* 0x0000001200127308 */ /* 0x002e640000001000 */
[----:B-1----:R-:W-:Y:S01]  /*18d0*/  VIADD R14, R18, 0xffffffe ;  /* 0x0ffffffe120e7836 */ /* 0x002fe20000000000 */
[----:B---3--:R-:W-:Y:S02]  /*18e0*/  IABS R18, R13 ;  /* 0x0000000d00127213 */ /* 0x008fe40000000000 */
[----:B------:R-:W-:-:S03]  /*18f0*/  LOP3.LUT R13, R13, R12, RZ, 0x3c, !PT ;  /* 0x0000000c0d0d7212 */ /* 0x000fc600078e3cff */
[----:B------:R1:W2:Y:S01]  /*1900*/  F2I.FTZ.U32.TRUNC.NTZ R15, R14 ;  /* 0x0000000e000f7305 */ /* 0x0002a2000021f000 */
[----:B------:R-:W-:Y:S01]  /*1910*/  ISETP.GE.AND P2, PT, R13, RZ, PT ;  /* 0x000000ff0d00720c */ /* 0x000fe20003f46270 */
[----:B-1----:R-:W-:Y:S02]  /*1920*/  IMAD.MOV.U32 R14, RZ, RZ, RZ ;  /* 0x000000ffff0e7224 */ /* 0x002fe400078e00ff */
[----:B--2---:R-:W-:-:S04]  /*1930*/  IMAD.MOV R19, RZ, RZ, -R15 ;  /* 0x000000ffff137224 */ /* 0x004fc800078e0a0f */
[----:B0-----:R-:W-:-:S04]  /*1940*/  IMAD R17, R19, R16, RZ ;  /* 0x0000001013117224 */ /* 0x001fc800078e02ff */
[----:B------:R-:W-:-:S04]  /*1950*/  IMAD.HI.U32 R15, R15, R17, R14 ;  /* 0x000000110f0f7227 */ /* 0x000fc800078e000e */
[----:B------:R-:W-:Y:S02]  /*1960*/  IMAD.MOV.U32 R17, RZ, RZ, R20 ;  /* 0x000000ffff117224 */ /* 0x000fe400078e0014 */
[----:B------:R-:W-:-:S04]  /*1970*/  IMAD.HI.U32 R15, R15, R18, RZ ;  /* 0x000000120f0f7227 */ /* 0x000fc800078e00ff */
[----:B------:R-:W-:-:S05]  /*1980*/  IMAD R17, R15, R17, R18 ;  /* 0x000000110f117224 */ /* 0x000fca00078e0212 */
[----:B------:R-:W-:-:S13]  /*1990*/  ISETP.GT.U32.AND P1, PT, R16, R17, PT ;  /* 0x000000111000720c */ /* 0x000fda0003f24070 */
[----:B------:R-:W-:Y:S01]  /*19a0*/  @!P1 IMAD.IADD R17, R17, 0x1, -R16 ;  /* 0x0000000111119824 */ /* 0x000fe200078e0a10 */
[----:B------:R-:W-:Y:S02]  /*19b0*/  @!P1 IADD3 R15, PT, PT, R15, 0x1, RZ ;  /* 0x000000010f0f9810 */ /* 0x000fe40007ffe0ff */
[----:B------:R-:W-:Y:S02]  /*19c0*/  ISETP.NE.AND P1, PT, R12, RZ, PT ;  /* 0x000000ff0c00720c */ /* 0x000fe40003f25270 */
[----:B------:R-:W-:-:S13]  /*19d0*/  ISETP.GE.U32.AND P0, PT, R17, R16, PT ;  /* 0x000000101100720c */ /* 0x000fda0003f06070 */
[----:B------:R-:W-:-:S04]  /*19e0*/  @P0 VIADD R15, R15, 0x1 ;  /* 0x000000010f0f0836 */ /* 0x000fc80000000000 */
        /* <DEDUP_REMOVED lines=14> */
[----:B0-----:R-:W-:Y:S01]  /*1ad0*/  IMAD.MOV.U32 R12, RZ, RZ, RZ ;  /* 0x000000ffff0c7224 */ /* 0x001fe200078e00ff */
[----:B-1----:R-:W-:-:S05]  /*1ae0*/  IADD3 R16, PT, PT, RZ, -R13, RZ ;  /* 0x8000000dff107210 */ /* 0x002fca0007ffe0ff */
[----:B------:R-:W-:-:S04]  /*1af0*/  IMAD R11, R16, R17, RZ ;  /* 0x00000011100b7224 */ /* 0x000fc800078e02ff */
[----:B------:R-:W-:-:S04]  /*1b00*/  IMAD.HI.U32 R13, R13, R11, R12 ;  /* 0x0000000b0d0d7227 */ /* 0x000fc800078e000c */
[----:B------:R-:W-:Y:S02]  /*1b10*/  IMAD.MOV R11, RZ, RZ, -R15 ;  /* 0x000000ffff0b7224 */ /* 0x000fe400078e0a0f */
        /* <DEDUP_REMOVED lines=10> */
[----:B------:R0:W-:Y:S02]  /*1bc0*/  STG.E.U8 desc[UR4][R6.64+0x2], R13 ;  /* 0x0000020d06007986 */ /* 0x0001e4000c101104 */
.L_x_65:
[----:B------:R-:W-:Y:S05]  /*1bd0*/  BSYNC.RECONVERGENT B0 ;  /* 0x0000000000007941 */ /* 0x000fea0003800200 */
.L_x_64:
[----:B0-----:R-:W2:Y:S04]  /*1be0*/  LDG.E.U8 R6, desc[UR4][R2.64] ;  /* 0x0000000402067981 */ /* 0x001ea8000c1e1100 */
[----:B------:R-:W2:Y:S04]  /*1bf0*/  LDG.E.U8 R7, desc[UR4][R2.64+0x1] ;  /* 0x0000010402077981 */ /* 0x000ea8000c1e1100 */
[----:B------:R-:W3:Y:S01]  /*1c00*/  LDG.E.U8 R9, desc[UR4][R2.64+0x2] ;  /* 0x0000020402097981 */ /* 0x000ee2000c1e1100 */
[----:B--2---:R-:W-:-:S05]  /*1c10*/  IMAD.IADD R6, R6, 0x1, R7 ;  /* 0x0000000106067824 */ /* 0x004fca00078e0207 */
[----:B---3--:R-:W-:-:S13]  /*1c20*/  LOP3.LUT P0, RZ, R6, R9, RZ, 0xfc, !PT ;  /* 0x0000000906ff7212 */ /* 0x008fda000780fcff */
[----:B------:R-:W-:Y:S05]  /*1c30*/  @P0 EXIT ;  /* 0x000000000000094d */ /* 0x000fea0003800000 */
[----:B------:R-:W0:Y:S01]  /*1c40*/  LDC R7, c[0x0][0x398] ;  /* 0x0000e600ff077b82 */ /* 0x000e220000000800 */
[----:B------:R-:W-:Y:S01]  /*1c50*/  VIADD R6, R5, 0x18 ;  /* 0x0000001805067836 */ /* 0x000fe20000000000 */
[----:B------:R-:W-:Y:S02]  /*1c60*/  IABS R13, R4 ;  /* 0x00000004000d7213 */ /* 0x000fe40000000000 */
[-C--:B0-----:R-:W-:Y:S02]  /*1c70*/  IABS R12, R7.reuse ;  /* 0x00000007000c7213 */ /* 0x081fe40000000000 */
[----:B------:R-:W-:Y:S02]  /*1c80*/  LOP3.LUT R4, R4, R7, RZ, 0x3c, !PT ;  /* 0x0000000704047212 */ /* 0x000fe400078e3cff */
[----:B------:R-:W0:Y:S02]  /*1c90*/  I2F.RP R10, R12 ;  /* 0x0000000c000a7306 */ /* 0x000e240000209400 */
[----:B------:R-:W-:-:S06]  /*1ca0*/  ISETP.GE.AND P1, PT, R4, RZ, PT ;  /* 0x000000ff0400720c */ /* 0x000fcc0003f26270 */
[----:B0-----:R-:W0:Y:S02]  /*1cb0*/  MUFU.RCP R10, R10 ;  /* 0x0000000a000a7308 */ /* 0x001e240000001000 */
[----:B0-----:R-:W-:-:S06]  /*1cc0*/  IADD3 R8, PT, PT, R10, 0xffffffe, RZ ;  /* 0x0ffffffe0a087810 */ /* 0x001fcc0007ffe0ff */
[----:B------:R0:W1:Y:S02]  /*1cd0*/  F2I.FTZ.U32.TRUNC.NTZ R9, R8 ;  /* 0x0000000800097305 */ /* 0x000064000021f000 */
[----:B0-----:R-:W-:Y:S02]  /*1ce0*/  IMAD.MOV.U32 R8, RZ, RZ, RZ ;  /* 0x000000ffff087224 */ /* 0x001fe400078e00ff */
[----:B-1----:R-:W-:-:S04]  /*1cf0*/  IMAD.MOV R11, RZ, RZ, -R9 ;  /* 0x000000ffff0b7224 */ /* 0x002fc800078e0a09 */
[----:B------:R-:W-:Y:S01]  /*1d00*/  IMAD R5, R11, R12, RZ ;  /* 0x0000000c0b057224 */ /* 0x000fe200078e02ff */
[----:B------:R-:W-:Y:S02]  /*1d10*/  IABS R11, R6 ;  /* 0x00000006000b7213 */ /* 0x000fe40000000000 */
[----:B------:R-:W-:Y:S01]  /*1d20*/  LOP3.LUT R6, R6, R7, RZ, 0x3c, !PT ;  /* 0x0000000706067212 */ /* 0x000fe200078e3cff */
[----:B------:R-:W-:Y:S01]  /*1d30*/  IMAD.HI.U32 R14, R9, R5, R8 ;  /* 0x00000005090e7227 */ /* 0x000fe200078e0008 */
[----:B------:R-:W-:Y:S02]  /*1d40*/  MOV R5, R11 ;  /* 0x0000000b00057202 */ /* 0x000fe40000000f00 */
[----:B------:R-:W-:Y:S01]  /*1d50*/  ISETP.GE.AND P0, PT, R6, RZ, PT ;  /* 0x000000ff0600720c */ /* 0x000fe20003f06270 */
        /* <DEDUP_REMOVED lines=15> */
[----:B------:R-:W0:Y:S09]  /*1e50*/  LDC.64 R4, c[0x0][0x388] ;  /* 0x0000e200ff047b82 */ /* 0x000e320000000a00 */
[----:B------:R-:W-:-:S02]  /*1e60*/  @P5 VIADD R14, R14, 0x1 ;  /* 0x000000010e0e5836 */ /* 0x000fc40000000000 */
[----:B------:R-:W-:Y:S02]  /*1e70*/  @P2 IADD3 R8, PT, PT, R8, 0x1, RZ ;  /* 0x0000000108082810 */ /* 0x000fe40007ffe0ff */
[----:B------:R-:W-:Y:S01]  /*1e80*/  IMAD.MOV.U32 R6, RZ, RZ, R14 ;  /* 0x000000ffff067224 */ /* 0x000fe200078e000e */
[----:B------:R-:W-:Y:S02]  /*1e90*/  ISETP.NE.AND P2, PT, R7, RZ, PT ;  /* 0x000000ff0700720c */ /* 0x000fe40003f45270 */
[----:B------:R-:W-:Y:S01]  /*1ea0*/  @!P0 IMAD.MOV R8, RZ, RZ, -R8 ;  /* 0x000000ffff088224 */ /* 0x000fe200078e0a08 */
[----:B------:R-:W-:Y:S02]  /*1eb0*/  LOP3.LUT R7, RZ, R7, RZ, 0x33, !PT ;  /* 0x00000007ff077212 */ /* 0x000fe400078e33ff */
[----:B------:R-:W-:Y:S02]  /*1ec0*/  @!P1 IADD3 R6, PT, PT, -R6, RZ, RZ ;  /* 0x000000ff06069210 */ /* 0x000fe40007ffe1ff */
[----:B------:R-:W-:-:S02]  /*1ed0*/  SEL R8, R7, R8, !P2 ;  /* 0x0000000807087207 */ /* 0x000fc40005000000 */
[----:B------:R-:W-:-:S05]  /*1ee0*/  SEL R7, R7, R6, !P2 ;  /* 0x0000000607077207 */ /* 0x000fca0005000000 */
[----:B------:R-:W-:-:S04]  /*1ef0*/  IMAD R9, R0, R8, R7 ;  /* 0x0000000800097224 */ /* 0x000fc800078e0207 */
[----:B0-----:R-:W-:-:S05]  /*1f00*/  IMAD.WIDE R4, R9, 0x4, R4 ;  /* 0x0000000409047825 */ /* 0x001fca00078e0204 */
[----:B------:R-:W2:Y:S02]  /*1f10*/  LDG.E R0, desc[UR4][R4.64] ;  /* 0x0000000404007981 */ /* 0x000ea4000c1e1900 */
[----:B--2---:R-:W-:-:S13]  /*1f20*/  ISETP.GE.AND P0, PT, R0, 0x1, PT ;  /* 0x000000010000780c */ /* 0x004fda0003f06270 */
[----:B------:R-:W-:Y:S05]  /*1f30*/  @!P0 EXIT ;  /* 0x000000000000894d */ /* 0x000fea0003800000 */
        /* <DEDUP_REMOVED lines=8> */
[----:B0-----:R-:W-:-:S06]  /*1fc0*/  VIADD R8, R10, 0xffffffe ;  /* 0x0ffffffe0a087836 */ /* 0x001fcc0000000000 */
[----:B------:R0:W1:Y:S02]  /*1fd0*/  F2I.FTZ.U32.TRUNC.NTZ R9, R8 ;  /* 0x0000000800097305 */ /* 0x000064000021f000 */
[----:B0-----:R-:W-:Y:S02]  /*1fe0*/  HFMA2 R8, -RZ, RZ, 0, 0 ;  /* 0x00000000ff087431 */ /* 0x001fe400000001ff */
[----:B-1----:R-:W-:-:S04]  /*1ff0*/  IMAD.MOV R12, RZ, RZ, -R9 ;  /* 0x000000ffff0c7224 */ /* 0x002fc800078e0a09 */
[----:B------:R-:W-:Y:S02]  /*2000*/  IMAD R15, R12, R13, RZ ;  /* 0x0000000d0c0f7224 */ /* 0x000fe400078e02ff */
[----:B------:R-:W-:Y:S02]  /*2010*/  IMAD.MOV R12, RZ, RZ, -R14 ;  /* 0x000000ffff0c7224 */ /* 0x000fe400078e0a0e */
        /* <DEDUP_REMOVED lines=44> */
[----:B------:R-:W-:Y:S04]  /*22e0*/  STG.E.U8 desc[UR4][R2.64+0x1], R11 ;  /* 0x0000010b02007986 */ /* 0x000fe8000c101104 */
[----:B------:R-:W2:Y:S04]  /*22f0*/  LDG.E R15, desc[UR4][R4.64] ;  /* 0x00000004040f7981 */ /* 0x000ea8000c1e1900 */
[----:B------:R0:W3:Y:S01]  /*2300*/  LDG.E R6, desc[UR4][R6.64+0x8] ;  /* 0x0000080406067981 */ /* 0x0000e2000c1e1900 */
[-C--:B--2---:R-:W-:Y:S02]  /*2310*/  IABS R13, R15.reuse ;  /* 0x0000000f000d7213 */ /* 0x084fe40000000000 */
[----:B0-----:R-:W-:-:S02]  /*2320*/  IABS R7, R15 ;  /* 0x0000000f00077213 */ /* 0x001fc40000000000 */
[----:B------:R-:W0:Y:S01]  /*2330*/  I2F.RP R0, R13 ;  /* 0x0000000d00007306 */ /* 0x000e220000209400 */
[----:B---3--:R-:W-:Y:S02]  /*2340*/  IABS R4, R6 ;  /* 0x0000000600047213 */ /* 0x008fe40000000000 */
[----:B------:R-:W-:-:S04]  /*2350*/  LOP3.LUT R6, R6, R15, RZ, 0x3c, !PT ;  /* 0x0000000f06067212 */ /* 0x000fc800078e3cff */
[----:B------:R-:W-:Y:S01]  /*2360*/  ISETP.GE.AND P2, PT, R6, RZ, PT ;  /* 0x000000ff0600720c */ /* 0x000fe20003f46270 */
[----:B0-----:R-:W0:Y:S02]  /*2370*/  MUFU.RCP R0, R0 ;  /* 0x0000000000007308 */ /* 0x001e240000001000 */
[----:B0-----:R-:W-:Y:S02]  /*2380*/  IADD3 R8, PT, PT, R0, 0xffffffe, RZ ;  /* 0x0ffffffe00087810 */ /* 0x001fe40007ffe0ff */
[----:B------:R-:W-:-:S04]  /*2390*/  IADD3 R0, PT, PT, RZ, -R7, RZ ;  /* 0x80000007ff007210 */ /* 0x000fc80007ffe0ff */
[----:B------:R0:W1:Y:S02]  /*23a0*/  F2I.FTZ.U32.TRUNC.NTZ R9, R8 ;  /* 0x0000000800097305 */ /* 0x000064000021f000 */
[----:B0-----:R-:W-:Y:S02]  /*23b0*/  IMAD.MOV.U32 R8, RZ, RZ, RZ ;  /* 0x000000ffff087224 */ /* 0x001fe400078e00ff */
[----:B-1----:R-:W-:-:S04]  /*23c0*/  IMAD.MOV R10, RZ, RZ, -R9 ;  /* 0x000000ffff0a7224 */ /* 0x002fc800078e0a09 */
[----:B------:R-:W-:-:S04]  /*23d0*/  IMAD R5, R10, R13, RZ ;  /* 0x0000000d0a057224 */ /* 0x000fc800078e02ff */
[----:B------:R-:W-:-:S06]  /*23e0*/  IMAD.HI.U32 R9, R9, R5, R8 ;  /* 0x0000000509097227 */ /* 0x000fcc00078e0008 */
        /* <DEDUP_REMOVED lines=10> */
[----:B------:R-:W-:Y:S01]  /*2490*/  STG.E.U8 desc[UR4][R2.64+0x2], R9 ;  /* 0x0000020902007986 */ /* 0x000fe2000c101104 */
[----:B------:R-:W-:Y:S05]  /*24a0*/  EXIT ;  /* 0x000000000000794d */ /* 0x000fea0003800000 */
.L_x_66:
        /* <DEDUP_REMOVED lines=13> */
.L_x_329:


//--------------------- .text._Z11get_averagePhPiS0_i --------------------------
	.section	.text._Z11get_averagePhPiS0_i,"ax",@progbits
	.align	128
        .global         _Z11get_averagePhPiS0_i
        .type           _Z11get_averagePhPiS0_i,@function
        .size           _Z11get_averagePhPiS0_i,(.L_x_330 - _Z11get_averagePhPiS0_i)
        .other          _Z11get_averagePhPiS0_i,@"STO_CUDA_ENTRY STV_DEFAULT"
_Z11get_averagePhPiS0_i:
.text._Z11get_averagePhPiS0_i:
        /* <DEDUP_REMOVED lines=8> */
[----:B0-----:R-:W-:Y:S01]  /*0080*/  IMAD R4, R4, 0x20, R5 ;  /* 0x0000002004047824 */ /* 0x001fe200078e0205 */
[----:B-1----:R-:W-:Y:S01]  /*0090*/  SHF.L.U32 R5, R6, 0x5, RZ ;  /* 0x0000000506057819 */ /* 0x002fe200000006ff */
        /* <DEDUP_REMOVED lines=15> */
[----:B------:R-:W-:Y:S05]  /*0190*/  @!P0 BRA `(.L_x_68) ;  /* 0x0000000000d08947 */ /* 0x000fea0003800000 */
[----:B------:R-:W0:Y:S01]  /*01a0*/  LDC R13, c[0x0][0x398] ;  /* 0x0000e600ff0d7b82 */ /* 0x000e220000000800 */
[----:B------:R-:W-:Y:S01]  /*01b0*/  IABS R16, R4 ;  /* 0x0000000400107213 */ /* 0x000fe20000000000 */
[----:B------:R-:W-:Y:S01]  /*01c0*/  IMAD.MOV.U32 R21, RZ, RZ, 0x1 ;  /* 0x00000001ff157424 */ /* 0x000fe200078e00ff */
[----:B------:R-:W-:Y:S02]  /*01d0*/  IABS R17, R0 ;  /* 0x0000000000117213 */ /* 0x000fe40000000000 */
[----:B0-----:R-:W-:-:S04]  /*01e0*/  IABS R12, R13 ;  /* 0x0000000d000c7213 */ /* 0x001fc80000000000 */
[----:B------:R-:W0:Y:S08]  /*01f0*/  I2F.RP R14, R12 ;  /* 0x0000000c000e7306 */ /* 0x000e300000209400 */
[----:B0-----:R-:W0:Y:S02]  /*0200*/  MUFU.RCP R14, R14 ;  /* 0x0000000e000e7308 */ /* 0x001e240000001000 */
[----:B0-----:R-:W-:-:S06]  /*0210*/  IADD3 R10, PT, PT, R14, 0xffffffe, RZ ;  /* 0x0ffffffe0e0a7810 */ /* 0x001fcc0007ffe0ff */
[----:B------:R0:W1:Y:S02]  /*0220*/  F2I.FTZ.U32.TRUNC.NTZ R11, R10 ;  /* 0x0000000a000b7305 */ /* 0x000064000021f000 */
[----:B0-----:R-:W-:Y:S02]  /*0230*/  IMAD.MOV.U32 R10, RZ, RZ, RZ ;  /* 0x000000ffff0a7224 */ /* 0x001fe400078e00ff */
[----:B-1----:R-:W-:-:S04]  /*0240*/  IMAD.MOV R15, RZ, RZ, -R11 ;  /* 0x000000ffff0f7224 */ /* 0x002fc800078e0a0b */
[----:B------:R-:W-:-:S04]  /*0250*/  IMAD R15, R15, R12, RZ ;  /* 0x0000000c0f0f7224 */ /* 0x000fc800078e02ff */
[----:B------:R-:W-:-:S06]  /*0260*/  IMAD.HI.U32 R11, R11, R15, R10 ;  /* 0x0000000f0b0b7227 */ /* 0x000fcc00078e000a */
[----:B------:R-:W-:-:S04]  /*0270*/  IMAD.HI.U32 R14, R11, R16, RZ ;  /* 0x000000100b0e7227 */ /* 0x000fc800078e00ff */
[----:B------:R-:W-:Y:S01]  /*0280*/  IMAD.HI.U32 R15, R11, R17, RZ ;  /* 0x000000110b0f7227 */ /* 0x000fe200078e00ff */
[----:B------:R-:W-:-:S03]  /*0290*/  IADD3 R11, PT, PT, -R14, RZ, RZ ;  /* 0x000000ff0e0b7210 */ /* 0x000fc60007ffe1ff */
[----:B------:R-:W-:Y:S02]  /*02a0*/  IMAD.MOV R10, RZ, RZ, -R15 ;  /* 0x000000ffff0a7224 */ /* 0x000fe400078e0a0f */
[C---:B------:R-:W-:Y:S02]  /*02b0*/  IMAD R11, R12.reuse, R11, R16 ;  /* 0x0000000b0c0b7224 */ /* 0x040fe400078e0210 */
[----:B------:R-:W-:Y:S01]  /*02c0*/  IMAD R17, R12, R10, R17 ;  /* 0x0000000a0c117224 */ /* 0x000fe200078e0211 */
[----:B------:R-:W-:Y:S02]  /*02d0*/  LOP3.LUT R10, R4, R13, RZ, 0x3c, !PT ;  /* 0x0000000d040a7212 */ /* 0x000fe400078e3cff */
[C---:B------:R-:W-:Y:S02]  /*02e0*/  ISETP.GT.U32.AND P4, PT, R12.reuse, R11, PT ;  /* 0x0000000b0c00720c */ /* 0x040fe40003f84070 */
[----:B------:R-:W-:Y:S02]  /*02f0*/  ISETP.GT.U32.AND P5, PT, R12, R17, PT ;  /* 0x000000110c00720c */ /* 0x000fe40003fa4070 */
[----:B------:R-:W-:-:S09]  /*0300*/  ISETP.GE.AND P0, PT, R10, RZ, PT ;  /* 0x000000ff0a00720c */ /* 0x000fd20003f06270 */
        /* <DEDUP_REMOVED lines=9> */
[----:B------:R-:W-:Y:S02]  /*03a0*/  @P2 IADD3 R14, PT, PT, R14, 0x1, RZ ;  /* 0x000000010e0e2810 */ /* 0x000fe40007ffe0ff */
[----:B------:R-:W-:Y:S01]  /*03b0*/  @P3 VIADD R15, R15, 0x1 ;  /* 0x000000010f0f3836 */ /* 0x000fe20000000000 */
[----:B------:R-:W-:Y:S02]  /*03c0*/  ISETP.NE.AND P2, PT, R13, RZ, PT ;  /* 0x000000ff0d00720c */ /* 0x000fe40003f45270 */
[----:B------:R-:W-:Y:S01]  /*03d0*/  @!P0 IMAD.MOV R14, RZ, RZ, -R14 ;  /* 0x000000ffff0e8224 */ /* 0x000fe200078e0a0e */
[----:B------:R-:W-:-:S02]  /*03e0*/  LOP3.LUT R13, RZ, R13, RZ, 0x33, !PT ;  /* 0x0000000dff0d7212 */ /* 0x000fc400078e33ff */
[----:B------:R-:W-:Y:S02]  /*03f0*/  @!P1 IADD3 R15, PT, PT, -R15, RZ, RZ ;  /* 0x000000ff0f0f9210 */ /* 0x000fe40007ffe1ff */
[C---:B------:R-:W-:Y:S02]  /*0400*/  SEL R14, R13.reuse, R14, !P2 ;  /* 0x0000000e0d0e7207 */ /* 0x040fe40005000000 */
[----:B------:R-:W-:-:S05]  /*0410*/  SEL R12, R13, R15, !P2 ;  /* 0x0000000f0d0c7207 */ /* 0x000fca0005000000 */
[----:B------:R-:W-:Y:S02]  /*0420*/  IMAD R15, R5, R14, R12 ;  /* 0x0000000e050f7224 */ /* 0x000fe400078e020c */
[----:B------:R-:W1:Y:S02]  /*0430*/  LDC.64 R12, c[0x0][0x390] ;  /* 0x0000e400ff0c7b82 */ /* 0x000e640000000a00 */
[----:B0-----:R-:W-:-:S05]  /*0440*/  IMAD.WIDE R10, R15, 0x4, R10 ;  /* 0x000000040f0a7825 */ /* 0x001fca00078e020a */
[----:B------:R0:W-:Y:S04]  /*0450*/  REDG.E.ADD.STRONG.GPU desc[UR4][R10.64], R21 ;  /* 0x000000150a00798e */ /* 0x0001e8000c12e104 */
[----:B------:R-:W2:Y:S01]  /*0460*/  LDG.E.U8 R17, desc[UR4][R8.64] ;  /* 0x0000000408117981 */ /* 0x000ea2000c1e1100 */
[----:B------:R-:W-:-:S04]  /*0470*/  IMAD R15, R15, 0x3, RZ ;  /* 0x000000030f0f7824 */ /* 0x000fc800078e02ff */
[----:B-1----:R-:W-:-:S05]  /*0480*/  IMAD.WIDE R12, R15, 0x4, R12 ;  /* 0x000000040f0c7825 */ /* 0x002fca00078e020c */
[----:B--2---:R0:W-:Y:S04]  /*0490*/  REDG.E.ADD.STRONG.GPU desc[UR4][R12.64], R17 ;  /* 0x000000110c00798e */ /* 0x0041e8000c12e104 */
[----:B------:R-:W2:Y:S04]  /*04a0*/  LDG.E.U8 R15, desc[UR4][R8.64+0x1] ;  /* 0x00000104080f7981 */ /* 0x000ea8000c1e1100 */
[----:B--2---:R0:W-:Y:S04]  /*04b0*/  REDG.E.ADD.STRONG.GPU desc[UR4][R12.64+0x4], R15 ;  /* 0x0000040f0c00798e */ /* 0x0041e8000c12e104 */
[----:B------:R-:W2:Y:S04]  /*04c0*/  LDG.E.U8 R19, desc[UR4][R8.64+0x2] ;  /* 0x0000020408137981 */ /* 0x000ea8000c1e1100 */
[----:B--2---:R0:W-:Y:S02]  /*04d0*/  REDG.E.ADD.STRONG.GPU desc[UR4][R12.64+0x8], R19 ;  /* 0x000008130c00798e */ /* 0x0041e4000c12e104 */
.L_x_68:
[----:B------:R-:W-:Y:S05]  /*04e0*/  BSYNC.RECONVERGENT B0 ;  /* 0x0000000000007941 */ /* 0x000fea0003800200 */
.L_x_67:
[----:B------:R-:W2:Y:S04]  /*04f0*/  LDG.E.U8 R8, desc[UR4][R2.64] ;  /* 0x0000000402087981 */ /* 0x000ea8000c1e1100 */
[----:B------:R-:W2:Y:S04]  /*0500*/  LDG.E.U8 R9, desc[UR4][R2.64+0x1] ;  /* 0x0000010402097981 */ /* 0x000ea8000c1e1100 */
[----:B0-----:R-:W3:Y:S01]  /*0510*/  LDG.E.U8 R10, desc[UR4][R2.64+0x2] ;  /* 0x00000204020a7981 */ /* 0x001ee2000c1e1100 */
[----:B------:R-:W-:Y:S01]  /*0520*/  IMAD R7, R6, 0x200, R7 ;  /* 0x0000020006077824 */ /* 0x000fe200078e0207 */
[----:B------:R-:W-:Y:S03]  /*0530*/  BSSY.RECONVERGENT B0, `(.L_x_69) ;  /* 0x000003f000007945 */ /* 0x000fe60003800200 */
[----:B------:R-:W-:Y:S01]  /*0540*/  IMAD R11, R7, 0x3, RZ ;  /* 0x00000003070b7824 */ /* 0x000fe200078e02ff */
[----:B--2---:R-:W-:-:S04]  /*0550*/  IADD3 R9, PT, PT, R8, R9, RZ ;  /* 0x0000000908097210 */ /* 0x004fc80007ffe0ff */
[----:B------:R-:W-:Y:S02]  /*0560*/  IADD3 R8, P1, PT, R11, UR6, RZ ;  /* 0x000000060b087c10 */ /* 0x000fe4000ff3e0ff */
[----:B---3--:R-:W-:Y:S02]  /*0570*/  LOP3.LUT P0, RZ, R9, R10, RZ, 0xfc, !PT ;  /* 0x0000000a09ff7212 */ /* 0x008fe4000780fcff */
[----:B------:R-:W-:-:S11]  /*0580*/  LEA.HI.X.SX32 R9, R11, UR7, 0x1, P1 ;  /* 0x000000070b097c11 */ /* 0x000fd600088f0eff */
[----:B------:R-:W-:Y:S05]  /*0590*/  @!P0 BRA `(.L_x_70) ;  /* 0x0000000000e08947 */ /* 0x000fea0003800000 */
[----:B------:R-:W0:Y:S01]  /*05a0*/  LDC R13, c[0x0][0x398] ;  /* 0x0000e600ff0d7b82 */ /* 0x000e220000000800 */
[----:B------:R-:W-:Y:S01]  /*05b0*/  IADD3 R14, PT, PT, R4, 0x8, RZ ;  /* 0x00000008040e7810 */ /* 0x000fe20007ffe0ff */
[----:B------:R-:W-:Y:S01]  /*05c0*/  HFMA2 R21, -RZ, RZ, 0, 5.9604644775390625e-08 ;  /* 0x00000001ff157431 */ /* 0x000fe200000001ff */
[----:B------:R-:W-:Y:S02]  /*05d0*/  IABS R19, R0 ;  /* 0x0000000000137213 */ /* 0x000fe40000000000 */
        /* <DEDUP_REMOVED lines=8> */
[----:B0-----:R-:W-:Y:S02]  /*0660*/  IMAD.MOV.U32 R10, RZ, RZ, RZ ;  /* 0x000000ffff0a7224 */ /* 0x001fe400078e00ff */
[----:B-1----:R-:W-:-:S04]  /*0670*/  IMAD.MOV R17, RZ, RZ, -R11 ;  /* 0x000000ffff117224 */ /* 0x002fc800078e0a0b */
        /* <DEDUP_REMOVED lines=9> */
[----:B------:R-:W-:Y:S01]  /*0710*/  IMAD R11, R12, R10, R11 ;  /* 0x0000000a0c0b7224 */ /* 0x000fe200078e020b */
[----:B------:R-:W-:Y:S02]  /*0720*/  LOP3.LUT R10, R0, R13, RZ, 0x3c, !PT ;  /* 0x0000000d000a7212 */ /* 0x000fe400078e3cff */
[C---:B------:R-:W-:Y:S02]  /*0730*/  ISETP.GT.U32.AND P4, PT, R12.reuse, R17, PT ;  /* 0x000000110c00720c */ /* 0x040fe40003f84070 */
[----:B------:R-:W-:-:S02]  /*0740*/  ISETP.GT.U32.AND P3, PT, R12, R11, PT ;  /* 0x0000000b0c00720c */ /* 0x000fc40003f64070 */
[----:B------:R-:W-:-:S09]  /*0750*/  ISETP.GE.AND P1, PT, R10, RZ, PT ;  /* 0x000000ff0a00720c */ /* 0x000fd20003f26270 */
[----:B------:R-:W-:Y:S01]  /*0760*/  @!P4 IMAD.IADD R17, R17, 0x1, -R12 ;  /* 0x000000011111c824 */ /* 0x000fe200078e0a0c */
[----:B------:R-:W-:Y:S01]  /*0770*/  @!P4 IADD3 R16, PT, PT, R16, 0x1, RZ ;  /* 0x000000011010c810 */ /* 0x000fe20007ffe0ff */
[----:B------:R-:W-:Y:S01]  /*0780*/  @!P3 VIADD R15, R15, 0x1 ;  /* 0x000000010f0fb836 */ /* 0x000fe20000000000 */
[-C--:B------:R-:W-:Y:S02]  /*0790*/  @!P3 IADD3 R11, PT, PT, R11, -R12.reuse, RZ ;  /* 0x8000000c0b0bb210 */ /* 0x080fe40007ffe0ff */
[-C--:B------:R-:W-:Y:S02]  /*07a0*/  ISETP.GE.U32.AND P5, PT, R17, R12.reuse, PT ;  /* 0x0000000c1100720c */ /* 0x080fe40003fa6070 */
[----:B------:R-:W-:Y:S02]  /*07b0*/  ISETP.GE.U32.AND P2, PT, R11, R12, PT ;  /* 0x0000000c0b00720c */ /* 0x000fe40003f46070 */
[----:B------:R-:W0:Y:S09]  /*07c0*/  LDC.64 R10, c[0x0][0x388] ;  /* 0x0000e200ff0a7b82 */ /* 0x000e320000000a00 */
[----:B------:R-:W-:-:S02]  /*07d0*/  @P5 VIADD R16, R16, 0x1 ;  /* 0x0000000110105836 */ /* 0x000fc40000000000 */
[----:B------:R-:W-:Y:S01]  /*07e0*/  @P2 VIADD R15, R15, 0x1 ;  /* 0x000000010f0f2836 */ /* 0x000fe20000000000 */
[----:B------:R-:W-:Y:S02]  /*07f0*/  ISETP.NE.AND P2, PT, R13, RZ, PT ;  /* 0x000000ff0d00720c */ /* 0x000fe40003f45270 */
[----:B------:R-:W-:Y:S01]  /*0800*/  MOV R12, R16 ;  /* 0x00000010000c7202 */ /* 0x000fe20000000f00 */
[----:B------:R-:W-:Y:S01]  /*0810*/  @!P0 IMAD.MOV R15, RZ, RZ, -R15 ;  /* 0x000000ffff0f8224 */ /* 0x000fe200078e0a0f */
[----:B------:R-:W-:-:S03]  /*0820*/  LOP3.LUT R13, RZ, R13, RZ, 0x33, !PT ;  /* 0x0000000dff0d7212 */ /* 0x000fc600078e33ff */
[----:B------:R-:W-:Y:S01]  /*0830*/  @!P1 IMAD.MOV R12, RZ, RZ, -R12 ;  /* 0x000000ffff0c9224 */ /* 0x000fe200078e0a0c */
[----:B------:R-:W-:-:S04]  /*0840*/  SEL R15, R13, R15, !P2 ;  /* 0x0000000f0d0f7207 */ /* 0x000fc80005000000 */
        /* <DEDUP_REMOVED lines=13> */
.L_x_70:
[----:B------:R-:W-:Y:S05]  /*0920*/  BSYNC.RECONVERGENT B0 ;  /* 0x0000000000007941 */ /* 0x000fea0003800200 */
.L_x_69:
[----:B------:R-:W2:Y:S04]  /*0930*/  LDG.E.U8 R2, desc[UR4][R8.64] ;  /* 0x0000000408027981 */ /* 0x000ea8000c1e1100 */
[----:B------:R-:W2:Y:S04]  /*0940*/  LDG.E.U8 R3, desc[UR4][R8.64+0x1] ;  /* 0x0000010408037981 */ /* 0x000ea8000c1e1100 */
[----:B0-----:R-:W3:Y:S01]  /*0950*/  LDG.E.U8 R10, desc[UR4][R8.64+0x2] ;  /* 0x00000204080a7981 */ /* 0x001ee2000c1e1100 */
[----:B------:R-:W-:Y:S01]  /*0960*/  IMAD R6, R6, 0x100, R7 ;  /* 0x0000010006067824 */ /* 0x000fe200078e0207 */
[----:B------:R-:W-:Y:S03]  /*0970*/  BSSY.RECONVERGENT B0, `(.L_x_71) ;  /* 0x000003f000007945 */ /* 0x000fe60003800200 */
[----:B------:R-:W-:-:S02]  /*0980*/  IMAD R6, R6, 0x3, RZ ;  /* 0x0000000306067824 */ /* 0x000fc400078e02ff */
[----:B--2---:R-:W-:-:S03]  /*0990*/  IMAD.IADD R3, R2, 0x1, R3 ;  /* 0x0000000102037824 */ /* 0x004fc600078e0203 */
[C---:B------:R-:W-:Y:S02]  /*09a0*/  IADD3 R2, P1, PT, R6.reuse, UR6, RZ ;  /* 0x0000000606027c10 */ /* 0x040fe4000ff3e0ff */
[----:B---3--:R-:W-:Y:S02]  /*09b0*/  LOP3.LUT P0, RZ, R3, R10, RZ, 0xfc, !PT ;  /* 0x0000000a03ff7212 */ /* 0x008fe4000780fcff */
[----:B------:R-:W-:-:S11]  /*09c0*/  LEA.HI.X.SX32 R3, R6, UR7, 0x1, P1 ;  /* 0x0000000706037c11 */ /* 0x000fd600088f0eff */
[----:B------:R-:W-:Y:S05]  /*09d0*/  @!P0 BRA `(.L_x_72) ;  /* 0x0000000000e08947 */ /* 0x000fea0003800000 */
[----:B------:R-:W0:Y:S01]  /*09e0*/  LDC R11, c[0x0][0x398] ;  /* 0x0000e600ff0b7b82 */ /* 0x000e220000000800 */
[----:B------:R-:W-:Y:S01]  /*09f0*/  VIADD R10, R4, 0x10 ;  /* 0x00000010040a7836 */ /* 0x000fe20000000000 */
[----:B------:R-:W-:Y:S01]  /*0a00*/  IABS R16, R0 ;  /* 0x0000000000107213 */ /* 0x000fe20000000000 */
[----:B------:R-:W-:-:S03]  /*0a10*/  IMAD.MOV.U32 R19, RZ, RZ, 0x1 ;  /* 0x00000001ff137424 */ /* 0x000fc600078e00ff */
        /* <DEDUP_REMOVED lines=9> */
[----:B------:R-:W-:Y:S01]  /*0ab0*/  IMAD R15, R6, R13, RZ ;  /* 0x0000000d060f7224 */ /* 0x000fe200078e02ff */
[----:B------:R-:W-:-:S05]  /*0ac0*/  MOV R6, RZ ;  /* 0x000000ff00067202 */ /* 0x000fca0000000f00 */
[----:B------:R-:W-:-:S04]  /*0ad0*/  IMAD.HI.U32 R15, R7, R15, R6 ;  /* 0x0000000f070f7227 */ /* 0x000fc800078e0006 */
[----:B------:R-:W-:Y:S02]  /*0ae0*/  IMAD.MOV.U32 R6, RZ, RZ, R14 ;  /* 0x000000ffff067224 */ /* 0x000fe400078e000e */
[----:B------:R-:W-:Y:S02]  /*0af0*/  IMAD.MOV.U32 R14, RZ, RZ, R16 ;  /* 0x000000ffff0e7224 */ /* 0x000fe400078e0010 */
[----:B------:R-:W-:-:S04]  /*0b00*/  IMAD.HI.U32 R12, R15, R6, RZ ;  /* 0x000000060f0c7227 */ /* 0x000fc800078e00ff */
[----:B------:R-:W-:Y:S01]  /*0b10*/  IMAD.HI.U32 R15, R15, R14, RZ ;  /* 0x0000000e0f0f7227 */ /* 0x000fe200078e00ff */
[----:B------:R-:W-:-:S03]  /*0b20*/  IADD3 R7, PT, PT, -R12, RZ, RZ ;  /* 0x000000ff0c077210 */ /* 0x000fc60007ffe1ff */
        /* <DEDUP_REMOVED lines=17> */
[----:B------:R-:W-:Y:S01]  /*0c40*/  LOP3.LUT R11, RZ, R11, RZ, 0x33, !PT ;  /* 0x0000000bff0b7212 */ /* 0x000fe200078e33ff */
[----:B------:R-:W-:Y:S01]  /*0c50*/  IMAD.MOV.U32 R10, RZ, RZ, R15 ;  /* 0x000000ffff0a7224 */ /* 0x000fe200078e000f */
[----:B------:R-:W-:-:S03]  /*0c60*/  @!P0 IADD3 R12, PT, PT, -R12, RZ, RZ ;  /* 0x000000ff0c0c8210 */ /* 0x000fc60007ffe1ff */
        /* <DEDUP_REMOVED lines=15> */
.L_x_72:
[----:B------:R-:W-:Y:S05]  /*0d60*/  BSYNC.RECONVERGENT B0 ;  /* 0x0000000000007941 */ /* 0x000fea0003800200 */
.L_x_71:
[----:B0-----:R-:W2:Y:S04]  /*0d70*/  LDG.E.U8 R6, desc[UR4][R2.64] ;  /* 0x0000000402067981 */ /* 0x001ea8000c1e1100 */
[----:B------:R-:W2:Y:S04]  /*0d80*/  LDG.E.U8 R7, desc[UR4][R2.64+0x1] ;  /* 0x0000010402077981 */ /* 0x000ea8000c1e1100 */
[----:B------:R-:W3:Y:S01]  /*0d90*/  LDG.E.U8 R9, desc[UR4][R2.64+0x2] ;  /* 0x0000020402097981 */ /* 0x000ee2000c1e1100 */
[----:B--2---:R-:W-:-:S04]  /*0da0*/  IADD3 R6, PT, PT, R6, R7, RZ ;  /* 0x0000000706067210 */ /* 0x004fc80007ffe0ff */
[----:B---3--:R-:W-:-:S13]  /*0db0*/  LOP3.LUT P0, RZ, R6, R9, RZ, 0xfc, !PT ;  /* 0x0000000906ff7212 */ /* 0x008fda000780fcff */
[----:B------:R-:W-:Y:S05]  /*0dc0*/  @!P0 EXIT ;  /* 0x000000000000894d */ /* 0x000fea0003800000 */
[----:B------:R-:W0:Y:S01]  /*0dd0*/  LDC R7, c[0x0][0x398] ;  /* 0x0000e600ff077b82 */ /* 0x000e220000000800 */
[----:B------:R-:W-:Y:S01]  /*0de0*/  IADD3 R4, PT, PT, R4, 0x18, RZ ;  /* 0x0000001804047810 */ /* 0x000fe20007ffe0ff */
[----:B------:R-:W-:Y:S01]  /*0df0*/  HFMA2 R15, -RZ, RZ, 0, 5.9604644775390625e-08 ;  /* 0x00000001ff0f7431 */ /* 0x000fe200000001ff */
[----:B------:R-:W-:Y:S02]  /*0e00*/  IABS R12, R0 ;  /* 0x00000000000c7213 */ /* 0x000fe40000000000 */
[----:B------:R-:W-:Y:S02]  /*0e10*/  IABS R10, R4 ;  /* 0x00000004000a7213 */ /* 0x000fe40000000000 */
[-C--:B0-----:R-:W-:Y:S02]  /*0e20*/  IABS R11, R7.reuse ;  /* 0x00000007000b7213 */ /* 0x081fe40000000000 */
[-C--:B------:R-:W-:Y:S02]  /*0e30*/  LOP3.LUT R0, R0, R7.reuse, RZ, 0x3c, !PT ;  /* 0x0000000700007212 */ /* 0x080fe400078e3cff */
[----:B------:R-:W0:Y:S01]  /*0e40*/  I2F.RP R6, R11 ;  /* 0x0000000b00067306 */ /* 0x000e220000209400 */
[----:B------:R-:W-:-:S02]  /*0e50*/  LOP3.LUT R4, R4, R7, RZ, 0x3c, !PT ;  /* 0x0000000704047212 */ /* 0x000fc400078e3cff */
[----:B------:R-:W-:Y:S02]  /*0e60*/  ISETP.GE.AND P1, PT, R0, RZ, PT ;  /* 0x000000ff0000720c */ /* 0x000fe40003f26270 */
[----:B------:R-:W-:-:S03]  /*0e70*/  ISETP.GE.AND P0, PT, R4, RZ, PT ;  /* 0x000000ff0400720c */ /* 0x000fc60003f06270 */
[----:B0-----:R-:W0:Y:S02]  /*0e80*/  MUFU.RCP R6, R6 ;  /* 0x0000000600067308 */ /* 0x001e240000001000 */
[----:B0-----:R-:W-:-:S06]  /*0e90*/  VIADD R9, R6, 0xffffffe ;  /* 0x0ffffffe06097836 */ /* 0x001fcc0000000000 */
[----:B------:R-:W0:Y:S02]  /*0ea0*/  F2I.FTZ.U32.TRUNC.NTZ R9, R9 ;  /* 0x0000000900097305 */ /* 0x000e24000021f000 */
[----:B0-----:R-:W-:-:S04]  /*0eb0*/  IMAD.MOV R8, RZ, RZ, -R9 ;  /* 0x000000ffff087224 */ /* 0x001fc800078e0a09 */
[----:B------:R-:W-:Y:S02]  /*0ec0*/  IMAD R13, R8, R11, RZ ;  /* 0x0000000b080d7224 */ /* 0x000fe400078e02ff */
[----:B------:R-:W-:-:S04]  /*0ed0*/  IMAD.MOV.U32 R8, RZ, RZ, RZ ;  /* 0x000000ffff087224 */ /* 0x000fc800078e00ff */
[----:B------:R-:W-:-:S04]  /*0ee0*/  IMAD.HI.U32 R13, R9, R13, R8 ;  /* 0x0000000d090d7227 */ /* 0x000fc800078e0008 */
[----:B------:R-:W-:Y:S01]  /*0ef0*/  IMAD.MOV.U32 R8, RZ, RZ, R10 ;  /* 0x000000ffff087224 */ /* 0x000fe200078e000a */
[----:B------:R-:W-:-:S03]  /*0f00*/  MOV R10, R12 ;  /* 0x0000000c000a7202 */ /* 0x000fc60000000f00 */
        /* <DEDUP_REMOVED lines=8> */
[----:B------:R-:W-:Y:S01]  /*0f90*/  @!P4 IMAD.IADD R10, R10, 0x1, -R11 ;  /* 0x000000010a0ac824 */ /* 0x000fe200078e0a0b */
[----:B------:R-:W-:Y:S01]  /*0fa0*/  @!P4 IADD3 R13, PT, PT, R13, 0x1, RZ ;  /* 0x000000010d0dc810 */ /* 0x000fe20007ffe0ff */
[----:B------:R-:W-:Y:S01]  /*0fb0*/  @!P3 VIADD R6, R6, 0x1 ;  /* 0x000000010606b836 */ /* 0x000fe20000000000 */
[-C--:B------:R-:W-:Y:S02]  /*0fc0*/  @!P3 IADD3 R8, PT, PT, R8, -R11.reuse, RZ ;  /* 0x8000000b0808b210 */ /* 0x080fe40007ffe0ff */
[-C--:B------:R-:W-:Y:S02]  /*0fd0*/  ISETP.GE.U32.AND P5, PT, R10, R11.reuse, PT ;  /* 0x0000000b0a00720c */ /* 0x080fe40003fa6070 */
[----:B------:R-:W-:Y:S02]  /*0fe0*/  ISETP.GE.U32.AND P2, PT, R8, R11, PT ;  /* 0x0000000b0800720c */ /* 0x000fe40003f46070 */
[----:B------:R-:W0:Y:S09]  /*0ff0*/  LDC.64 R8, c[0x0][0x388] ;  /* 0x0000e200ff087b82 */ /* 0x000e320000000a00 */
[----:B------:R-:W-:-:S02]  /*1000*/  @P5 IADD3 R13, PT, PT, R13, 0x1, RZ ;  /* 0x000000010d0d5810 */ /* 0x000fc40007ffe0ff */
[----:B------:R-:W-:Y:S01]  /*1010*/  @P2 VIADD R6, R6, 0x1 ;  /* 0x0000000106062836 */ /* 0x000fe20000000000 */
[----:B------:R-:W-:Y:S02]  /*1020*/  ISETP.NE.AND P2, PT, R7, RZ, PT ;  /* 0x000000ff0700720c */ /* 0x000fe40003f45270 */
[----:B------:R-:W-:Y:S01]  /*1030*/  IMAD.MOV.U32 R0, RZ, RZ, R13 ;  /* 0x000000ffff007224 */ /* 0x000fe200078e000d */
[----:B------:R-:W-:Y:S02]  /*1040*/  LOP3.LUT R7, RZ, R7, RZ, 0x33, !PT ;  /* 0x00000007ff077212 */ /* 0x000fe400078e33ff */
[----:B------:R-:W-:Y:S01]  /*1050*/  @!P0 IADD3 R6, PT, PT, -R6, RZ, RZ ;  /* 0x000000ff06068210 */ /* 0x000fe20007ffe1ff */
[----:B------:R-:W-:-:S03]  /*1060*/  @!P1 IMAD.MOV R0, RZ, RZ, -R0 ;  /* 0x000000ffff009224 */ /* 0x000fc600078e0a00 */
[C---:B------:R-:W-:Y:S02]  /*1070*/  SEL R11, R7.reuse, R6, !P2 ;  /* 0x00000006070b7207 */ /* 0x040fe40005000000 */
[----:B------:R-:W-:Y:S02]  /*1080*/  SEL R0, R7, R0, !P2 ;  /* 0x0000000007007207 */ /* 0x000fe40005000000 */
[----:B------:R-:W1:Y:S03]  /*1090*/  LDC.64 R6, c[0x0][0x390] ;  /* 0x0000e400ff067b82 */ /* 0x000e660000000a00 */
[----:B------:R-:W-:-:S04]  /*10a0*/  IMAD R11, R5, R11, R0 ;  /* 0x0000000b050b7224 */ /* 0x000fc800078e0200 */
[----:B0-----:R-:W-:-:S05]  /*10b0*/  IMAD.WIDE R4, R11, 0x4, R8 ;  /* 0x000000040b047825 */ /* 0x001fca00078e0208 */
[----:B------:R-:W-:Y:S04]  /*10c0*/  REDG.E.ADD.STRONG.GPU desc[UR4][R4.64], R15 ;  /* 0x0000000f0400798e */ /* 0x000fe8000c12e104 */
[----:B------:R-:W2:Y:S01]  /*10d0*/  LDG.E.U8 R9, desc[UR4][R2.64] ;  /* 0x0000000402097981 */ /* 0x000ea2000c1e1100 */
[----:B------:R-:W-:-:S04]  /*10e0*/  IMAD R11, R11, 0x3, RZ ;  /* 0x000000030b0b7824 */ /* 0x000fc800078e02ff */
[----:B-1----:R-:W-:-:S05]  /*10f0*/  IMAD.WIDE R6, R11, 0x4, R6 ;  /* 0x000000040b067825 */ /* 0x002fca00078e0206 */
[----:B--2---:R-:W-:Y:S04]  /*1100*/  REDG.E.ADD.STRONG.GPU desc[UR4][R6.64], R9 ;  /* 0x000000090600798e */ /* 0x004fe8000c12e104 */
[----:B------:R-:W2:Y:S04]  /*1110*/  LDG.E.U8 R11, desc[UR4][R2.64+0x1] ;  /* 0x00000104020b7981 */ /* 0x000ea8000c1e1100 */
[----:B--2---:R-:W-:Y:S04]  /*1120*/  REDG.E.ADD.STRONG.GPU desc[UR4][R6.64+0x4], R11 ;  /* 0x0000040b0600798e */ /* 0x004fe8000c12e104 */
[----:B------:R-:W2:Y:S04]  /*1130*/  LDG.E.U8 R13, desc[UR4][R2.64+0x2] ;  /* 0x00000204020d7981 */ /* 0x000ea8000c1e1100 */
[----:B--2---:R-:W-:Y:S01]  /*1140*/  REDG.E.ADD.STRONG.GPU desc[UR4][R6.64+0x8], R13 ;  /* 0x0000080d0600798e */ /* 0x004fe2000c12e104 */
[----:B------:R-:W-:Y:S05]  /*1150*/  EXIT ;  /* 0x000000000000794d */ /* 0x000fea0003800000 */
.L_x_73:
        /* <DEDUP_REMOVED lines=10> */
.L_x_330:


//--------------------- .text._Z12render_depthPfPj --------------------------
	.section	.text._Z12render_depthPfPj,"ax",@progbits
	.align	128
        .global         _Z12render_depthPfPj
        .type           _Z12render_depthPfPj,@function
        .size           _Z12render_depthPfPj,(.L_x_323 - _Z12render_depthPfPj)
        .other          _Z12render_depthPfPj,@"STO_CUDA_ENTRY STV_DEFAULT"
_Z12render_depthPfPj:
.text._Z12render_depthPfPj:
[----:B------:R-:W-:Y:S01]  /*0000*/  LDC R1, c[0x0][0x37c] ;  /* 0x0000df00ff017b82 */ /* 0x000fe20000000800 */
[----:B------:R-:W0:Y:S07]  /*0010*/  S2R R5, SR_CTAID.X ;  /* 0x0000000000057919 */ /* 0x000e2e0000002500 */
[----:B------:R-:W1:Y:S01]  /*0020*/  LDC R3, c[0x0][0x370] ;  /* 0x0000dc00ff037b82 */ /* 0x000e620000000800 */
[----:B------:R-:W2:Y:S01]  /*0030*/  LDCU.64 UR4, c[0x0][0x358] ;  /* 0x00006b00ff0477ac */ /* 0x000ea20008000a00 */
[----:B------:R-:W0:Y:S01]  /*0040*/  S2R R0, SR_TID.X ;  /* 0x0000000000007919 */ /* 0x000e220000002100 */
[----:B------:R-:W3:Y:S05]  /*0050*/  S2R R28, SR_CTAID.Y ;  /* 0x00000000001c7919 */ /* 0x000eea0000002600 */
[----:B------:R-:W4:Y:S01]  /*0060*/  LDC.64 R26, c[0x0][0x380] ;  /* 0x0000e000ff1a7b82 */ /* 0x000f220000000a00 */
[----:B------:R-:W3:Y:S01]  /*0070*/  S2R R7, SR_TID.Y ;  /* 0x0000000000077919 */ /* 0x000ee20000002200 */
[----:B-1----:R-:W-:-:S02]  /*0080*/  IMAD.SHL.U32 R10, R3, 0x20, RZ ;  /* 0x00000020030a7824 */ /* 0x002fc400078e00ff */
[----:B0-----:R-:W-:Y:S02]  /*0090*/  IMAD R5, R5, 0x20, R0 ;  /* 0x0000002005057824 */ /* 0x001fe400078e0200 */
[----:B---3--:R-:W-:-:S04]  /*00a0*/  IMAD R28, R28, 0x20, R7 ;  /* 0x000000201c1c7824 */ /* 0x008fc800078e0207 */
[----:B------:R-:W-:-:S04]  /*00b0*/  IMAD R28, R28, R10, R5 ;  /* 0x0000000a1c1c7224 */ /* 0x000fc800078e0205 */
[----:B------:R-:W-:-:S04]  /*00c0*/  IMAD R5, R28, 0x3, RZ ;  /* 0x000000031c057824 */ /* 0x000fc800078e02ff */
[----:B----4-:R-:W-:-:S05]  /*00d0*/  IMAD.WIDE R26, R5, 0x4, R26 ;  /* 0x00000004051a7825 */ /* 0x010fca00078e021a */
[----:B--2---:R-:W2:Y:S01]  /*00e0*/  LDG.E R0, desc[UR4][R26.64+0x4] ;  /* 0x000004041a007981 */ /* 0x004ea2000c1e1900 */
[----:B------:R-:W0:Y:S01]  /*00f0*/  MUFU.RCP64H R7, 6.283184051513671875 ;  /* 0x401921fb00077908 */ /* 0x000e220000001800 */
[----:B------:R-:W-:Y:S02]  /*0100*/  HFMA2 R4, -RZ, RZ, 68.25, 0.07958984375 ;  /* 0x54442d18ff047431 */ /* 0x000fe400000001ff */
[----:B------:R-:W-:Y:S01]  /*0110*/  IMAD.MOV.U32 R5, RZ, RZ, 0x401921fb ;  /* 0x401921fbff057424 */ /* 0x000fe200078e00ff */
[----:B------:R-:W-:Y:S01]  /*0120*/  UMOV UR6, 0x54442d18 ;  /* 0x54442d1800067882 */ /* 0x000fe20000000000 */
[----:B------:R-:W-:Y:S01]  /*0130*/  IMAD.MOV.U32 R6, RZ, RZ, 0x1 ;  /* 0x00000001ff067424 */ /* 0x000fe200078e00ff */
[----:B------:R-:W-:Y:S01]  /*0140*/  UMOV UR7, 0x400921fb ;  /* 0x400921fb00077882 */ /* 0x000fe20000000000 */
[----:B------:R-:W-:Y:S01]  /*0150*/  BSSY.RECONVERGENT B0, `(.L_x_74) ;  /* 0x0000015000007945 */ /* 0x000fe20003800200 */
[----:B------:R-:W-:Y:S03]  /*0160*/  I2F.F64 R10, R10 ;  /* 0x0000000a000a7312 */ /* 0x000fe60000201c00 */
[----:B0-----:R-:W-:-:S08]  /*0170*/  DFMA R8, R6, -R4, 1 ;  /* 0x3ff000000608742b */ /* 0x001fd00000000804 */
[----:B------:R-:W-:-:S08]  /*0180*/  DFMA R8, R8, R8, R8 ;  /* 0x000000080808722b */ /* 0x000fd00000000008 */
[----:B------:R-:W-:-:S08]  /*0190*/  DFMA R8, R6, R8, R6 ;  /* 0x000000080608722b */ /* 0x000fd00000000006 */
[----:B------:R-:W-:-:S08]  /*01a0*/  DFMA R12, R8, -R4, 1 ;  /* 0x3ff00000080c742b */ /* 0x000fd00000000804 */
[----:B------:R-:W-:Y:S01]  /*01b0*/  DFMA R8, R8, R12, R8 ;  /* 0x0000000c0808722b */ /* 0x000fe20000000008 */
[----:B--2---:R-:W0:Y:S02]  /*01c0*/  F2F.F64.F32 R6, R0 ;  /* 0x0000000000067310 */ /* 0x004e240000201800 */
[----:B0-----:R-:W-:-:S08]  /*01d0*/  DADD R12, R6, UR6 ;  /* 0x00000006060c7e29 */ /* 0x001fd00008000000 */
[----:B------:R-:W-:Y:S02]  /*01e0*/  DMUL R6, R12, R8 ;  /* 0x000000080c067228 */ /* 0x000fe40000000000 */
[----:B------:R-:W-:-:S06]  /*01f0*/  FSETP.GEU.AND P1, PT, |R13|, 6.5827683646048100446e-37, PT ;  /* 0x036000000d00780b */ /* 0x000fcc0003f2e200 */
[----:B------:R-:W-:-:S08]  /*0200*/  DFMA R4, R6, -R4, R12 ;  /* 0x800000040604722b */ /* 0x000fd0000000000c */
[----:B------:R-:W-:-:S10]  /*0210*/  DFMA R4, R8, R4, R6 ;  /* 0x000000040804722b */ /* 0x000fd40000000006 */
[----:B------:R-:W-:-:S05]  /*0220*/  FFMA R2, RZ, 2.3926990032196044922, R5 ;  /* 0x401921fbff027823 */ /* 0x000fca0000000005 */
[----:B------:R-:W-:-:S13]  /*0230*/  FSETP.GT.AND P0, PT, |R2|, 1.469367938527859385e-39, PT ;  /* 0x001000000200780b */ /* 0x000fda0003f04200 */
[----:B------:R-:W-:Y:S05]  /*0240*/  @P0 BRA P1, `(.L_x_75) ;  /* 0x0000000000140947 */ /* 0x000fea0000800000 */
[----:B------:R-:W-:Y:S01]  /*0250*/  IMAD.MOV.U32 R15, RZ, RZ, 0x401921fb ;  /* 0x401921fbff0f7424 */ /* 0x000fe200078e00ff */
[----:B------:R-:W-:-:S07]  /*0260*/  MOV R4, 0x280 ;  /* 0x0000028000047802 */ /* 0x000fce0000000f00 */
[----:B------:R-:W-:Y:S05]  /*0270*/  CALL.REL.NOINC `($__internal_3_$__cuda_sm20_div_rn_f64_full) ;  /* 0x0000001000547944 */ /* 0x000fea0003c00000 */
[----:B------:R-:W-:Y:S01]  /*0280*/  MOV R4, R2 ;  /* 0x0000000200047202 */ /* 0x000fe20000000f00 */
[----:B------:R-:W-:-:S07]  /*0290*/  IMAD.MOV.U32 R5, RZ, RZ, R25 ;  /* 0x000000ffff057224 */ /* 0x000fce00078e0019 */
.L_x_75:
[----:B------:R-:W-:Y:S05]  /*02a0*/  BSYNC.RECONVERGENT B0 ;  /* 0x0000000000007941 */ /* 0x000fea0003800200 */
.L_x_74:
[----:B------:R-:W2:Y:S01]  /*02b0*/  LDG.E R0, desc[UR4][R26.64+0x8] ;  /* 0x000008041a007981 */ /* 0x000ea2000c1e1900 */
[----:B------:R-:W0:Y:S01]  /*02c0*/  MUFU.RCP64H R9, 3.1415920257568359375 ;  /* 0x400921fb00097908 */ /* 0x000e220000001800 */
[----:B------:R-:W-:Y:S02]  /*02d0*/  HFMA2 R8, -RZ, RZ, 0, 5.9604644775390625e-08 ;  /* 0x00000001ff087431 */ /* 0x000fe400000001ff */
[----:B------:R-:W-:Y:S01]  /*02e0*/  IMAD.MOV.U32 R6, RZ, RZ, 0x54442d18 ;  /* 0x54442d18ff067424 */ /* 0x000fe200078e00ff */
[----:B------:R-:W-:Y:S01]  /*02f0*/  BSSY.RECONVERGENT B0, `(.L_x_76) ;  /* 0x000001d000007945 */ /* 0x000fe20003800200 */
[----:B------:R-:W-:Y:S02]  /*0300*/  IMAD.MOV.U32 R7, RZ, RZ, 0x400921fb ;  /* 0x400921fbff077424 */ /* 0x000fe400078e00ff */
[----:B------:R-:W-:-:S04]  /*0310*/  IMAD.MOV.U32 R19, RZ, RZ, 0x3fe00000 ;  /* 0x3fe00000ff137424 */ /* 0x000fc800078e00ff */
[----:B0-----:R-:W-:-:S08]  /*0320*/  DFMA R12, R8, -R6, 1 ;  /* 0x3ff00000080c742b */ /* 0x001fd00000000806 */
[----:B------:R-:W-:-:S08]  /*0330*/  DFMA R12, R12, R12, R12 ;  /* 0x0000000c0c0c722b */ /* 0x000fd0000000000c */
[----:B------:R-:W-:-:S08]  /*0340*/  DFMA R8, R8, R12, R8 ;  /* 0x0000000c0808722b */ /* 0x000fd00000000008 */
[----:B------:R-:W-:-:S08]  /*0350*/  DFMA R14, R8, -R6, 1 ;  /* 0x3ff00000080e742b */ /* 0x000fd00000000806 */
[----:B------:R-:W-:Y:S02]  /*0360*/  DFMA R8, R8, R14, R8 ;  /* 0x0000000e0808722b */ /* 0x000fe40000000008 */
[----:B------:R-:W-:Y:S01]  /*0370*/  DFMA R14, R10, R4, -0.5 ;  /* 0xbfe000000a0e742b */ /* 0x000fe20000000004 */
[----:B------:R-:W-:Y:S01]  /*0380*/  IMAD.SHL.U32 R5, R3, 0x20, RZ ;  /* 0x0000002003057824 */ /* 0x000fe200078e00ff */
[----:B--2---:R-:W0:Y:S04]  /*0390*/  F2F.F64.F32 R12, R0 ;  /* 0x00000000000c7310 */ /* 0x004e280000201800 */
[----:B0-----:R-:W-:Y:S01]  /*03a0*/  DMUL R16, R12, R8 ;  /* 0x000000080c107228 */ /* 0x001fe20000000000 */
[----:B------:R-:W-:-:S07]  /*03b0*/  FSETP.GEU.AND P1, PT, |R13|, 6.5827683646048100446e-37, PT ;  /* 0x036000000d00780b */ /* 0x000fce0003f2e200 */
[----:B------:R-:W-:-:S08]  /*03c0*/  DFMA R6, R16, -R6, R12 ;  /* 0x800000061006722b */ /* 0x000fd0000000000c */
[----:B------:R-:W-:Y:S01]  /*03d0*/  DFMA R6, R8, R6, R16 ;  /* 0x000000060806722b */ /* 0x000fe20000000010 */
[----:B------:R-:W-:Y:S01]  /*03e0*/  LOP3.LUT R17, R19, 0x80000000, R15, 0xb8, !PT ;  /* 0x8000000013117812 */ /* 0x000fe200078eb80f */
[----:B------:R-:W-:Y:S01]  /*03f0*/  IMAD.MOV.U32 R16, RZ, RZ, RZ ;  /* 0x000000ffff107224 */ /* 0x000fe200078e00ff */
[----:B------:R-:W-:-:S05]  /*0400*/  SHF.R.S32.HI R8, RZ, 0x1, R5 ;  /* 0x00000001ff087819 */ /* 0x000fca0000011405 */
[----:B------:R-:W-:Y:S02]  /*0410*/  DADD.RZ R22, R14, R16 ;  /* 0x000000000e167229 */ /* 0x000fe4000000c010 */
[----:B------:R-:W-:Y:S01]  /*0420*/  FFMA R0, RZ, 2.1426990032196044922, R7 ;  /* 0x400921fbff007823 */ /* 0x000fe20000000007 */
[----:B------:R-:W0:Y:S04]  /*0430*/  I2F.F64 R8, R8 ;  /* 0x0000000800087312 */ /* 0x000e280000201c00 */
[----:B------:R-:W-:-:S04]  /*0440*/  FSETP.GT.AND P0, PT, |R0|, 1.469367938527859385e-39, PT ;  /* 0x001000000000780b */ /* 0x000fc80003f04200 */
[----:B------:R1:W2:Y:S09]  /*0450*/  F2I.F64.TRUNC R22, R22 ;  /* 0x0000001600167311 */ /* 0x0002b2000030d100 */
[----:B0-----:R-:W-:Y:S05]  /*0460*/  @P0 BRA P1, `(.L_x_77) ;  /* 0x0000000000140947 */ /* 0x001fea0000800000 */
[----:B------:R-:W-:Y:S02]  /*0470*/  MOV R15, 0x400921fb ;  /* 0x400921fb000f7802 */ /* 0x000fe40000000f00 */
[----:B------:R-:W-:-:S07]  /*0480*/  MOV R4, 0x4a0 ;  /* 0x000004a000047802 */ /* 0x000fce0000000f00 */
[----:B-12---:R-:W-:Y:S05]  /*0490*/  CALL.REL.NOINC `($__internal_3_$__cuda_sm20_div_rn_f64_full) ;  /* 0x0000000c00cc7944 */ /* 0x006fea0003c00000 */
[----:B------:R-:W-:Y:S02]  /*04a0*/  IMAD.MOV.U32 R6, RZ, RZ, R2 ;  /* 0x000000ffff067224 */ /* 0x000fe400078e0002 */
[----:B------:R-:W-:-:S07]  /*04b0*/  IMAD.MOV.U32 R7, RZ, RZ, R25 ;  /* 0x000000ffff077224 */ /* 0x000fce00078e0019 */
.L_x_77:
[----:B------:R-:W-:Y:S05]  /*04c0*/  BSYNC.RECONVERGENT B0 ;  /* 0x0000000000007941 */ /* 0x000fea0003800200 */
.L_x_76:
[----:B------:R-:W3:Y:S01]  /*04d0*/  LDG.E R26, desc[UR4][R26.64] ;  /* 0x000000041a1a7981 */ /* 0x000ee2000c1e1900 */
[----:B------:R-:W-:Y:S01]  /*04e0*/  DFMA R6, R6, R8, -0.5 ;  /* 0xbfe000000606742b */ /* 0x000fe20000000008 */
[----:B------:R-:W-:Y:S01]  /*04f0*/  IMAD.MOV.U32 R13, RZ, RZ, 0x3fe00000 ;  /* 0x3fe00000ff0d7424 */ /* 0x000fe200078e00ff */
[----:B------:R-:W-:Y:S01]  /*0500*/  MOV R12, RZ ;  /* 0x000000ff000c7202 */ /* 0x000fe20000000f00 */
[----:B------:R-:W-:-:S04]  /*0510*/  IMAD R2, R3, 0x100, R28 ;  /* 0x0000010003027824 */ /* 0x000fc800078e021c */
[----:B-1----:R-:W-:-:S03]  /*0520*/  IMAD R23, R2, 0x3, RZ ;  /* 0x0000000302177824 */ /* 0x002fc600078e02ff */
[----:B------:R-:W-:-:S06]  /*0530*/  LOP3.LUT R13, R13, 0x80000000, R7, 0xb8, !PT ;  /* 0x800000000d0d7812 */ /* 0x000fcc00078eb807 */
[----:B------:R-:W-:Y:S01]  /*0540*/  DADD.RZ R14, R6, R12 ;  /* 0x00000000060e7229 */ /* 0x000fe2000000c00c */
[----:B------:R-:W0:Y:S08]  /*0550*/  LDC.64 R12, c[0x0][0x388] ;  /* 0x0000e200ff0c7b82 */ /* 0x000e300000000a00 */
[----:B------:R-:W1:Y:S01]  /*0560*/  LDC.64 R6, c[0x0][0x380] ;  /* 0x0000e000ff067b82 */ /* 0x000e620000000a00 */
[----:B------:R-:W2:Y:S02]  /*0570*/  F2I.F64.TRUNC R14, R14 ;  /* 0x0000000e000e7311 */ /* 0x000ea4000030d100 */
[----:B--2---:R-:W-:-:S04]  /*0580*/  IMAD R17, R5, R14, R22 ;  /* 0x0000000e05117224 */ /* 0x004fc800078e0216 */
[----:B0-----:R-:W-:-:S04]  /*0590*/  IMAD.WIDE R12, R17, 0x4, R12 ;  /* 0x00000004110c7825 */ /* 0x001fc800078e020c */
[----:B-1----:R-:W-:-:S04]  /*05a0*/  IMAD.WIDE R22, R23, 0x4, R6 ;  /* 0x0000000417167825 */ /* 0x002fc800078e0206 */
[----:B---3--:R-:W-:-:S04]  /*05b0*/  FMUL R0, R26, 512 ;  /* 0x440000001a007820 */ /* 0x008fc80000400000 */
[----:B------:R-:W0:Y:S02]  /*05c0*/  F2I.TRUNC.NTZ R21, R0 ;  /* 0x0000000000157305 */ /* 0x000e24000020f100 */
[----:B0-----:R0:W-:Y:S04]  /*05d0*/  REDG.E.MIN.STRONG.GPU desc[UR4][R12.64], R21 ;  /* 0x000000150c00798e */ /* 0x0011e8000c92e104 */
[----:B------:R-:W2:Y:S02]  /*05e0*/  LDG.E R2, desc[UR4][R22.64+0x4] ;  /* 0x0000040416027981 */ /* 0x000ea4000c1e1900 */
[----:B------:R-:W1:Y:S01]  /*05f0*/  MUFU.RCP64H R17, 6.283184051513671875 ;  /* 0x401921fb00117908 */ /* 0x000e620000001800 */
[----:B------:R-:W-:Y:S01]  /*0600*/  IMAD.MOV.U32 R6, RZ, RZ, 0x54442d18 ;  /* 0x54442d18ff067424 */ /* 0x000fe200078e00ff */
[----:B------:R-:W-:Y:S01]  /*0610*/  MOV R16, 0x1 ;  /* 0x0000000100107802 */ /* 0x000fe20000000f00 */
[----:B------:R-:W-:Y:S01]  /*0620*/  IMAD.MOV.U32 R7, RZ, RZ, 0x401921fb ;  /* 0x401921fbff077424 */ /* 0x000fe200078e00ff */
[----:B------:R-:W-:Y:S01]  /*0630*/  UMOV UR8, 0x54442d18 ;  /* 0x54442d1800087882 */ /* 0x000fe20000000000 */
[----:B------:R-:W-:Y:S01]  /*0640*/  UMOV UR9, 0x400921fb ;  /* 0x400921fb00097882 */ /* 0x000fe20000000000 */
[----:B------:R-:W-:Y:S03]  /*0650*/  BSSY.RECONVERGENT B0, `(.L_x_78) ;  /* 0x0000014000007945 */ /* 0x000fe60003800200 */
[----:B-1----:R-:W-:-:S08]  /*0660*/  DFMA R14, R16, -R6, 1 ;  /* 0x3ff00000100e742b */ /* 0x002fd00000000806 */
        /* <DEDUP_REMOVED lines=16> */
[----:B------:R-:W-:Y:S02]  /*0770*/  IMAD.MOV.U32 R6, RZ, RZ, R2 ;  /* 0x000000ffff067224 */ /* 0x000fe400078e0002 */
[----:B------:R-:W-:-:S07]  /*0780*/  IMAD.MOV.U32 R7, RZ, RZ, R25 ;  /* 0x000000ffff077224 */ /* 0x000fce00078e0019 */
.L_x_79:
[----:B------:R-:W-:Y:S05]  /*0790*/  BSYNC.RECONVERGENT B0 ;  /* 0x0000000000007941 */ /* 0x000fea0003800200 */
.L_x_78:
[----:B------:R-:W2:Y:S01]  /*07a0*/  LDG.E R0, desc[UR4][R22.64+0x8] ;  /* 0x0000080416007981 */ /* 0x000ea2000c1e1900 */
[----:B------:R-:W0:Y:S01]  /*07b0*/  MUFU.RCP64H R13, 3.1415920257568359375 ;  /* 0x400921fb000d7908 */ /* 0x000e220000001800 */
[----:B------:R-:W-:Y:S01]  /*07c0*/  MOV R14, 0x54442d18 ;  /* 0x54442d18000e7802 */ /* 0x000fe20000000f00 */
[----:B------:R-:W-:Y:S01]  /*07d0*/  IMAD.MOV.U32 R15, RZ, RZ, 0x400921fb ;  /* 0x400921fbff0f7424 */ /* 0x000fe200078e00ff */
[----:B------:R-:W-:Y:S01]  /*07e0*/  BSSY.RECONVERGENT B0, `(.L_x_80) ;  /* 0x000001a000007945 */ /* 0x000fe20003800200 */
[----:B------:R-:W-:-:S06]  /*07f0*/  IMAD.MOV.U32 R12, RZ, RZ, 0x1 ;  /* 0x00000001ff0c7424 */ /* 0x000fcc00078e00ff */
[----:B0-----:R-:W-:-:S08]  /*0800*/  DFMA R16, R12, -R14, 1 ;  /* 0x3ff000000c10742b */ /* 0x001fd0000000080e */
[----:B------:R-:W-:-:S08]  /*0810*/  DFMA R16, R16, R16, R16 ;  /* 0x000000101010722b */ /* 0x000fd00000000010 */
[----:B------:R-:W-:-:S08]  /*0820*/  DFMA R16, R12, R16, R12 ;  /* 0x000000100c10722b */ /* 0x000fd0000000000c */
[----:B------:R-:W-:-:S08]  /*0830*/  DFMA R18, R16, -R14, 1 ;  /* 0x3ff000001012742b */ /* 0x000fd0000000080e */
[----:B------:R-:W-:Y:S02]  /*0840*/  DFMA R20, R16, R18, R16 ;  /* 0x000000121014722b */ /* 0x000fe40000000010 */
[----:B------:R-:W-:Y:S01]  /*0850*/  DFMA R16, R10, R6, -0.5 ;  /* 0xbfe000000a10742b */ /* 0x000fe20000000006 */
[----:B--2---:R-:W0:Y:S05]  /*0860*/  F2F.F64.F32 R12, R0 ;  /* 0x00000000000c7310 */ /* 0x004e2a0000201800 */
[----:B0-----:R-:W-:Y:S01]  /*0870*/  DMUL R18, R20, R12 ;  /* 0x0000000c14127228 */ /* 0x001fe20000000000 */
[----:B------:R-:W-:-:S07]  /*0880*/  FSETP.GEU.AND P1, PT, |R13|, 6.5827683646048100446e-37, PT ;  /* 0x036000000d00780b */ /* 0x000fce0003f2e200 */
[----:B------:R-:W-:Y:S01]  /*0890*/  DFMA R6, R18, -R14, R12 ;  /* 0x8000000e1206722b */ /* 0x000fe2000000000c */
[----:B------:R-:W-:Y:S01]  /*08a0*/  IMAD.MOV.U32 R15, RZ, RZ, 0x3fe00000 ;  /* 0x3fe00000ff0f7424 */ /* 0x000fe200078e00ff */
[----:B------:R-:W-:-:S04]  /*08b0*/  MOV R14, RZ ;  /* 0x000000ff000e7202 */ /* 0x000fc80000000f00 */
[----:B------:R-:W-:Y:S02]  /*08c0*/  LOP3.LUT R15, R15, 0x80000000, R17, 0xb8, !PT ;  /* 0x800000000f0f7812 */ /* 0x000fe400078eb811 */
[----:B------:R-:W-:-:S04]  /*08d0*/  DFMA R6, R20, R6, R18 ;  /* 0x000000061406722b */ /* 0x000fc80000000012 */
[----:B------:R-:W-:-:S06]  /*08e0*/  DADD.RZ R26, R16, R14 ;  /* 0x00000000101a7229 */ /* 0x000fcc000000c00e */
[----:B------:R-:W-:-:S05]  /*08f0*/  FFMA R2, RZ, 2.1426990032196044922, R7 ;  /* 0x400921fbff027823 */ /* 0x000fca0000000007 */
[----:B------:R-:W-:Y:S01]  /*0900*/  FSETP.GT.AND P0, PT, |R2|, 1.469367938527859385e-39, PT ;  /* 0x001000000200780b */ /* 0x000fe20003f04200 */
[----:B------:R0:W1:-:S12]  /*0910*/  F2I.F64.TRUNC R26, R26 ;  /* 0x0000001a001a7311 */ /* 0x000058000030d100 */
[----:B0-----:R-:W-:Y:S05]  /*0920*/  @P0 BRA P1, `(.L_x_81) ;  /* 0x0000000000140947 */ /* 0x001fea0000800000 */
[----:B------:R-:W-:Y:S01]  /*0930*/  IMAD.MOV.U32 R15, RZ, RZ, 0x400921fb ;  /* 0x400921fbff0f7424 */ /* 0x000fe200078e00ff */
[----:B------:R-:W-:-:S07]  /*0940*/  MOV R4, 0x960 ;  /* 0x0000096000047802 */ /* 0x000fce0000000f00 */
[----:B-1----:R-:W-:Y:S05]  /*0950*/  CALL.REL.NOINC `($__internal_3_$__cuda_sm20_div_rn_f64_full) ;  /* 0x00000008009c7944 */ /* 0x002fea0003c00000 */
[----:B------:R-:W-:Y:S02]  /*0960*/  IMAD.MOV.U32 R6, RZ, RZ, R2 ;  /* 0x000000ffff067224 */ /* 0x000fe400078e0002 */
[----:B------:R-:W-:-:S07]  /*0970*/  IMAD.MOV.U32 R7, RZ, RZ, R25 ;  /* 0x000000ffff077224 */ /* 0x000fce00078e0019 */
.L_x_81:
[----:B------:R-:W-:Y:S05]  /*0980*/  BSYNC.RECONVERGENT B0 ;  /* 0x0000000000007941 */ /* 0x000fea0003800200 */
.L_x_80:
[----:B------:R0:W2:Y:S01]  /*0990*/  LDG.E R22, desc[UR4][R22.64] ;  /* 0x0000000416167981 */ /* 0x0000a2000c1e1900 */
[----:B------:R-:W-:Y:S01]  /*09a0*/  DFMA R6, R6, R8, -0.5 ;  /* 0xbfe000000606742b */ /* 0x000fe20000000008 */
[----:B------:R-:W-:Y:S01]  /*09b0*/  MOV R13, 0x3fe00000 ;  /* 0x3fe00000000d7802 */ /* 0x000fe20000000f00 */
[----:B------:R-:W-:Y:S02]  /*09c0*/  IMAD.MOV.U32 R12, RZ, RZ, RZ ;  /* 0x000000ffff0c7224 */ /* 0x000fe400078e00ff */
[----:B------:R-:W-:-:S04]  /*09d0*/  IMAD R28, R3, 0x200, R28 ;  /* 0x00000200031c7824 */ /* 0x000fc800078e021c */
[----:B0-----:R-:W-:Y:S02]  /*09e0*/  IMAD R23, R28, 0x3, RZ ;  /* 0x000000031c177824 */ /* 0x001fe400078e02ff */
[----:B------:R-:W-:-:S06]  /*09f0*/  LOP3.LUT R13, R13, 0x80000000, R7, 0xb8, !PT ;  /* 0x800000000d0d7812 */ /* 0x000fcc00078eb807 */
[----:B------:R-:W-:Y:S01]  /*0a00*/  DADD.RZ R14, R6, R12 ;  /* 0x00000000060e7229 */ /* 0x000fe2000000c00c */
[----:B------:R-:W0:Y:S08]  /*0a10*/  LDC.64 R12, c[0x0][0x388] ;  /* 0x0000e200ff0c7b82 */ /* 0x000e300000000a00 */
[----:B------:R-:W3:Y:S01]  /*0a20*/  LDC.64 R6, c[0x0][0x380] ;  /* 0x0000e000ff067b82 */ /* 0x000ee20000000a00 */
[----:B------:R-:W1:Y:S02]  /*0a30*/  F2I.F64.TRUNC R14, R14 ;  /* 0x0000000e000e7311 */ /* 0x000e64000030d100 */
[----:B-1----:R-:W-:-:S04]  /*0a40*/  IMAD R17, R5, R14, R26 ;  /* 0x0000000e05117224 */ /* 0x002fc800078e021a */
[----:B0-----:R-:W-:-:S04]  /*0a50*/  IMAD.WIDE R12, R17, 0x4, R12 ;  /* 0x00000004110c7825 */ /* 0x001fc800078e020c */
[----:B--2---:R-:W-:Y:S01]  /*0a60*/  FMUL R0, R22, 512 ;  /* 0x4400000016007820 */ /* 0x004fe20000400000 */
[----:B---3--:R-:W-:-:S03]  /*0a70*/  IMAD.WIDE R22, R23, 0x4, R6 ;  /* 0x0000000417167825 */ /* 0x008fc600078e0206 */
        /* <DEDUP_REMOVED lines=27> */
[----:B------:R-:W-:Y:S01]  /*0c30*/  IMAD.MOV.U32 R6, RZ, RZ, R2 ;  /* 0x000000ffff067224 */ /* 0x000fe200078e0002 */
[----:B------:R-:W-:-:S07]  /*0c40*/  MOV R7, R25 ;  /* 0x0000001900077202 */ /* 0x000fce0000000f00 */
.L_x_83:
[----:B------:R-:W-:Y:S05]  /*0c50*/  BSYNC.RECONVERGENT B0 ;  /* 0x0000000000007941 */ /* 0x000fea0003800200 */
.L_x_82:
[----:B------:R-:W2:Y:S01]  /*0c60*/  LDG.E R0, desc[UR4][R22.64+0x8] ;  /* 0x0000080416007981 */ /* 0x000ea2000c1e1900 */
[----:B------:R-:W0:Y:S01]  /*0c70*/  MUFU.RCP64H R13, 3.1415920257568359375 ;  /* 0x400921fb000d7908 */ /* 0x000e220000001800 */
[----:B------:R-:W-:Y:S01]  /*0c80*/  IMAD.MOV.U32 R14, RZ, RZ, 0x54442d18 ;  /* 0x54442d18ff0e7424 */ /* 0x000fe200078e00ff */
[----:B------:R-:W-:Y:S01]  /*0c90*/  BSSY.RECONVERGENT B0, `(.L_x_84) ;  /* 0x000001b000007945 */ /* 0x000fe20003800200 */
[----:B------:R-:W-:Y:S02]  /*0ca0*/  IMAD.MOV.U32 R15, RZ, RZ, 0x400921fb ;  /* 0x400921fbff0f7424 */ /* 0x000fe400078e00ff */
        /* <DEDUP_REMOVED lines=11> */
[----:B------:R-:W-:Y:S01]  /*0d60*/  MOV R15, 0x3fe00000 ;  /* 0x3fe00000000f7802 */ /* 0x000fe20000000f00 */
[----:B------:R-:W-:-:S03]  /*0d70*/  IMAD.MOV.U32 R14, RZ, RZ, RZ ;  /* 0x000000ffff0e7224 */ /* 0x000fc600078e00ff */
[----:B------:R-:W-:-:S03]  /*0d80*/  LOP3.LUT R15, R15, 0x80000000, R17, 0xb8, !PT ;  /* 0x800000000f0f7812 */ /* 0x000fc600078eb811 */
[----:B------:R-:W-:-:S03]  /*0d90*/  DFMA R6, R20, R6, R18 ;  /* 0x000000061406722b */ /* 0x000fc60000000012 */
[----:B------:R-:W-:-:S07]  /*0da0*/  DADD.RZ R26, R16, R14 ;  /* 0x00000000101a7229 */ /* 0x000fce000000c00e */
[----:B------:R-:W-:-:S03]  /*0db0*/  FFMA R2, RZ, 2.1426990032196044922, R7 ;  /* 0x400921fbff027823 */ /* 0x000fc60000000007 */
[----:B------:R0:W1:Y:S02]  /*0dc0*/  F2I.F64.TRUNC R26, R26 ;  /* 0x0000001a001a7311 */ /* 0x000064000030d100 */
[----:B------:R-:W-:-:S13]  /*0dd0*/  FSETP.GT.AND P0, PT, |R2|, 1.469367938527859385e-39, PT ;  /* 0x001000000200780b */ /* 0x000fda0003f04200 */
[----:B01----:R-:W-:Y:S05]  /*0de0*/  @P0 BRA P1, `(.L_x_85) ;  /* 0x0000000000140947 */ /* 0x003fea0000800000 */
[----:B------:R-:W-:Y:S01]  /*0df0*/  IMAD.MOV.U32 R15, RZ, RZ, 0x400921fb ;  /* 0x400921fbff0f7424 */ /* 0x000fe200078e00ff */
[----:B------:R-:W-:-:S07]  /*0e00*/  MOV R4, 0xe20 ;  /* 0x00000e2000047802 */ /* 0x000fce0000000f00 */
[----:B------:R-:W-:Y:S05]  /*0e10*/  CALL.REL.NOINC `($__internal_3_$__cuda_sm20_div_rn_f64_full) ;  /* 0x00000004006c7944 */ /* 0x000fea0003c00000 */
[----:B------:R-:W-:Y:S01]  /*0e20*/  MOV R6, R2 ;  /* 0x0000000200067202 */ /* 0x000fe20000000f00 */
[----:B------:R-:W-:-:S07]  /*0e30*/  IMAD.MOV.U32 R7, RZ, RZ, R25 ;  /* 0x000000ffff077224 */ /* 0x000fce00078e0019 */
.L_x_85:
[----:B------:R-:W-:Y:S05]  /*0e40*/  BSYNC.RECONVERGENT B0 ;  /* 0x0000000000007941 */ /* 0x000fea0003800200 */
.L_x_84:
[----:B------:R0:W2:Y:S01]  /*0e50*/  LDG.E R22, desc[UR4][R22.64] ;  /* 0x0000000416167981 */ /* 0x0000a2000c1e1900 */
[----:B------:R-:W-:Y:S01]  /*0e60*/  DFMA R6, R6, R8, -0.5 ;  /* 0xbfe000000606742b */ /* 0x000fe20000000008 */
[----:B------:R-:W-:Y:S01]  /*0e70*/  IMAD.MOV.U32 R13, RZ, RZ, 0x3fe00000 ;  /* 0x3fe00000ff0d7424 */ /* 0x000fe200078e00ff */
[----:B------:R-:W-:Y:S01]  /*0e80*/  MOV R12, RZ ;  /* 0x000000ff000c7202 */ /* 0x000fe20000000f00 */
[----:B------:R-:W-:-:S04]  /*0e90*/  IMAD R28, R3, 0x100, R28 ;  /* 0x00000100031c7824 */ /* 0x000fc800078e021c */
[----:B0-----:R-:W-:-:S03]  /*0ea0*/  IMAD R23, R28, 0x3, RZ ;  /* 0x000000031c177824 */ /* 0x001fc600078e02ff */
[----:B------:R-:W-:-:S06]  /*0eb0*/  LOP3.LUT R13, R13, 0x80000000, R7, 0xb8, !PT ;  /* 0x800000000d0d7812 */ /* 0x000fcc00078eb807 */
[----:B------:R-:W-:Y:S01]  /*0ec0*/  DADD.RZ R14, R6, R12 ;  /* 0x00000000060e7229 */ /* 0x000fe2000000c00c */
[----:B------:R-:W0:Y:S08]  /*0ed0*/  LDC.64 R12, c[0x0][0x388] ;  /* 0x0000e200ff0c7b82 */ /* 0x000e300000000a00 */
[----:B------:R-:W1:Y:S01]  /*0ee0*/  LDC.64 R6, c[0x0][0x380] ;  /* 0x0000e000ff067b82 */ /* 0x000e620000000a00 */
[----:B------:R-:W3:Y:S02]  /*0ef0*/  F2I.F64.TRUNC R14, R14 ;  /* 0x0000000e000e7311 */ /* 0x000ee4000030d100 */
[----:B---3--:R-:W-:-:S04]  /*0f00*/  IMAD R3, R5, R14, R26 ;  /* 0x0000000e05037224 */ /* 0x008fc800078e021a */
[----:B0-----:R-:W-:-:S04]  /*0f10*/  IMAD.WIDE R12, R3, 0x4, R12 ;  /* 0x00000004030c7825 */ /* 0x001fc800078e020c */
[----:B--2---:R-:W-:Y:S01]  /*0f20*/  FMUL R0, R22, 512 ;  /* 0x4400000016007820 */ /* 0x004fe20000400000 */
[----:B-1----:R-:W-:-:S03]  /*0f30*/  IMAD.WIDE R22, R23, 0x4, R6 ;  /* 0x0000000417167825 */ /* 0x002fc600078e0206 */
        /* <DEDUP_REMOVED lines=27> */
[----:B------:R-:W-:-:S07]  /*10f0*/  MOV R3, R25 ;  /* 0x0000001900037202 */ /* 0x000fce0000000f00 */
.L_x_87:
[----:B------:R-:W-:Y:S05]  /*1100*/  BSYNC.RECONVERGENT B0 ;  /* 0x0000000000007941 */ /* 0x000fea0003800200 */
.L_x_86:
[----:B------:R-:W2:Y:S01]  /*1110*/  LDG.E R0, desc[UR4][R22.64+0x8] ;  /* 0x0000080416007981 */ /* 0x000ea2000c1e1900 */
[----:B------:R-:W0:Y:S01]  /*1120*/  MUFU.RCP64H R13, 3.1415920257568359375 ;  /* 0x400921fb000d7908 */ /* 0x000e220000001800 */
[----:B------:R-:W-:Y:S02]  /*1130*/  HFMA2 R12, -RZ, RZ, 0, 5.9604644775390625e-08 ;  /* 0x00000001ff0c7431 */ /* 0x000fe400000001ff */
[----:B------:R-:W-:Y:S01]  /*1140*/  IMAD.MOV.U32 R6, RZ, RZ, 0x54442d18 ;  /* 0x54442d18ff067424 */ /* 0x000fe200078e00ff */
[----:B------:R-:W-:Y:S01]  /*1150*/  DFMA R10, R10, R2, -0.5 ;  /* 0xbfe000000a0a742b */ /* 0x000fe20000000002 */
[----:B------:R-:W-:Y:S01]  /*1160*/  IMAD.MOV.U32 R7, RZ, RZ, 0x400921fb ;  /* 0x400921fbff077424 */ /* 0x000fe200078e00ff */
[----:B------:R-:W-:Y:S05]  /*1170*/  BSSY.RECONVERGENT B0, `(.L_x_88) ;  /* 0x0000017000007945 */ /* 0x000fea0003800200 */
[----:B0-----:R-:W-:-:S08]  /*1180*/  DFMA R14, R12, -R6, 1 ;  /* 0x3ff000000c0e742b */ /* 0x001fd00000000806 */
[----:B------:R-:W-:-:S08]  /*1190*/  DFMA R14, R14, R14, R14 ;  /* 0x0000000e0e0e722b */ /* 0x000fd0000000000e */
[----:B------:R-:W-:-:S08]  /*11a0*/  DFMA R14, R12, R14, R12 ;  /* 0x0000000e0c0e722b */ /* 0x000fd0000000000c */
[----:B------:R-:W-:-:S08]  /*11b0*/  DFMA R16, R14, -R6, 1 ;  /* 0x3ff000000e10742b */ /* 0x000fd00000000806 */
[----:B------:R-:W-:Y:S01]  /*11c0*/  DFMA R16, R14, R16, R14 ;  /* 0x000000100e10722b */ /* 0x000fe2000000000e */
[----:B--2---:R-:W0:Y:S07]  /*11d0*/  F2F.F64.F32 R12, R0 ;  /* 0x00000000000c7310 */ /* 0x004e2e0000201800 */
[----:B0-----:R-:W-:Y:S01]  /*11e0*/  DMUL R14, R16, R12 ;  /* 0x0000000c100e7228 */ /* 0x001fe20000000000 */
[----:B------:R-:W-:-:S07]  /*11f0*/  FSETP.GEU.AND P1, PT, |R13|, 6.5827683646048100446e-37, PT ;  /* 0x036000000d00780b */ /* 0x000fce0003f2e200 */
[----:B------:R-:W-:Y:S01]  /*1200*/  DFMA R2, R14, -R6, R12 ;  /* 0x800000060e02722b */ /* 0x000fe2000000000c */
[----:B------:R-:W-:Y:S02]  /*1210*/  IMAD.MOV.U32 R7, RZ, RZ, 0x3fe00000 ;  /* 0x3fe00000ff077424 */ /* 0x000fe400078e00ff */
[----:B------:R-:W-:-:S03]  /*1220*/  IMAD.MOV.U32 R6, RZ, RZ, RZ ;  /* 0x000000ffff067224 */ /* 0x000fc600078e00ff */
[----:B------:R-:W-:Y:S02]  /*1230*/  LOP3.LUT R7, R7, 0x80000000, R11, 0xb8, !PT ;  /* 0x8000000007077812 */ /* 0x000fe400078eb80b */
[----:B------:R-:W-:-:S04]  /*1240*/  DFMA R2, R16, R2, R14 ;  /* 0x000000021002722b */ /* 0x000fc8000000000e */
[----:B------:R-:W-:-:S06]  /*1250*/  DADD.RZ R10, R10, R6 ;  /* 0x000000000a0a7229 */ /* 0x000fcc000000c006 */
[----:B------:R-:W-:-:S05]  /*1260*/  FFMA R4, RZ, 2.1426990032196044922, R3 ;  /* 0x400921fbff047823 */ /* 0x000fca0000000003 */
[----:B------:R-:W-:Y:S01]  /*1270*/  FSETP.GT.AND P0, PT, |R4|, 1.469367938527859385e-39, PT ;  /* 0x001000000400780b */ /* 0x000fe20003f04200 */
[----:B------:R0:W1:-:S12]  /*1280*/  F2I.F64.TRUNC R10, R10 ;  /* 0x0000000a000a7311 */ /* 0x000058000030d100 */
[----:B0-----:R-:W-:Y:S05]  /*1290*/  @P0 BRA P1, `(.L_x_89) ;  /* 0x0000000000100947 */ /* 0x001fea0000800000 */
[----:B------:R-:W-:Y:S02]  /*12a0*/  MOV R15, 0x400921fb ;  /* 0x400921fb000f7802 */ /* 0x000fe40000000f00 */
[----:B------:R-:W-:-:S07]  /*12b0*/  MOV R4, 0x12d0 ;  /* 0x000012d000047802 */ /* 0x000fce0000000f00 */
[----:B-1----:R-:W-:Y:S05]  /*12c0*/  CALL.REL.NOINC `($__internal_3_$__cuda_sm20_div_rn_f64_full) ;  /* 0x0000000000407944 */ /* 0x002fea0003c00000 */
[----:B------:R-:W-:-:S07]  /*12d0*/  IMAD.MOV.U32 R3, RZ, RZ, R25 ;  /* 0x000000ffff037224 */ /* 0x000fce00078e0019 */
.L_x_89:
[----:B------:R-:W-:Y:S05]  /*12e0*/  BSYNC.RECONVERGENT B0 ;  /* 0x0000000000007941 */ /* 0x000fea0003800200 */
.L_x_88:
[----:B------:R-:W2:Y:S01]  /*12f0*/  LDG.E R22, desc[UR4][R22.64] ;  /* 0x0000000416167981 */ /* 0x000ea2000c1e1900 */
[----:B------:R-:W-:Y:S01]  /*1300*/  DFMA R2, R2, R8, -0.5 ;  /* 0xbfe000000202742b */ /* 0x000fe20000000008 */
[----:B------:R-:W-:Y:S01]  /*1310*/  IMAD.MOV.U32 R7, RZ, RZ, 0x3fe00000 ;  /* 0x3fe00000ff077424 */ /* 0x000fe200078e00ff */
[----:B------:R-:W-:-:S08]  /*1320*/  MOV R6, RZ ;  /* 0x000000ff00067202 */ /* 0x000fd00000000f00 */
[----:B------:R-:W-:-:S06]  /*1330*/  LOP3.LUT R7, R7, 0x80000000, R3, 0xb8, !PT ;  /* 0x8000000007077812 */ /* 0x000fcc00078eb803 */
[----:B------:R-:W-:Y:S01]  /*1340*/  DADD.RZ R2, R2, R6 ;  /* 0x0000000002027229 */ /* 0x000fe2000000c006 */
[----:B------:R-:W0:Y:S09]  /*1350*/  LDC.64 R6, c[0x0][0x388] ;  /* 0x0000e200ff067b82 */ /* 0x000e320000000a00 */
[----:B------:R-:W1:Y:S02]  /*1360*/  F2I.F64.TRUNC R2, R2 ;  /* 0x0000000200027311 */ /* 0x000e64000030d100 */
[----:B-1----:R-:W-:-:S04]  /*1370*/  IMAD R5, R5, R2, R10 ;  /* 0x0000000205057224 */ /* 0x002fc800078e020a */
[----:B0-----:R-:W-:-:S04]  /*1380*/  IMAD.WIDE R4, R5, 0x4, R6 ;  /* 0x0000000405047825 */ /* 0x001fc800078e0206 */
[----:B--2---:R-:W-:-:S04]  /*1390*/  FMUL R0, R22, 512 ;  /* 0x4400000016007820 */ /* 0x004fc80000400000 */
[----:B------:R-:W0:Y:S02]  /*13a0*/  F2I.TRUNC.NTZ R9, R0 ;  /* 0x0000000000097305 */ /* 0x000e24000020f100 */
[----:B0-----:R-:W-:Y:S01]  /*13b0*/  REDG.E.MIN.STRONG.GPU desc[UR4][R4.64], R9 ;  /* 0x000000090400798e */ /* 0x001fe2000c92e104 */
[----:B------:R-:W-:Y:S05]  /*13c0*/  EXIT ;  /* 0x000000000000794d */ /* 0x000fea0003800000 */
        .weak           $__internal_3_$__cuda_sm20_div_rn_f64_full
        .type           $__internal_3_$__cuda_sm20_div_rn_f64_full,@function
        .size           $__internal_3_$__cuda_sm20_div_rn_f64_full,(.L_x_323 - $__internal_3_$__cuda_sm20_div_rn_f64_full)
$__internal_3_$__cuda_sm20_div_rn_f64_full:
[----:B------:R-:W-:Y:S01]  /*13d0*/  FSETP.GEU.AND P2, PT, |R13|, 1.469367938527859385e-39, PT ;  /* 0x001000000d00780b */ /* 0x000fe20003f4e200 */
[----:B------:R-:W-:Y:S01]  /*13e0*/  IMAD.U32 R14, RZ, RZ, UR6 ;  /* 0x00000006ff0e7e24 */ /* 0x000fe2000f8e00ff */
[C---:B------:R-:W-:Y:S01]  /*13f0*/  FSETP.GEU.AND P0, PT, |R15|.reuse, 1.469367938527859385e-39, PT ;  /* 0x001000000f00780b */ /* 0x040fe20003f0e200 */
[----:B------:R-:W-:Y:S01]  /*1400*/  IMAD.U32 R16, RZ, RZ, UR6 ;  /* 0x00000006ff107e24 */ /* 0x000fe2000f8e00ff */
[----:B------:R-:W-:Y:S01]  /*1410*/  LOP3.LUT R0, R15, 0x800fffff, RZ, 0xc0, !PT ;  /* 0x800fffff0f007812 */ /* 0x000fe200078ec0ff */
[----:B------:R-:W-:Y:S01]  /*1420*/  IMAD.MOV.U32 R18, RZ, RZ, R12 ;  /* 0x000000ffff127224 */ /* 0x000fe200078e000c */
[----:B------:R-:W-:Y:S01]  /*1430*/  LOP3.LUT R6, R13, 0x7ff00000, RZ, 0xc0, !PT ;  /* 0x7ff000000d067812 */ /* 0x000fe200078ec0ff */
[----:B------:R-:W-:Y:S01]  /*1440*/  BSSY.RECONVERGENT B1, `(.L_x_90) ;  /* 0x0000051000017945 */ /* 0x000fe20003800200 */
[----:B------:R-:W-:Y:S02]  /*1450*/  LOP3.LUT R17, R0, 0x3ff00000, RZ, 0xfc, !PT ;  /* 0x3ff0000000117812 */ /* 0x000fe400078efcff */
[----:B------:R-:W-:-:S02]  /*1460*/  LOP3.LUT R7, R15, 0x7ff00000, RZ, 0xc0, !PT ;  /* 0x7ff000000f077812 */ /* 0x000fc400078ec0ff */
[----:B------:R-:W-:Y:S01]  /*1470*/  MOV R2, 0x1ca00000 ;  /* 0x1ca0000000027802 */ /* 0x000fe20000000f00 */
[----:B------:R-:W-:Y:S01]  /*1480*/  @!P2 IMAD.MOV.U32 R20, RZ, RZ, RZ ;  /* 0x000000ffff14a224 */ /* 0x000fe200078e00ff */
[----:B------:R-:W-:Y:S01]  /*1490*/  @!P2 LOP3.LUT R19, R15, 0x7ff00000, RZ, 0xc0, !PT ;  /* 0x7ff000000f13a812 */ /* 0x000fe200078ec0ff */
[----:B------:R-:W-:Y:S01]  /*14a0*/  @!P0 DMUL R16, R14, 8.98846567431157953865e+307 ;  /* 0x7fe000000e108828 */ /* 0x000fe20000000000 */
[C---:B------:R-:W-:Y:S02]  /*14b0*/  ISETP.GE.U32.AND P1, PT, R6.reuse, R7, PT ;  /* 0x000000070600720c */ /* 0x040fe40003f26070 */
[----:B------:R-:W-:Y:S02]  /*14c0*/  @!P2 ISETP.GE.U32.AND P3, PT, R6, R19, PT ;  /* 0x000000130600a20c */ /* 0x000fe40003f66070 */
[C---:B------:R-:W-:Y:S01]  /*14d0*/  SEL R19, R2.reuse, 0x63400000, !P1 ;  /* 0x6340000002137807 */ /* 0x040fe20004800000 */
[----:B------:R-:W0:Y:S01]  /*14e0*/  MUFU.RCP64H R25, R17 ;  /* 0x0000001100197308 */ /* 0x000e220000001800 */
[----:B------:R-:W-:-:S02]  /*14f0*/  @!P2 SEL R21, R2, 0x63400000, !P3 ;  /* 0x634000000215a807 */ /* 0x000fc40005800000 */
[--C-:B------:R-:W-:Y:S02]  /*1500*/  LOP3.LUT R19, R19, 0x800fffff, R13.reuse, 0xf8, !PT ;  /* 0x800fffff13137812 */ /* 0x100fe400078ef80d */
[----:B------:R-:W-:Y:S02]  /*1510*/  @!P2 LOP3.LUT R0, R21, 0x80000000, R13, 0xf8, !PT ;  /* 0x800000001500a812 */ /* 0x000fe400078ef80d */
[----:B------:R-:W-:Y:S02]  /*1520*/  MOV R24, 0x1 ;  /* 0x0000000100187802 */ /* 0x000fe40000000f00 */
[----:B------:R-:W-:Y:S01]  /*1530*/  @!P2 LOP3.LUT R21, R0, 0x100000, RZ, 0xfc, !PT ;  /* 0x001000000015a812 */ /* 0x000fe200078efcff */
[----:B------:R-:W-:Y:S01]  /*1540*/  IMAD.MOV.U32 R0, RZ, RZ, R6 ;  /* 0x000000ffff007224 */ /* 0x000fe200078e0006 */
[----:B------:R-:W-:-:S04]  /*1550*/  @!P0 LOP3.LUT R7, R17, 0x7ff00000, RZ, 0xc0, !PT ;  /* 0x7ff0000011078812 */ /* 0x000fc800078ec0ff */
[----:B------:R-:W-:Y:S02]  /*1560*/  @!P2 DFMA R18, R18, 2, -R20 ;  /* 0x400000001212a82b */ /* 0x000fe40000000814 */
[----:B0-----:R-:W-:-:S08]  /*1570*/  DFMA R20, R24, -R16, 1 ;  /* 0x3ff000001814742b */ /* 0x001fd00000000810 */
[----:B------:R-:W-:Y:S01]  /*1580*/  DFMA R20, R20, R20, R20 ;  /* 0x000000141414722b */ /* 0x000fe20000000014 */
[----:B------:R-:W-:-:S07]  /*1590*/  @!P2 LOP3.LUT R0, R19, 0x7ff00000, RZ, 0xc0, !PT ;  /* 0x7ff000001300a812 */ /* 0x000fce00078ec0ff */
[----:B------:R-:W-:-:S08]  /*15a0*/  DFMA R24, R24, R20, R24 ;  /* 0x000000141818722b */ /* 0x000fd00000000018 */
[----:B------:R-:W-:-:S08]  /*15b0*/  DFMA R30, R24, -R16, 1 ;  /* 0x3ff00000181e742b */ /* 0x000fd00000000810 */
[----:B------:R-:W-:-:S08]  /*15c0*/  DFMA R30, R24, R30, R24 ;  /* 0x0000001e181e722b */ /* 0x000fd00000000018 */
[----:B------:R-:W-:-:S08]  /*15d0*/  DMUL R24, R30, R18 ;  /* 0x000000121e187228 */ /* 0x000fd00000000000 */
[----:B------:R-:W-:-:S08]  /*15e0*/  DFMA R20, R24, -R16, R18 ;  /* 0x800000101814722b */ /* 0x000fd00000000012 */
[----:B------:R-:W-:Y:S01]  /*15f0*/  DFMA R20, R30, R20, R24 ;  /* 0x000000141e14722b */ /* 0x000fe20000000018 */
[----:B------:R-:W-:-:S05]  /*1600*/  VIADD R24, R0, 0xffffffff ;  /* 0xffffffff00187836 */ /* 0x000fca0000000000 */
[----:B------:R-:W-:Y:S02]  /*1610*/  ISETP.GT.U32.AND P0, PT, R24, 0x7feffffe, PT ;  /* 0x7feffffe1800780c */ /* 0x000fe40003f04070 */
[----:B------:R-:W-:-:S04]  /*1620*/  IADD3 R24, PT, PT, R7, -0x1, RZ ;  /* 0xffffffff07187810 */ /* 0x000fc80007ffe0ff */
[----:B------:R-:W-:-:S13]  /*1630*/  ISETP.GT.U32.OR P0, PT, R24, 0x7feffffe, P0 ;  /* 0x7feffffe1800780c */ /* 0x000fda0000704470 */
[----:B------:R-:W-:Y:S05]  /*1640*/  @P0 BRA `(.L_x_91) ;  /* 0x00000000006c0947 */ /* 0x000fea0003800000 */
[----:B------:R-:W-:-:S04]  /*1650*/  LOP3.LUT R7, R15, 0x7ff00000, RZ, 0xc0, !PT ;  /* 0x7ff000000f077812 */ /* 0x000fc800078ec0ff */
[CC--:B------:R-:W-:Y:S02]  /*1660*/  VIADDMNMX R0, R6.reuse, -R7.reuse, 0xb9600000, !PT ;  /* 0xb960000006007446 */ /* 0x0c0fe40007800907 */
[----:B------:R-:W-:Y:S02]  /*1670*/  ISETP.GE.U32.AND P0, PT, R6, R7, PT ;  /* 0x000000070600720c */ /* 0x000fe40003f06070 */
[----:B------:R-:W-:Y:S02]  /*1680*/  VIMNMX R0, PT, PT, R0, 0x46a00000, PT ;  /* 0x46a0000000007848 */ /* 0x000fe40003fe0100 */
[----:B------:R-:W-:Y:S02]  /*1690*/  SEL R7, R2, 0x63400000, !P0 ;  /* 0x6340000002077807 */ /* 0x000fe40004000000 */
[----:B------:R-:W-:-:S03]  /*16a0*/  MOV R6, RZ ;  /* 0x000000ff00067202 */ /* 0x000fc60000000f00 */
[----:B------:R-:W-:-:S04]  /*16b0*/  IMAD.IADD R0, R0, 0x1, -R7 ;  /* 0x0000000100007824 */ /* 0x000fc800078e0a07 */
[----:B------:R-:W-:-:S06]  /*16c0*/  VIADD R7, R0, 0x7fe00000 ;  /* 0x7fe0000000077836 */ /* 0x000fcc0000000000 */
[----:B------:R-:W-:-:S10]  /*16d0*/  DMUL R24, R20, R6 ;  /* 0x0000000614187228 */ /* 0x000fd40000000000 */
[----:B------:R-:W-:-:S13]  /*16e0*/  FSETP.GTU.AND P0, PT, |R25|, 1.469367938527859385e-39, PT ;  /* 0x001000001900780b */ /* 0x000fda0003f0c200 */
[----:B------:R-:W-:Y:S05]  /*16f0*/  @P0 BRA `(.L_x_92) ;  /* 0x0000000000940947 */ /* 0x000fea0003800000 */
[----:B------:R-:W-:Y:S01]  /*1700*/  DFMA R16, R20, -R16, R18 ;  /* 0x800000101410722b */ /* 0x000fe20000000012 */
[----:B------:R-:W-:-:S09]  /*1710*/  IMAD.MOV.U32 R12, RZ, RZ, RZ ;  /* 0x000000ffff0c7224 */ /* 0x000fd200078e00ff */
[C---:B------:R-:W-:Y:S02]  /*1720*/  FSETP.NEU.AND P0, PT, R17.reuse, RZ, PT ;  /* 0x000000ff1100720b */ /* 0x040fe40003f0d000 */
[----:B------:R-:W-:-:S04]  /*1730*/  LOP3.LUT R15, R17, 0x80000000, R15, 0x48, !PT ;  /* 0x80000000110f7812 */ /* 0x000fc800078e480f */
[----:B------:R-:W-:-:S07]  /*1740*/  LOP3.LUT R13, R15, R7, RZ, 0xfc, !PT ;  /* 0x000000070f0d7212 */ /* 0x000fce00078efcff */
[----:B------:R-:W-:Y:S05]  /*1750*/  @!P0 BRA `(.L_x_92) ;  /* 0x00000000007c8947 */ /* 0x000fea0003800000 */
[----:B------:R-:W-:Y:S01]  /*1760*/  IMAD.MOV R7, RZ, RZ, -R0 ;  /* 0x000000ffff077224 */ /* 0x000fe200078e0a00 */
[----:B------:R-:W-:Y:S01]  /*1770*/  MOV R6, RZ ;  /* 0x000000ff00067202 */ /* 0x000fe20000000f00 */
[----:B------:R-:W-:-:S05]  /*1780*/  DMUL.RP R12, R20, R12 ;  /* 0x0000000c140c7228 */ /* 0x000fca0000008000 */
[----:B------:R-:W-:-:S05]  /*1790*/  DFMA R6, R24, -R6, R20 ;  /* 0x800000061806722b */ /* 0x000fca0000000014 */
[----:B------:R-:W-:Y:S02]  /*17a0*/  LOP3.LUT R15, R13, R15, RZ, 0x3c, !PT ;  /* 0x0000000f0d0f7212 */ /* 0x000fe400078e3cff */
[----:B------:R-:W-:-:S04]  /*17b0*/  IADD3 R6, PT, PT, -R0, -0x43300000, RZ ;  /* 0xbcd0000000067810 */ /* 0x000fc80007ffe1ff */
[----:B------:R-:W-:-:S04]  /*17c0*/  FSETP.NEU.AND P0, PT, |R7|, R6, PT ;  /* 0x000000060700720b */ /* 0x000fc80003f0d200 */
[----:B------:R-:W-:Y:S02]  /*17d0*/  FSEL R24, R12, R24, !P0 ;  /* 0x000000180c187208 */ /* 0x000fe40004000000 */
[----:B------:R-:W-:Y:S01]  /*17e0*/  FSEL R25, R15, R25, !P0 ;  /* 0x000000190f197208 */ /* 0x000fe20004000000 */
[----:B------:R-:W-:Y:S06]  /*17f0*/  BRA `(.L_x_92) ;  /* 0x0000000000547947 */ /* 0x000fec0003800000 */
.L_x_91:
[----:B------:R-:W-:-:S14]  /*1800*/  DSETP.NAN.AND P0, PT, R12, R12, PT ;  /* 0x0000000c0c00722a */ /* 0x000fdc0003f08000 */
[----:B------:R-:W-:Y:S05]  /*1810*/  @P0 BRA `(.L_x_93) ;  /* 0x0000000000440947 */ /* 0x000fea0003800000 */
        /* <DEDUP_REMOVED lines=9> */
[----:B------:R-:W-:Y:S02]  /*18b0*/  @P0 LOP3.LUT R0, R25, 0x7ff00000, RZ, 0xfc, !PT ;  /* 0x7ff0000019000812 */ /* 0x000fe400078efcff */
[----:B------:R-:W-:Y:S01]  /*18c0*/  @!P0 MOV R24, RZ ;  /* 0x000000ff00188202 */ /* 0x000fe20000000f00 */
[----:B------:R-:W-:Y:S02]  /*18d0*/  @P0 IMAD.MOV.U32 R24, RZ, RZ, RZ ;  /* 0x000000ffff180224 */ /* 0x000fe400078e00ff */
[----:B------:R-:W-:Y:S01]  /*18e0*/  @P0 IMAD.MOV.U32 R25, RZ, RZ, R0 ;  /* 0x000000ffff190224 */ /* 0x000fe200078e0000 */
[----:B------:R-:W-:Y:S06]  /*18f0*/  BRA `(.L_x_92) ;  /* 0x0000000000147947 */ /* 0x000fec0003800000 */
.L_x_94:
[----:B------:R-:W-:Y:S02]  /*1900*/  LOP3.LUT R25, R15, 0x80000, RZ, 0xfc, !PT ;  /* 0x000800000f197812 */ /* 0x000fe400078efcff */
[----:B------:R-:W-:Y:S01]  /*1910*/  MOV R24, R14 ;  /* 0x0000000e00187202 */ /* 0x000fe20000000f00 */
[----:B------:R-:W-:Y:S06]  /*1920*/  BRA `(.L_x_92) ;  /* 0x0000000000087947 */ /* 0x000fec0003800000 */
.L_x_93:
[----:B------:R-:W-:Y:S01]  /*1930*/  LOP3.LUT R25, R13, 0x80000, RZ, 0xfc, !PT ;  /* 0x000800000d197812 */ /* 0x000fe200078efcff */
[----:B------:R-:W-:-:S07]  /*1940*/  IMAD.MOV.U32 R24, RZ, RZ, R12 ;  /* 0x000000ffff187224 */ /* 0x000fce00078e000c */
.L_x_92:
[----:B------:R-:W-:Y:S05]  /*1950*/  BSYNC.RECONVERGENT B1 ;  /* 0x0000000000017941 */ /* 0x000fea0003800200 */
.L_x_90:
[----:B------:R-:W-:Y:S01]  /*1960*/  MOV R6, R4 ;  /* 0x0000000400067202 */ /* 0x000fe20000000f00 */
[----:B------:R-:W-:Y:S02]  /*1970*/  IMAD.MOV.U32 R7, RZ, RZ, 0x0 ;  /* 0x00000000ff077424 */ /* 0x000fe400078e00ff */
[----:B------:R-:W-:Y:S02]  /*1980*/  IMAD.MOV.U32 R2, RZ, RZ, R24 ;  /* 0x000000ffff027224 */ /* 0x000fe400078e0018 */
[----:B------:R-:W-:Y:S05]  /*1990*/  RET.REL.NODEC R6 `(_Z12render_depthPfPj) ;  /* 0xffffffe406987950 */ /* 0x000fea0003c3ffff */
.L_x_95:
        /* <DEDUP_REMOVED lines=14> */
.L_x_323:


//--------------------- .text._Z11transform2dPff  --------------------------
	.section	.text._Z11transform2dPff,"ax",@progbits
	.align	128
        .global         _Z11transform2dPff
        .type           _Z11transform2dPff,@function
        .size           _Z11transform2dPff,(.L_x_324 - _Z11transform2dPff)
        .other          _Z11transform2dPff,@"STO_CUDA_ENTRY STV_DEFAULT"
_Z11transform2dPff:
.text._Z11transform2dPff:
[----:B------:R-:W-:Y:S01]  /*0000*/  LDC R1, c[0x0][0x37c] ;  /* 0x0000df00ff017b82 */ /* 0x000fe20000000800 */
[----:B------:R-:W0:Y:S07]  /*0010*/  S2R R3, SR_CTAID.Y ;  /* 0x0000000000037919 */ /* 0x000e2e0000002600 */
[----:B------:R-:W1:Y:S01]  /*0020*/  LDC R0, c[0x0][0x370] ;  /* 0x0000dc00ff007b82 */ /* 0x000e620000000800 */
[----:B------:R-:W2:Y:S01]  /*0030*/  LDCU.64 UR4, c[0x0][0x358] ;  /* 0x00006b00ff0477ac */ /* 0x000ea20008000a00 */
[----:B------:R-:W0:Y:S01]  /*0040*/  S2R R4, SR_TID.Y ;  /* 0x0000000000047919 */ /* 0x000e220000002200 */
[----:B------:R-:W3:Y:S01]  /*0050*/  LDCU UR6, c[0x0][0x388] ;  /* 0x00007100ff0677ac */ /* 0x000ee20008000800 */
[----:B------:R-:W4:Y:S04]  /*0060*/  S2R R23, SR_CTAID.X ;  /* 0x0000000000177919 */ /* 0x000f280000002500 */
[----:B------:R-:W5:Y:S01]  /*0070*/  LDC.64 R18, c[0x0][0x380] ;  /* 0x0000e000ff127b82 */ /* 0x000f620000000a00 */
[----:B------:R-:W4:Y:S01]  /*0080*/  S2R R2, SR_TID.X ;  /* 0x0000000000027919 */ /* 0x000f220000002100 */
[----:B0-----:R-:W-:-:S02]  /*0090*/  IMAD R3, R3, 0x20, R4 ;  /* 0x0000002003037824 */ /* 0x001fc400078e0204 */
[----:B----4-:R-:W-:Y:S02]  /*00a0*/  IMAD R23, R23, 0x20, R2 ;  /* 0x0000002017177824 */ /* 0x010fe400078e0202 */
[----:B-1----:R-:W-:-:S04]  /*00b0*/  IMAD R2, R3, R0, RZ ;  /* 0x0000000003027224 */ /* 0x002fc800078e02ff */
[----:B------:R-:W-:-:S04]  /*00c0*/  IMAD R23, R2, 0x20, R23 ;  /* 0x0000002002177824 */ /* 0x000fc800078e0217 */
[----:B------:R-:W-:-:S04]  /*00d0*/  IMAD R3, R23, 0x3, RZ ;  /* 0x0000000317037824 */ /* 0x000fc800078e02ff */
[----:B-----5:R-:W-:-:S05]  /*00e0*/  IMAD.WIDE R18, R3, 0x4, R18 ;  /* 0x0000000403127825 */ /* 0x020fca00078e0212 */
[----:B--2---:R-:W3:Y:S04]  /*00f0*/  LDG.E R2, desc[UR4][R18.64] ;  /* 0x0000000412027981 */ /* 0x004ee8000c1e1900 */
[----:B------:R-:W2:Y:S01]  /*0100*/  LDG.E R14, desc[UR4][R18.64+0x4] ;  /* 0x00000404120e7981 */ /* 0x000ea2000c1e1900 */
[----:B------:R-:W-:Y:S01]  /*0110*/  UMOV UR7, 0x3ff19999 ;  /* 0x3ff1999900077882 */ /* 0x000fe20000000000 */
[----:B------:R-:W-:Y:S04]  /*0120*/  BSSY.RECONVERGENT B2, `(.L_x_96) ;  /* 0x000004a000027945 */ /* 0x000fe80003800200 */
[----:B------:R-:W-:Y:S01]  /*0130*/  BSSY.RELIABLE B0, `(.L_x_97) ;  /* 0x0000045000007945 */ /* 0x000fe20003800100 */
[----:B---3--:R-:W-:Y:S01]  /*0140*/  FMUL R4, R2, UR6 ;  /* 0x0000000602047c20 */ /* 0x008fe20008400000 */
[----:B------:R-:W-:-:S03]  /*0150*/  UMOV UR6, 0x9999999a ;  /* 0x9999999a00067882 */ /* 0x000fc60000000000 */
[----:B------:R-:W0:Y:S08]  /*0160*/  F2F.F64.F32 R24, R4 ;  /* 0x0000000400187310 */ /* 0x000e300000201800 */
[----:B--2---:R-:W1:Y:S01]  /*0170*/  F2F.F64.F32 R14, R14 ;  /* 0x0000000e000e7310 */ /* 0x004e620000201800 */
[----:B0-----:R-:W-:-:S08]  /*0180*/  DMUL R2, R24, UR6 ;  /* 0x0000000618027c28 */ /* 0x001fd00008000000 */
[----:B-1----:R-:W-:-:S06]  /*0190*/  DSETP.GT.AND P0, PT, R2, R14, PT ;  /* 0x0000000e0200722a */ /* 0x002fcc0003f04000 */
[----:B------:R-:W-:-:S13]  /*01a0*/  FSETP.LEU.OR P0, PT, R4, RZ, !P0 ;  /* 0x000000ff0400720b */ /* 0x000fda000470b400 */
[----:B------:R-:W-:Y:S05]  /*01b0*/  @P0 BRA `(.L_x_98) ;  /* 0x0000000000f00947 */ /* 0x000fea0003800000 */
[----:B------:R-:W2:Y:S01]  /*01c0*/  LDG.E R8, desc[UR4][R18.64+0x8] ;  /* 0x0000080412087981 */ /* 0x000ea2000c1e1900 */
[----:B------:R-:W-:Y:S01]  /*01d0*/  UMOV UR6, 0x9999999a ;  /* 0x9999999a00067882 */ /* 0x000fe20000000000 */
[----:B------:R-:W-:Y:S02]  /*01e0*/  UMOV UR7, 0x3ff19999 ;  /* 0x3ff1999900077882 */ /* 0x000fe40000000000 */
[----:B------:R-:W-:Y:S01]  /*01f0*/  DMUL R4, R24, -UR6 ;  /* 0x8000000618047c28 */ /* 0x000fe20008000000 */
[----:B--2---:R-:W0:Y:S07]  /*0200*/  F2F.F64.F32 R6, R8 ;  /* 0x0000000800067310 */ /* 0x004e2e0000201800 */
[----:B0-----:R-:W-:-:S06]  /*0210*/  DSETP.GEU.AND P0, PT, R4, R6, PT ;  /* 0x000000060400722a */ /* 0x001fcc0003f0e000 */
[----:B------:R-:W-:-:S06]  /*0220*/  DSETP.LEU.OR P0, PT, R2, R6, P0 ;  /* 0x000000060200722a */ /* 0x000fcc000070b400 */
[----:B------:R-:W-:-:S14]  /*0230*/  DSETP.GEU.OR P0, PT, R4, R14, P0 ;  /* 0x0000000e0400722a */ /* 0x000fdc000070e400 */
[----:B------:R-:W-:Y:S05]  /*0240*/  @!P0 BREAK.RELIABLE B0 ;  /* 0x0000000000008942 */ /* 0x000fea0003800100 */
[----:B------:R-:W-:Y:S05]  /*0250*/  @P0 BRA `(.L_x_98) ;  /* 0x0000000000c80947 */ /* 0x000fea0003800000 */
[----:B------:R-:W-:Y:S01]  /*0260*/  UMOV UR6, 0x88e368f1 ;  /* 0x88e368f100067882 */ /* 0x000fe20000000000 */
[----:B------:R-:W-:Y:S01]  /*0270*/  UMOV UR7, 0x3ee4f8b5 ;  /* 0x3ee4f8b500077882 */ /* 0x000fe20000000000 */
[----:B------:R-:W-:Y:S01]  /*0280*/  IMAD.MOV.U32 R2, RZ, RZ, 0x1 ;  /* 0x00000001ff027424 */ /* 0x000fe200078e00ff */
[----:B------:R-:W-:Y:S01]  /*0290*/  DADD R24, R24, UR6 ;  /* 0x0000000618187e29 */ /* 0x000fe20008000000 */
[----:B------:R-:W-:Y:S01]  /*02a0*/  FSETP.GEU.AND P1, PT, |R15|, 6.5827683646048100446e-37, PT ;  /* 0x036000000f00780b */ /* 0x000fe20003f2e200 */
[----:B------:R-:W-:Y:S04]  /*02b0*/  BSSY.RECONVERGENT B3, `(.L_x_99) ;  /* 0x0000013000037945 */ /* 0x000fe80003800200 */
[----:B------:R-:W0:Y:S02]  /*02c0*/  MUFU.RCP64H R3, R25 ;  /* 0x0000001900037308 */ /* 0x000e240000001800 */
[----:B0-----:R-:W-:-:S08]  /*02d0*/  DFMA R4, -R24, R2, 1 ;  /* 0x3ff000001804742b */ /* 0x001fd00000000102 */
[----:B------:R-:W-:-:S08]  /*02e0*/  DFMA R4, R4, R4, R4 ;  /* 0x000000040404722b */ /* 0x000fd00000000004 */
[----:B------:R-:W-:-:S08]  /*02f0*/  DFMA R4, R2, R4, R2 ;  /* 0x000000040204722b */ /* 0x000fd00000000002 */
[----:B------:R-:W-:-:S08]  /*0300*/  DFMA R2, -R24, R4, 1 ;  /* 0x3ff000001802742b */ /* 0x000fd00000000104 */
[----:B------:R-:W-:-:S08]  /*0310*/  DFMA R2, R4, R2, R4 ;  /* 0x000000020402722b */ /* 0x000fd00000000004 */
[----:B------:R-:W-:-:S08]  /*0320*/  DMUL R4, R14, R2 ;  /* 0x000000020e047228 */ /* 0x000fd00000000000 */
[----:B------:R-:W-:-:S08]  /*0330*/  DFMA R6, -R24, R4, R14 ;  /* 0x000000041806722b */ /* 0x000fd0000000010e */
[----:B------:R-:W-:-:S10]  /*0340*/  DFMA R2, R2, R6, R4 ;  /* 0x000000060202722b */ /* 0x000fd40000000004 */
[----:B------:R-:W-:-:S05]  /*0350*/  FFMA R4, RZ, R25, R3 ;  /* 0x00000019ff047223 */ /* 0x000fca0000000003 */
[----:B------:R-:W-:-:S13]  /*0360*/  FSETP.GT.AND P0, PT, |R4|, 1.469367938527859385e-39, PT ;  /* 0x001000000400780b */ /* 0x000fda0003f04200 */
[----:B------:R-:W-:Y:S05]  /*0370*/  @P0 BRA P1, `(.L_x_100) ;  /* 0x0000000000180947 */ /* 0x000fea0000800000 */
[----:B------:R-:W-:Y:S01]  /*0380*/  IMAD.MOV.U32 R12, RZ, RZ, R24 ;  /* 0x000000ffff0c7224 */ /* 0x000fe200078e0018 */
[----:B------:R-:W-:Y:S02]  /*0390*/  MOV R13, R25 ;  /* 0x00000019000d7202 */ /* 0x000fe40000000f00 */
[----:B------:R-:W-:-:S07]  /*03a0*/  MOV R2, 0x3c0 ;  /* 0x000003c000027802 */ /* 0x000fce0000000f00 */
[----:B------:R-:W-:Y:S05]  /*03b0*/  CALL.REL.NOINC `($__internal_4_$__cuda_sm20_div_rn_f64_full) ;  /* 0x00000010008c7944 */ /* 0x000fea0003c00000 */
[----:B------:R-:W-:Y:S02]  /*03c0*/  IMAD.MOV.U32 R2, RZ, RZ, R4 ;  /* 0x000000ffff027224 */ /* 0x000fe400078e0004 */
[----:B------:R-:W-:-:S07]  /*03d0*/  IMAD.MOV.U32 R3, RZ, RZ, R5 ;  /* 0x000000ffff037224 */ /* 0x000fce00078e0005 */
.L_x_100:
[----:B------:R-:W-:Y:S05]  /*03e0*/  BSYNC.RECONVERGENT B3 ;  /* 0x0000000000037941 */ /* 0x000fea0003800200 */
.L_x_99:
[----:B------:R-:W0:Y:S01]  /*03f0*/  MUFU.RCP64H R5, R25 ;  /* 0x0000001900057308 */ /* 0x000e220000001800 */
[----:B------:R-:W-:Y:S01]  /*0400*/  IMAD.MOV.U32 R4, RZ, RZ, 0x1 ;  /* 0x00000001ff047424 */ /* 0x000fe200078e00ff */
[----:B------:R-:W-:Y:S06]  /*0410*/  BSSY.RECONVERGENT B3, `(.L_x_101) ;  /* 0x0000014000037945 */ /* 0x000fec0003800200 */
[----:B------:R-:W1:Y:S08]  /*0420*/  F2F.F64.F32 R14, -R8 ;  /* 0x80000008000e7310 */ /* 0x000e700000201800 */
[----:B------:R-:W2:Y:S01]  /*0430*/  F2F.F32.F64 R3, R2 ;  /* 0x0000000200037310 */ /* 0x000ea20000301000 */
[----:B0-----:R-:W-:Y:S01]  /*0440*/  DFMA R6, -R24, R4, 1 ;  /* 0x3ff000001806742b */ /* 0x001fe20000000104 */
[----:B-1----:R-:W-:-:S07]  /*0450*/  FSETP.GEU.AND P1, PT, |R15|, 6.5827683646048100446e-37, PT ;  /* 0x036000000f00780b */ /* 0x002fce0003f2e200 */
[----:B------:R-:W-:Y:S01]  /*0460*/  DFMA R6, R6, R6, R6 ;  /* 0x000000060606722b */ /* 0x000fe20000000006 */
[----:B--2---:R0:W-:Y:S07]  /*0470*/  STG.E desc[UR4][R18.64+0x4], R3 ;  /* 0x0000040312007986 */ /* 0x0041ee000c101904 */
        /* <DEDUP_REMOVED lines=8> */
[----:B0-----:R-:W-:Y:S05]  /*0500*/  @P0 BRA P1, `(.L_x_102) ;  /* 0x0000000000100947 */ /* 0x001fea0000800000 */
[----:B------:R-:W-:Y:S01]  /*0510*/  IMAD.MOV.U32 R12, RZ, RZ, R24 ;  /* 0x000000ffff0c7224 */ /* 0x000fe200078e0018 */
[----:B------:R-:W-:Y:S01]  /*0520*/  MOV R2, 0x550 ;  /* 0x0000055000027802 */ /* 0x000fe20000000f00 */
[----:B------:R-:W-:-:S07]  /*0530*/  IMAD.MOV.U32 R13, RZ, RZ, R25 ;  /* 0x000000ffff0d7224 */ /* 0x000fce00078e0019 */
[----:B------:R-:W-:Y:S05]  /*0540*/  CALL.REL.NOINC `($__internal_4_$__cuda_sm20_div_rn_f64_full) ;  /* 0x0000001000287944 */ /* 0x000fea0003c00000 */
.L_x_102:
[----:B------:R-:W-:Y:S05]  /*0550*/  BSYNC.RECONVERGENT B3 ;  /* 0x0000000000037941 */ /* 0x000fea0003800200 */
.L_x_101:
[----:B------:R0:W1:Y:S01]  /*0560*/  F2F.F32.F64 R7, R4 ;  /* 0x0000000400077310 */ /* 0x0000620000301000 */
[----:B------:R-:W-:Y:S05]  /*0570*/  BRA `(.L_x_103) ;  /* 0x0000000000107947 */ /* 0x000fea0003800000 */
.L_x_98:
[----:B------:R-:W-:Y:S05]  /*0580*/  BSYNC.RELIABLE B0 ;  /* 0x0000000000007941 */ /* 0x000fea0003800100 */
.L_x_97:
[----:B------:R-:W-:Y:S01]  /*0590*/  MOV R3, 0xbf800000 ;  /* 0xbf80000000037802 */ /* 0x000fe20000000f00 */
[----:B------:R-:W-:-:S04]  /*05a0*/  IMAD.MOV.U32 R7, RZ, RZ, -0x40800000 ;  /* 0xbf800000ff077424 */ /* 0x000fc800078e00ff */
[----:B------:R2:W-:Y:S03]  /*05b0*/  STG.E desc[UR4][R18.64+0x4], R3 ;  /* 0x0000040312007986 */ /* 0x0005e6000c101904 */
.L_x_103:
[----:B------:R-:W-:Y:S05]  /*05c0*/  BSYNC.RECONVERGENT B2 ;  /* 0x0000000000027941 */ /* 0x000fea0003800200 */
.L_x_96:
[----:B------:R-:W-:Y:S05]  /*05d0*/  WARPSYNC.ALL ;  /* 0x0000000000007948 */ /* 0x000fea0003800000 */
[----:B------:R-:W3:Y:S01]  /*05e0*/  LDC.64 R8, c[0x0][0x380] ;  /* 0x0000e000ff087b82 */ /* 0x000ee20000000a00 */
[----:B------:R-:W-:Y:S01]  /*05f0*/  IMAD R2, R0, 0x100, R23 ;  /* 0x0000010000027824 */ /* 0x000fe200078e0217 */
[----:B-1----:R1:W-:Y:S01]  /*0600*/  STG.E desc[UR4][R18.64+0x8], R7 ;  /* 0x0000080712007986 */ /* 0x0023e2000c101904 */
[----:B------:R-:W4:Y:S02]  /*0610*/  LDCU UR6, c[0x0][0x388] ;  /* 0x00007100ff0677ac */ /* 0x000f240008000800 */
[----:B--2---:R-:W-:-:S04]  /*0620*/  IMAD R3, R2, 0x3, RZ ;  /* 0x0000000302037824 */ /* 0x004fc800078e02ff */
[----:B---3--:R-:W-:-:S05]  /*0630*/  IMAD.WIDE R8, R3, 0x4, R8 ;  /* 0x0000000403087825 */ /* 0x008fca00078e0208 */
[----:B------:R-:W4:Y:S04]  /*0640*/  LDG.E R2, desc[UR4][R8.64] ;  /* 0x0000000408027981 */ /* 0x000f28000c1e1900 */
[----:B------:R-:W2:Y:S01]  /*0650*/  LDG.E R14, desc[UR4][R8.64+0x4] ;  /* 0x00000404080e7981 */ /* 0x000ea2000c1e1900 */
[----:B------:R-:W-:Y:S01]  /*0660*/  UMOV UR7, 0x3ff19999 ;  /* 0x3ff1999900077882 */ /* 0x000fe20000000000 */
[----:B------:R-:W-:Y:S04]  /*0670*/  BSSY.RECONVERGENT B3, `(.L_x_104) ;  /* 0x000004a000037945 */ /* 0x000fe80003800200 */
[----:B------:R-:W-:Y:S01]  /*0680*/  BSSY.RELIABLE B2, `(.L_x_105) ;  /* 0x0000013000027945 */ /* 0x000fe20003800100 */
[----:B----4-:R-:W-:Y:S01]  /*0690*/  FMUL R6, R2, UR6 ;  /* 0x0000000602067c20 */ /* 0x010fe20008400000 */
[----:B------:R-:W-:-:S03]  /*06a0*/  UMOV UR6, 0x9999999a ;  /* 0x9999999a00067882 */ /* 0x000fc60000000000 */
[----:B------:R-:W0:Y:S08]  /*06b0*/  F2F.F64.F32 R2, R6 ;  /* 0x0000000600027310 */ /* 0x000e300000201800 */
[----:B--2---:R-:W2:Y:S01]  /*06c0*/  F2F.F64.F32 R14, R14 ;  /* 0x0000000e000e7310 */ /* 0x004ea20000201800 */
[----:B0-----:R-:W-:-:S08]  /*06d0*/  DMUL R4, R2, UR6 ;  /* 0x0000000602047c28 */ /* 0x001fd00008000000 */
[----:B--2---:R-:W-:-:S06]  /*06e0*/  DSETP.GT.AND P0, PT, R4, R14, PT ;  /* 0x0000000e0400722a */ /* 0x004fcc0003f04000 */
[----:B------:R-:W-:-:S13]  /*06f0*/  FSETP.LEU.OR P0, PT, R6, RZ, !P0 ;  /* 0x000000ff0600720b */ /* 0x000fda000470b400 */
[----:B-1----:R-:W-:Y:S05]  /*0700*/  @P0 BRA `(.L_x_106) ;  /* 0x0000000000280947 */ /* 0x002fea0003800000 */
[----:B------:R-:W2:Y:S01]  /*0710*/  LDG.E R22, desc[UR4][R8.64+0x8] ;  /* 0x0000080408167981 */ /* 0x000ea2000c1e1900 */
[----:B------:R-:W-:Y:S01]  /*0720*/  UMOV UR6, 0x9999999a ;  /* 0x9999999a00067882 */ /* 0x000fe20000000000 */
[----:B------:R-:W-:Y:S02]  /*0730*/  UMOV UR7, 0x3ff19999 ;  /* 0x3ff1999900077882 */ /* 0x000fe40000000000 */
[----:B------:R-:W-:-:S08]  /*0740*/  DMUL R6, R2, -UR6 ;  /* 0x8000000602067c28 */ /* 0x000fd00008000000 */
[C---:B------:R-:W-:Y:S01]  /*0750*/  DSETP.LT.AND P1, PT, R6.reuse, R14, PT ;  /* 0x0000000e0600722a */ /* 0x040fe20003f21000 */
[----:B--2---:R-:W0:Y:S02]  /*0760*/  F2F.F64.F32 R10, R22 ;  /* 0x00000016000a7310 */ /* 0x004e240000201800 */
[----:B0-----:R-:W-:-:S06]  /*0770*/  DSETP.GEU.AND P0, PT, R6, R10, PT ;  /* 0x0000000a0600722a */ /* 0x001fcc0003f0e000 */
[----:B------:R-:W-:-:S14]  /*0780*/  DSETP.GT.AND P0, PT, R4, R10, !P0 ;  /* 0x0000000a0400722a */ /* 0x000fdc0004704000 */
[----:B------:R-:W-:Y:S05]  /*0790*/  @P0 BREAK.RELIABLE P1, B2 ;  /* 0x0000000000020942 */ /* 0x000fea0000800100 */
[----:B------:R-:W-:Y:S05]  /*07a0*/  @P0 BRA P1, `(.L_x_107) ;  /* 0x0000000000140947 */ /* 0x000fea0000800000 */
.L_x_106:
[----:B------:R-:W-:Y:S05]  /*07b0*/  BSYNC.RELIABLE B2 ;  /* 0x0000000000027941 */ /* 0x000fea0003800100 */
.L_x_105:
[----:B------:R-:W-:Y:S02]  /*07c0*/  IMAD.MOV.U32 R3, RZ, RZ, -0x40800000 ;  /* 0xbf800000ff037424 */ /* 0x000fe400078e00ff */
[----:B------:R-:W-:-:S03]  /*07d0*/  IMAD.MOV.U32 R7, RZ, RZ, -0x40800000 ;  /* 0xbf800000ff077424 */ /* 0x000fc600078e00ff */
[----:B------:R2:W-:Y:S01]  /*07e0*/  STG.E desc[UR4][R8.64+0x4], R3 ;  /* 0x0000040308007986 */ /* 0x0005e2000c101904 */
[----:B------:R-:W-:Y:S05]  /*07f0*/  BRA `(.L_x_108) ;  /* 0x0000000000c47947 */ /* 0x000fea0003800000 */
.L_x_107:
[----:B------:R-:W-:Y:S01]  /*0800*/  UMOV UR6, 0x88e368f1 ;  /* 0x88e368f100067882 */ /* 0x000fe20000000000 */
[----:B------:R-:W-:Y:S01]  /*0810*/  UMOV UR7, 0x3ee4f8b5 ;  /* 0x3ee4f8b500077882 */ /* 0x000fe20000000000 */
[----:B------:R-:W-:Y:S01]  /*0820*/  FSETP.GEU.AND P1, PT, |R15|, 6.5827683646048100446e-37, PT ;  /* 0x036000000f00780b */ /* 0x000fe20003f2e200 */
[----:B------:R-:W-:Y:S01]  /*0830*/  DADD R18, R2, UR6 ;  /* 0x0000000602127e29 */ /* 0x000fe20008000000 */
[----:B------:R-:W-:Y:S01]  /*0840*/  BSSY.RECONVERGENT B4, `(.L_x_109) ;  /* 0x0000014000047945 */ /* 0x000fe20003800200 */
[----:B------:R-:W-:-:S04]  /*0850*/  MOV R2, 0x1 ;  /* 0x0000000100027802 */ /* 0x000fc80000000f00 */
        /* <DEDUP_REMOVED lines=13> */
[----:B------:R-:W-:Y:S01]  /*0930*/  MOV R2, 0x960 ;  /* 0x0000096000027802 */ /* 0x000fe20000000f00 */
[----:B------:R-:W-:-:S07]  /*0940*/  IMAD.MOV.U32 R13, RZ, RZ, R19 ;  /* 0x000000ffff0d7224 */ /* 0x000fce00078e0013 */
[----:B------:R-:W-:Y:S05]  /*0950*/  CALL.REL.NOINC `($__internal_4_$__cuda_sm20_div_rn_f64_full) ;  /* 0x0000000c00247944 */ /* 0x000fea0003c00000 */
[----:B------:R-:W-:Y:S02]  /*0960*/  IMAD.MOV.U32 R2, RZ, RZ, R4 ;  /* 0x000000ffff027224 */ /* 0x000fe400078e0004 */
[----:B------:R-:W-:-:S07]  /*0970*/  IMAD.MOV.U32 R3, RZ, RZ, R5 ;  /* 0x000000ffff037224 */ /* 0x000fce00078e0005 */
.L_x_110:
[----:B------:R-:W-:Y:S05]  /*0980*/  BSYNC.RECONVERGENT B4 ;  /* 0x0000000000047941 */ /* 0x000fea0003800200 */
.L_x_109:
[----:B------:R-:W0:Y:S01]  /*0990*/  MUFU.RCP64H R5, R19 ;  /* 0x0000001300057308 */ /* 0x000e220000001800 */
[----:B------:R-:W-:Y:S01]  /*09a0*/  MOV R4, 0x1 ;  /* 0x0000000100047802 */ /* 0x000fe20000000f00 */
        /* <DEDUP_REMOVED lines=20> */
.L_x_112:
[----:B------:R-:W-:Y:S05]  /*0af0*/  BSYNC.RECONVERGENT B4 ;  /* 0x0000000000047941 */ /* 0x000fea0003800200 */
.L_x_111:
[----:B------:R0:W1:Y:S02]  /*0b00*/  F2F.F32.F64 R7, R4 ;  /* 0x0000000400077310 */ /* 0x0000640000301000 */
.L_x_108:
[----:B------:R-:W-:Y:S05]  /*0b10*/  BSYNC.RECONVERGENT B3 ;  /* 0x0000000000037941 */ /* 0x000fea0003800200 */
.L_x_104:
        /* <DEDUP_REMOVED lines=30> */
.L_x_115:
[----:B------:R-:W-:Y:S05]  /*0d00*/  BSYNC.RELIABLE B4 ;  /* 0x0000000000047941 */ /* 0x000fea0003800100 */
.L_x_114:
[----:B------:R-:W-:Y:S01]  /*0d10*/  IMAD.MOV.U32 R3, RZ, RZ, -0x40800000 ;  /* 0xbf800000ff037424 */ /* 0x000fe200078e00ff */
[----:B------:R-:W-:-:S04]  /*0d20*/  MOV R7, 0xbf800000 ;  /* 0xbf80000000077802 */ /* 0x000fc80000000f00 */
[----:B------:R2:W-:Y:S01]  /*0d30*/  STG.E desc[UR4][R18.64+0x4], R3 ;  /* 0x0000040312007986 */ /* 0x0005e2000c101904 */
[----:B------:R-:W-:Y:S05]  /*0d40*/  BRA `(.L_x_117) ;  /* 0x0000000000c47947 */ /* 0x000fea0003800000 */
.L_x_116:
[----:B------:R-:W-:Y:S01]  /*0d50*/  UMOV UR6, 0x88e368f1 ;  /* 0x88e368f100067882 */ /* 0x000fe20000000000 */
[----:B------:R-:W-:Y:S01]  /*0d60*/  UMOV UR7, 0x3ee4f8b5 ;  /* 0x3ee4f8b500077882 */ /* 0x000fe20000000000 */
[----:B------:R-:W-:Y:S01]  /*0d70*/  FSETP.GEU.AND P1, PT, |R15|, 6.5827683646048100446e-37, PT ;  /* 0x036000000f00780b */ /* 0x000fe20003f2e200 */
[----:B------:R-:W-:Y:S01]  /*0d80*/  DADD R8, R2, UR6 ;  /* 0x0000000602087e29 */ /* 0x000fe20008000000 */
[----:B------:R-:W-:Y:S01]  /*0d90*/  BSSY.RECONVERGENT B5, `(.L_x_118) ;  /* 0x0000014000057945 */ /* 0x000fe20003800200 */
[----:B------:R-:W-:-:S04]  /*0da0*/  IMAD.MOV.U32 R2, RZ, RZ, 0x1 ;  /* 0x00000001ff027424 */ /* 0x000fc800078e00ff */
        /* <DEDUP_REMOVED lines=16> */
[----:B------:R-:W-:Y:S01]  /*0eb0*/  IMAD.MOV.U32 R2, RZ, RZ, R4 ;  /* 0x000000ffff027224 */ /* 0x000fe200078e0004 */
[----:B------:R-:W-:-:S07]  /*0ec0*/  MOV R3, R5 ;  /* 0x0000000500037202 */ /* 0x000fce0000000f00 */
.L_x_119:
[----:B------:R-:W-:Y:S05]  /*0ed0*/  BSYNC.RECONVERGENT B5 ;  /* 0x0000000000057941 */ /* 0x000fea0003800200 */
.L_x_118:
        /* <DEDUP_REMOVED lines=22> */
.L_x_121:
[----:B------:R-:W-:Y:S05]  /*1040*/  BSYNC.RECONVERGENT B5 ;  /* 0x0000000000057941 */ /* 0x000fea0003800200 */
.L_x_120:
[----:B------:R0:W1:Y:S02]  /*1050*/  F2F.F32.F64 R7, R4 ;  /* 0x0000000400077310 */ /* 0x0000640000301000 */
.L_x_117:
[----:B------:R-:W-:Y:S05]  /*1060*/  BSYNC.RECONVERGENT B3 ;  /* 0x0000000000037941 */ /* 0x000fea0003800200 */
.L_x_113:
        /* <DEDUP_REMOVED lines=30> */
.L_x_124:
[----:B------:R-:W-:Y:S05]  /*1250*/  BSYNC.RELIABLE B5 ;  /* 0x0000000000057941 */ /* 0x000fea0003800100 */
.L_x_123:
[----:B------:R-:W-:Y:S01]  /*1260*/  MOV R3, 0xbf800000 ;  /* 0xbf80000000037802 */ /* 0x000fe20000000f00 */
[----:B------:R-:W-:-:S04]  /*1270*/  IMAD.MOV.U32 R5, RZ, RZ, -0x40800000 ;  /* 0xbf800000ff057424 */ /* 0x000fc800078e00ff */
[----:B------:R2:W-:Y:S01]  /*1280*/  STG.E desc[UR4][R8.64+0x4], R3 ;  /* 0x0000040308007986 */ /* 0x0005e2000c101904 */
[----:B------:R-:W-:Y:S05]  /*1290*/  BRA `(.L_x_126) ;  /* 0x0000000000c47947 */ /* 0x000fea0003800000 */
.L_x_125:
        /* <DEDUP_REMOVED lines=22> */
[----:B------:R-:W-:Y:S01]  /*1400*/  MOV R2, R4 ;  /* 0x0000000400027202 */ /* 0x000fe20000000f00 */
[----:B------:R-:W-:-:S07]  /*1410*/  IMAD.MOV.U32 R3, RZ, RZ, R5 ;  /* 0x000000ffff037224 */ /* 0x000fce00078e0005 */
.L_x_128:
[----:B------:R-:W-:Y:S05]  /*1420*/  BSYNC.RECONVERGENT B6 ;  /* 0x0000000000067941 */ /* 0x000fea0003800200 */
.L_x_127:
        /* <DEDUP_REMOVED lines=22> */
.L_x_130:
[----:B------:R-:W-:Y:S05]  /*1590*/  BSYNC.RECONVERGENT B6 ;  /* 0x0000000000067941 */ /* 0x000fea0003800200 */
.L_x_129:
[----:B------:R0:W1:Y:S02]  /*15a0*/  F2F.F32.F64 R5, R4 ;  /* 0x0000000400057310 */ /* 0x0000640000301000 */
.L_x_126:
[----:B------:R-:W-:Y:S05]  /*15b0*/  BSYNC.RECONVERGENT B3 ;  /* 0x0000000000037941 */ /* 0x000fea0003800200 */
.L_x_122:
[----:B------:R-:W-:Y:S05]  /*15c0*/  WARPSYNC.ALL ;  /* 0x0000000000007948 */ /* 0x000fea0003800000 */
[----:B-1----:R-:W-:Y:S01]  /*15d0*/  STG.E desc[UR4][R8.64+0x8], R5 ;  /* 0x0000080508007986 */ /* 0x002fe2000c101904 */
[----:B------:R-:W-:Y:S05]  /*15e0*/  EXIT ;  /* 0x000000000000794d */ /* 0x000fea0003800000 */
        .weak           $__internal_4_$__cuda_sm20_div_rn_f64_full
        .type           $__internal_4_$__cuda_sm20_div_rn_f64_full,@function
        .size           $__internal_4_$__cuda_sm20_div_rn_f64_full,(.L_x_324 - $__internal_4_$__cuda_sm20_div_rn_f64_full)
$__internal_4_$__cuda_sm20_div_rn_f64_full:
[C---:B------:R-:W-:Y:S01]  /*15f0*/  FSETP.GEU.AND P0, PT, |R13|.reuse, 1.469367938527859385e-39, PT ;  /* 0x001000000d00780b */ /* 0x040fe20003f0e200 */
[----:B------:R-:W-:Y:S01]  /*1600*/  IMAD.MOV.U32 R16, RZ, RZ, 0x1 ;  /* 0x00000001ff107424 */ /* 0x000fe200078e00ff */
[----:B------:R-:W-:Y:S01]  /*1610*/  LOP3.LUT R10, R13, 0x800fffff, RZ, 0xc0, !PT ;  /* 0x800fffff0d0a7812 */ /* 0x000fe200078ec0ff */
[----:B------:R-:W-:Y:S01]  /*1620*/  BSSY.RECONVERGENT B1, `(.L_x_131) ;  /* 0x0000054000017945 */ /* 0x000fe20003800200 */
[C---:B------:R-:W-:Y:S02]  /*1630*/  FSETP.GEU.AND P2, PT, |R15|.reuse, 1.469367938527859385e-39, PT ;  /* 0x001000000f00780b */ /* 0x040fe40003f4e200 */
[----:B------:R-:W-:Y:S02]  /*1640*/  LOP3.LUT R11, R10, 0x3ff00000, RZ, 0xfc, !PT ;  /* 0x3ff000000a0b7812 */ /* 0x000fe400078efcff */
[----:B------:R-:W-:Y:S02]  /*1650*/  MOV R10, R12 ;  /* 0x0000000c000a7202 */ /* 0x000fe40000000f00 */
[----:B------:R-:W-:-:S02]  /*1660*/  LOP3.LUT R3, R15, 0x7ff00000, RZ, 0xc0, !PT ;  /* 0x7ff000000f037812 */ /* 0x000fc400078ec0ff */
[----:B------:R-:W-:Y:S01]  /*1670*/  LOP3.LUT R6, R13, 0x7ff00000, RZ, 0xc0, !PT ;  /* 0x7ff000000d067812 */ /* 0x000fe200078ec0ff */
[----:B------:R-:W-:-:S03]  /*1680*/  @!P0 DMUL R10, R12, 8.98846567431157953865e+307 ;  /* 0x7fe000000c0a8828 */ /* 0x000fc60000000000 */
[----:B------:R-:W-:Y:S01]  /*1690*/  ISETP.GE.U32.AND P1, PT, R3, R6, PT ;  /* 0x000000060300720c */ /* 0x000fe20003f26070 */
[----:B------:R-:W-:Y:S01]  /*16a0*/  @!P2 IMAD.MOV.U32 R28, RZ, RZ, RZ ;  /* 0x000000ffff1ca224 */ /* 0x000fe200078e00ff */
[----:B------:R-:W-:Y:S01]  /*16b0*/  @!P2 LOP3.LUT R4, R13, 0x7ff00000, RZ, 0xc0, !PT ;  /* 0x7ff000000d04a812 */ /* 0x000fe200078ec0ff */
[----:B------:R-:W0:Y:S03]  /*16c0*/  MUFU.RCP64H R17, R11 ;  /* 0x0000000b00117308 */ /* 0x000e260000001800 */
[----:B------:R-:W-:Y:S01]  /*16d0*/  @!P2 ISETP.GE.U32.AND P3, PT, R3, R4, PT ;  /* 0x000000040300a20c */ /* 0x000fe20003f66070 */
[----:B------:R-:W-:Y:S01]  /*16e0*/  IMAD.MOV.U32 R4, RZ, RZ, 0x1ca00000 ;  /* 0x1ca00000ff047424 */ /* 0x000fe200078e00ff */
[----:B------:R-:W-:-:S04]  /*16f0*/  @!P0 LOP3.LUT R6, R11, 0x7ff00000, RZ, 0xc0, !PT ;  /* 0x7ff000000b068812 */ /* 0x000fc800078ec0ff */
[----:B------:R-:W-:-:S04]  /*1700*/  @!P2 SEL R5, R4, 0x63400000, !P3 ;  /* 0x634000000405a807 */ /* 0x000fc80005800000 */
[----:B------:R-:W-:Y:S01]  /*1710*/  @!P2 LOP3.LUT R5, R5, 0x80000000, R15, 0xf8, !PT ;  /* 0x800000000505a812 */ /* 0x000fe200078ef80f */
[----:B0-----:R-:W-:-:S03]  /*1720*/  DFMA R26, R16, -R10, 1 ;  /* 0x3ff00000101a742b */ /* 0x001fc6000000080a */
[----:B------:R-:W-:Y:S02]  /*1730*/  @!P2 LOP3.LUT R29, R5, 0x100000, RZ, 0xfc, !PT ;  /* 0x00100000051da812 */ /* 0x000fe400078efcff */
[----:B------:R-:W-:-:S03]  /*1740*/  MOV R5, R3 ;  /* 0x0000000300057202 */ /* 0x000fc60000000f00 */
[----:B------:R-:W-:-:S08]  /*1750*/  DFMA R26, R26, R26, R26 ;  /* 0x0000001a1a1a722b */ /* 0x000fd0000000001a */
[----:B------:R-:W-:Y:S01]  /*1760*/  DFMA R26, R16, R26, R16 ;  /* 0x0000001a101a722b */ /* 0x000fe20000000010 */
[----:B------:R-:W-:Y:S01]  /*1770*/  SEL R17, R4, 0x63400000, !P1 ;  /* 0x6340000004117807 */ /* 0x000fe20004800000 */
[----:B------:R-:W-:-:S03]  /*1780*/  IMAD.MOV.U32 R16, RZ, RZ, R14 ;  /* 0x000000ffff107224 */ /* 0x000fc600078e000e */
[----:B------:R-:W-:-:S03]  /*1790*/  LOP3.LUT R17, R17, 0x800fffff, R15, 0xf8, !PT ;  /* 0x800fffff11117812 */ /* 0x000fc600078ef80f */
[----:B------:R-:W-:-:S03]  /*17a0*/  DFMA R20, R26, -R10, 1 ;  /* 0x3ff000001a14742b */ /* 0x000fc6000000080a */
[----:B------:R-:W-:-:S05]  /*17b0*/  @!P2 DFMA R16, R16, 2, -R28 ;  /* 0x400000001010a82b */ /* 0x000fca000000081c */
[----:B------:R-:W-:-:S05]  /*17c0*/  DFMA R26, R26, R20, R26 ;  /* 0x000000141a1a722b */ /* 0x000fca000000001a */
[----:B------:R-:W-:-:S03]  /*17d0*/  @!P2 LOP3.LUT R5, R17, 0x7ff00000, RZ, 0xc0, !PT ;  /* 0x7ff000001105a812 */ /* 0x000fc600078ec0ff */
[----:B------:R-:W-:Y:S02]  /*17e0*/  DMUL R20, R26, R16 ;  /* 0x000000101a147228 */ /* 0x000fe40000000000 */
[----:B------:R-:W-:-:S05]  /*17f0*/  VIADD R7, R5, 0xffffffff ;  /* 0xffffffff05077836 */ /* 0x000fca0000000000 */
[----:B------:R-:W-:Y:S01]  /*1800*/  ISETP.GT.U32.AND P0, PT, R7, 0x7feffffe, PT ;  /* 0x7feffffe0700780c */ /* 0x000fe20003f04070 */
[----:B------:R-:W-:Y:S01]  /*1810*/  VIADD R7, R6, 0xffffffff ;  /* 0xffffffff06077836 */ /* 0x000fe20000000000 */
[----:B------:R-:W-:-:S04]  /*1820*/  DFMA R28, R20, -R10, R16 ;  /* 0x8000000a141c722b */ /* 0x000fc80000000010 */
[----:B------:R-:W-:-:S04]  /*1830*/  ISETP.GT.U32.OR P0, PT, R7, 0x7feffffe, P0 ;  /* 0x7feffffe0700780c */ /* 0x000fc80000704470 */
[----:B------:R-:W-:-:S09]  /*1840*/  DFMA R20, R26, R28, R20 ;  /* 0x0000001c1a14722b */ /* 0x000fd20000000014 */
        /* <DEDUP_REMOVED lines=19> */
[----:B------:R-:W-:Y:S01]  /*1980*/  IADD3 R4, PT, PT, -R4, -0x43300000, RZ ;  /* 0xbcd0000004047810 */ /* 0x000fe20007ffe1ff */
[----:B------:R-:W-:-:S06]  /*1990*/  IMAD.MOV.U32 R6, RZ, RZ, RZ ;  /* 0x000000ffff067224 */ /* 0x000fcc00078e00ff */
[----:B------:R-:W-:Y:S02]  /*19a0*/  DFMA R6, R26, -R6, R20 ;  /* 0x800000061a06722b */ /* 0x000fe40000000014 */
[----:B------:R-:W-:-:S08]  /*19b0*/  DMUL.RP R20, R20, R10 ;  /* 0x0000000a14147228 */ /* 0x000fd00000008000 */
[----:B------:R-:W-:Y:S02]  /*19c0*/  FSETP.NEU.AND P0, PT, |R7|, R4, PT ;  /* 0x000000040700720b */ /* 0x000fe40003f0d200 */
[----:B------:R-:W-:Y:S02]  /*19d0*/  LOP3.LUT R3, R21, R12, RZ, 0x3c, !PT ;  /* 0x0000000c15037212 */ /* 0x000fe400078e3cff */
[----:B------:R-:W-:Y:S02]  /*19e0*/  FSEL R26, R20, R26, !P0 ;  /* 0x0000001a141a7208 */ /* 0x000fe40004000000 */
[----:B------:R-:W-:Y:S01]  /*19f0*/  FSEL R27, R3, R27, !P0 ;  /* 0x0000001b031b7208 */ /* 0x000fe20004000000 */
[----:B------:R-:W-:Y:S06]  /*1a00*/  BRA `(.L_x_133) ;  /* 0x0000000000547947 */ /* 0x000fec0003800000 */
.L_x_132:
[----:B------:R-:W-:-:S14]  /*1a10*/  DSETP.NAN.AND P0, PT, R14, R14, PT ;  /* 0x0000000e0e00722a */ /* 0x000fdc0003f08000 */
[----:B------:R-:W-:Y:S05]  /*1a20*/  @P0 BRA `(.L_x_134) ;  /* 0x0000000000440947 */ /* 0x000fea0003800000 */
[----:B------:R-:W-:-:S14]  /*1a30*/  DSETP.NAN.AND P0, PT, R12, R12, PT ;  /* 0x0000000c0c00722a */ /* 0x000fdc0003f08000 */
[----:B------:R-:W-:Y:S05]  /*1a40*/  @P0 BRA `(.L_x_135) ;  /* 0x0000000000300947 */ /* 0x000fea0003800000 */
[----:B------:R-:W-:Y:S01]  /*1a50*/  ISETP.NE.AND P0, PT, R5, R6, PT ;  /* 0x000000060500720c */ /* 0x000fe20003f05270 */
[----:B------:R-:W-:Y:S01]  /*1a60*/  IMAD.MOV.U32 R26, RZ, RZ, 0x0 ;  /* 0x00000000ff1a7424 */ /* 0x000fe200078e00ff */
[----:B------:R-:W-:-:S11]  /*1a70*/  MOV R27, 0xfff80000 ;  /* 0xfff80000001b7802 */ /* 0x000fd60000000f00 */
        /* <DEDUP_REMOVED lines=9> */
.L_x_135:
[----:B------:R-:W-:Y:S01]  /*1b10*/  LOP3.LUT R27, R13, 0x80000, RZ, 0xfc, !PT ;  /* 0x000800000d1b7812 */ /* 0x000fe200078efcff */
[----:B------:R-:W-:Y:S01]  /*1b20*/  IMAD.MOV.U32 R26, RZ, RZ, R12 ;  /* 0x000000ffff1a7224 */ /* 0x000fe200078e000c */
[----:B------:R-:W-:Y:S06]  /*1b30*/  BRA `(.L_x_133) ;  /* 0x0000000000087947 */ /* 0x000fec0003800000 */
.L_x_134:
[----:B------:R-:W-:Y:S02]  /*1b40*/  LOP3.LUT R27, R15, 0x80000, RZ, 0xfc, !PT ;  /* 0x000800000f1b7812 */ /* 0x000fe400078efcff */
[----:B------:R-:W-:-:S07]  /*1b50*/  MOV R26, R14 ;  /* 0x0000000e001a7202 */ /* 0x000fce0000000f00 */
.L_x_133:
[----:B------:R-:W-:Y:S05]  /*1b60*/  BSYNC.RECONVERGENT B1 ;  /* 0x0000000000017941 */ /* 0x000fea0003800200 */
.L_x_131:
[----:B------:R-:W-:Y:S02]  /*1b70*/  IMAD.MOV.U32 R3, RZ, RZ, 0x0 ;  /* 0x00000000ff037424 */ /* 0x000fe400078e00ff */
[----:B------:R-:W-:Y:S02]  /*1b80*/  IMAD.MOV.U32 R4, RZ, RZ, R26 ;  /* 0x000000ffff047224 */ /* 0x000fe400078e001a */
[----:B------:R-:W-:Y:S01]  /*1b90*/  IMAD.MOV.U32 R5, RZ, RZ, R27 ;  /* 0x000000ffff057224 */ /* 0x000fe200078e001b */
[----:B------:R-:W-:Y:S06]  /*1ba0*/  RET.REL.NODEC R2 `(_Z11transform2dPff) ;  /* 0xffffffe402147950 */ /* 0x000fec0003c3ffff */
.L_x_136:
        /* <DEDUP_REMOVED lines=13> */
.L_x_324:


//--------------------- .text._Z9transformPfS_S_  --------------------------
	.section	.text._Z9transformPfS_S_,"ax",@progbits
	.align	128
        .global         _Z9transformPfS_S_
        .type           _Z9transformPfS_S_,@function
        .size           _Z9transformPfS_S_,(.L_x_333 - _Z9transformPfS_S_)
        .other          _Z9transformPfS_S_,@"STO_CUDA_ENTRY STV_DEFAULT"
_Z9transformPfS_S_:
.text._Z9transformPfS_S_:
[----:B------:R-:W-:Y:S01]  /*0000*/  LDC R1, c[0x0][0x37c] ;  /* 0x0000df00ff017b82 */ /* 0x000fe20000000800 */
[----:B------:R-:W0:Y:S07]  /*0010*/  S2R R7, SR_CTAID.Y ;  /* 0x0000000000077919 */ /* 0x000e2e0000002600 */
[----:B------:R-:W1:Y:S01]  /*0020*/  LDC R0, c[0x0][0x370] ;  /* 0x0000dc00ff007b82 */ /* 0x000e620000000800 */
[----:B------:R-:W2:Y:S01]  /*0030*/  LDCU.64 UR4, c[0x0][0x358] ;  /* 0x00006b00ff0477ac */ /* 0x000ea20008000a00 */
[----:B------:R-:W0:Y:S01]  /*0040*/  S2R R6, SR_TID.Y ;  /* 0x0000000000067919 */ /* 0x000e220000002200 */
[----:B------:R-:W3:Y:S05]  /*0050*/  S2R R11, SR_CTAID.X ;  /* 0x00000000000b7919 */ /* 0x000eea0000002500 */
[----:B------:R-:W4:Y:S01]  /*0060*/  LDC.64 R4, c[0x0][0x388] ;  /* 0x0000e200ff047b82 */ /* 0x000f220000000a00 */
[----:B------:R-:W3:Y:S07]  /*0070*/  S2R R8, SR_TID.X ;  /* 0x0000000000087919 */ /* 0x000eee0000002100 */
[----:B------:R-:W2:Y:S01]  /*0080*/  LDC.64 R2, c[0x0][0x390] ;  /* 0x0000e400ff027b82 */ /* 0x000ea20000000a00 */
[----:B0-----:R-:W-:-:S05]  /*0090*/  LEA R7, R7, R6, 0x5 ;  /* 0x0000000607077211 */ /* 0x001fca00078e28ff */
[----:B-1----:R-:W-:Y:S01]  /*00a0*/  IMAD R6, R7, R0, RZ ;  /* 0x0000000007067224 */ /* 0x002fe200078e02ff */
[----:B--2---:R-:W2:Y:S01]  /*00b0*/  LDG.E R15, desc[UR4][R2.64+0x4] ;  /* 0x00000404020f7981 */ /* 0x004ea2000c1e1900 */
[----:B---3--:R-:W-:-:S03]  /*00c0*/  LEA R11, R11, R8, 0x5 ;  /* 0x000000080b0b7211 */ /* 0x008fc600078e28ff */
[----:B------:R-:W3:Y:S01]  /*00d0*/  LDG.E R13, desc[UR4][R2.64] ;  /* 0x00000004020d7981 */ /* 0x000ee2000c1e1900 */
[----:B------:R-:W-:-:S03]  /*00e0*/  LEA R11, R6, R11, 0x5 ;  /* 0x0000000b060b7211 */ /* 0x000fc600078e28ff */
[----:B------:R-:W5:Y:S01]  /*00f0*/  LDG.E R14, desc[UR4][R2.64+0x8] ;  /* 0x00000804020e7981 */ /* 0x000f62000c1e1900 */
[----:B------:R-:W0:Y:S01]  /*0100*/  LDC.64 R6, c[0x0][0x380] ;  /* 0x0000e000ff067b82 */ /* 0x000e220000000a00 */
[----:B------:R-:W-:Y:S02]  /*0110*/  SHF.L.U32 R9, R11, 0x2, RZ ;  /* 0x000000020b097819 */ /* 0x000fe400000006ff */
[----:B------:R-:W5:Y:S03]  /*0120*/  LDG.E R16, desc[UR4][R2.64+0xc] ;  /* 0x00000c0402107981 */ /* 0x000f66000c1e1900 */
[----:B----4-:R-:W-:-:S05]  /*0130*/  IMAD.WIDE R8, R9, 0x4, R4 ;  /* 0x0000000409087825 */ /* 0x010fca00078e0204 */
[----:B------:R-:W2:Y:S04]  /*0140*/  LDG.E R12, desc[UR4][R8.64+0x4] ;  /* 0x00000404080c7981 */ /* 0x000ea8000c1e1900 */
[----:B------:R-:W3:Y:S04]  /*0150*/  LDG.E R10, desc[UR4][R8.64] ;  /* 0x00000004080a7981 */ /* 0x000ee8000c1e1900 */
[----:B------:R-:W5:Y:S04]  /*0160*/  LDG.E R17, desc[UR4][R8.64+0x8] ;  /* 0x0000080408117981 */ /* 0x000f68000c1e1900 */
[----:B------:R-:W4:Y:S01]  /*0170*/  LDG.E R19, desc[UR4][R8.64+0xc] ;  /* 0x00000c0408137981 */ /* 0x000f22000c1e1900 */
[----:B--2---:R-:W-:-:S04]  /*0180*/  FMUL R15, R12, R15 ;  /* 0x0000000f0c0f7220 */ /* 0x004fc80000400000 */
[----:B---3--:R-:W-:Y:S01]  /*0190*/  FFMA R10, R10, R13, R15 ;  /* 0x0000000d0a0a7223 */ /* 0x008fe2000000000f */
[----:B------:R-:W-:-:S03]  /*01a0*/  LEA R13, R11, R11, 0x1 ;  /* 0x0000000b0b0d7211 */ /* 0x000fc600078e08ff */
[----:B-----5:R-:W-:Y:S02]  /*01b0*/  FFMA R10, R17, R14, R10 ;  /* 0x0000000e110a7223 */ /* 0x020fe4000000000a */
[----:B0-----:R-:W-:-:S04]  /*01c0*/  IMAD.WIDE R12, R13, 0x4, R6 ;  /* 0x000000040d0c7825 */ /* 0x001fc800078e0206 */
[----:B----4-:R-:W-:-:S05]  /*01d0*/  FFMA R19, R19, R16, R10 ;  /* 0x0000001013137223 */ /* 0x010fca000000000a */
[----:B------:R0:W-:Y:S04]  /*01e0*/  STG.E desc[UR4][R12.64], R19 ;  /* 0x000000130c007986 */ /* 0x0001e8000c101904 */
[----:B------:R-:W2:Y:S04]  /*01f0*/  LDG.E R14, desc[UR4][R8.64+0x4] ;  /* 0x00000404080e7981 */ /* 0x000ea8000c1e1900 */
[----:B------:R-:W2:Y:S04]  /*0200*/  LDG.E R17, desc[UR4][R2.64+0x14] ;  /* 0x0000140402117981 */ /* 0x000ea8000c1e1900 */
[----:B------:R-:W3:Y:S04]  /*0210*/  LDG.E R10, desc[UR4][R8.64] ;  /* 0x00000004080a7981 */ /* 0x000ee8000c1e1900 */
[----:B------:R-:W3:Y:S04]  /*0220*/  LDG.E R15, desc[UR4][R2.64+0x10] ;  /* 0x00001004020f7981 */ /* 0x000ee8000c1e1900 */
[----:B------:R-:W4:Y:S04]  /*0230*/  LDG.E R21, desc[UR4][R8.64+0x8] ;  /* 0x0000080408157981 */ /* 0x000f28000c1e1900 */
[----:B------:R-:W4:Y:S04]  /*0240*/  LDG.E R16, desc[UR4][R2.64+0x18] ;  /* 0x0000180402107981 */ /* 0x000f28000c1e1900 */
[----:B------:R-:W5:Y:S04]  /*0250*/  LDG.E R23, desc[UR4][R8.64+0xc] ;  /* 0x00000c0408177981 */ /* 0x000f68000c1e1900 */
[----:B------:R-:W5:Y:S01]  /*0260*/  LDG.E R18, desc[UR4][R2.64+0x1c] ;  /* 0x00001c0402127981 */ /* 0x000f62000c1e1900 */
[----:B--2---:R-:W-:-:S04]  /*0270*/  FMUL R17, R14, R17 ;  /* 0x000000110e117220 */ /* 0x004fc80000400000 */
[----:B---3--:R-:W-:-:S04]  /*0280*/  FFMA R10, R10, R15, R17 ;  /* 0x0000000f0a0a7223 */ /* 0x008fc80000000011 */
[----:B----4-:R-:W-:-:S04]  /*0290*/  FFMA R10, R21, R16, R10 ;  /* 0x00000010150a7223 */ /* 0x010fc8000000000a */
[----:B-----5:R-:W-:-:S05]  /*02a0*/  FFMA R23, R23, R18, R10 ;  /* 0x0000001217177223 */ /* 0x020fca000000000a */
        /* <DEDUP_REMOVED lines=8> */
[----:B0-----:R-:W5:Y:S01]  /*0330*/  LDG.E R19, desc[UR4][R2.64+0x2c] ;  /* 0x00002c0402137981 */ /* 0x001f62000c1e1900 */
[----:B--2---:R-:W-:-:S04]  /*0340*/  FMUL R17, R14, R17 ;  /* 0x000000110e117220 */ /* 0x004fc80000400000 */
[----:B---3--:R-:W-:Y:S01]  /*0350*/  FFMA R15, R10, R15, R17 ;  /* 0x0000000f0a0f7223 */ /* 0x008fe20000000011 */
[----:B------:R-:W-:-:S04]  /*0360*/  LEA R10, R0, R11, 0x8 ;  /* 0x0000000b000a7211 */ /* 0x000fc800078e40ff */
[----:B------:R-:W-:Y:S01]  /*0370*/  SHF.L.U32 R17, R10, 0x2, RZ ;  /* 0x000000020a117819 */ /* 0x000fe200000006ff */
[----:B----4-:R-:W-:-:S04]  /*0380*/  FFMA R15, R16, R18, R15 ;  /* 0x00000012100f7223 */ /* 0x010fc8000000000f */
[----:B-----5:R-:W-:Y:S01]  /*0390*/  FFMA R19, R20, R19, R15 ;  /* 0x0000001314137223 */ /* 0x020fe2000000000f */
[----:B------:R-:W-:-:S04]  /*03a0*/  IMAD.WIDE R14, R17, 0x4, R4 ;  /* 0x00000004110e7825 */ /* 0x000fc800078e0204 */
        /* <DEDUP_REMOVED lines=8> */
[----:B-1----:R-:W5:Y:S01]  /*0430*/  LDG.E R23, desc[UR4][R14.64+0xc] ;  /* 0x00000c040e177981 */ /* 0x002f62000c1e1900 */
[----:B--2---:R-:W-:-:S04]  /*0440*/  FMUL R17, R16, R17 ;  /* 0x0000001110117220 */ /* 0x004fc80000400000 */
[----:B---3--:R-:W-:Y:S01]  /*0450*/  FFMA R8, R8, R9, R17 ;  /* 0x0000000908087223 */ /* 0x008fe20000000011 */
[----:B------:R-:W-:-:S03]  /*0460*/  LEA R9, R10, R10, 0x1 ;  /* 0x0000000a0a097211 */ /* 0x000fc600078e08ff */
[----:B----4-:R-:W-:Y:S02]  /*0470*/  FFMA R18, R21, R18, R8 ;  /* 0x0000001215127223 */ /* 0x010fe40000000008 */
[----:B------:R-:W-:-:S04]  /*0480*/  IMAD.WIDE R8, R9, 0x4, R6 ;  /* 0x0000000409087825 */ /* 0x000fc800078e0206 */
[----:B-----5:R-:W-:-:S05]  /*0490*/  FFMA R23, R23, R20, R18 ;  /* 0x0000001417177223 */ /* 0x020fca0000000012 */
[----:B------:R1:W-:Y:S04]  /*04a0*/  STG.E desc[UR4][R8.64], R23 ;  /* 0x0000001708007986 */ /* 0x0003e8000c101904 */
[----:B0-----:R-:W2:Y:S04]  /*04b0*/  LDG.E R12, desc[UR4][R14.64+0x4] ;  /* 0x000004040e0c7981 */ /* 0x001ea8000c1e1900 */
        /* <DEDUP_REMOVED lines=18> */
[----:B-1----:R-:W5:Y:S04]  /*05e0*/  LDG.E R23, desc[UR4][R14.64+0xc] ;  /* 0x00000c040e177981 */ /* 0x002f68000c1e1900 */
[----:B------:R-:W5:Y:S01]  /*05f0*/  LDG.E R18, desc[UR4][R2.64+0x2c] ;  /* 0x00002c0402127981 */ /* 0x000f62000c1e1900 */
        /* <DEDUP_REMOVED lines=14> */
[----:B0-----:R-:W5:Y:S04]  /*06e0*/  LDG.E R21, desc[UR4][R10.64+0xc] ;  /* 0x00000c040a157981 */ /* 0x001f68000c1e1900 */
[----:B------:R-:W5:Y:S01]  /*06f0*/  LDG.E R18, desc[UR4][R2.64+0xc] ;  /* 0x00000c0402127981 */ /* 0x000f62000c1e1900 */
[----:B-1----:R-:W-:-:S05]  /*0700*/  LEA R9, R13, R13, 0x1 ;  /* 0x0000000d0d097211 */ /* 0x002fca00078e08ff */
[----:B------:R-:W-:-:S04]  /*0710*/  IMAD.WIDE R8, R9, 0x4, R6 ;  /* 0x0000000409087825 */ /* 0x000fc800078e0206 */
        /* <DEDUP_REMOVED lines=17> */
[----:B------:R-:W-:Y:S04]  /*0830*/  STG.E desc[UR4][R8.64+0x4], R23 ;  /* 0x0000041708007986 */ /* 0x000fe8000c101904 */
        /* <DEDUP_REMOVED lines=8> */
[----:B------:R-:W-:-:S04]  /*08c0*/  LEA R0, R0, R13, 0x8 ;  /* 0x0000000d00007211 */ /* 0x000fc800078e40ff */
[----:B------:R-:W-:-:S05]  /*08d0*/  SHF.L.U32 R13, R0, 0x2, RZ ;  /* 0x00000002000d7819 */ /* 0x000fca00000006ff */
        /* <DEDUP_REMOVED lines=14> */
[----:B0-----:R-:W-:-:S05]  /*09c0*/  LEA R9, R0, R0, 0x1 ;  /* 0x0000000000097211 */ /* 0x001fca00078e08ff */
        /* <DEDUP_REMOVED lines=27> */
[----:B--2---:R-:W-:-:S04]  /*0b80*/  FMUL R11, R8, R11 ;  /* 0x0000000b080b7220 */ /* 0x004fc80000400000 */
[----:B---3--:R-:W-:-:S04]  /*0b90*/  FFMA R0, R0, R9, R11 ;  /* 0x0000000900007223 */ /* 0x008fc8000000000b */
[----:B----4-:R-:W-:-:S04]  /*0ba0*/  FFMA R0, R13, R10, R0 ;  /* 0x0000000a0d007223 */ /* 0x010fc80000000000 */
[----:B-----5:R-:W-:-:S05]  /*0bb0*/  FFMA R17, R17, R12, R0 ;  /* 0x0000000c11117223 */ /* 0x020fca0000000000 */
[----:B------:R-:W-:Y:S01]  /*0bc0*/  STG.E desc[UR4][R6.64+0x8], R17 ;  /* 0x0000081106007986 */ /* 0x000fe2000c101904 */
[----:B------:R-:W-:Y:S05]  /*0bd0*/  EXIT ;  /* 0x000000000000794d */ /* 0x000fea0003800000 */
.L_x_137:
        /* <DEDUP_REMOVED lines=10> */
.L_x_333:


//--------------------- .text._Z10to3d_pointPfS_  --------------------------
	.section	.text._Z10to3d_pointPfS_,"ax",@progbits
	.align	128
        .global         _Z10to3d_pointPfS_
        .type           _Z10to3d_pointPfS_,@function
        .size           _Z10to3d_pointPfS_,(.L_x_325 - _Z10to3d_pointPfS_)
        .other          _Z10to3d_pointPfS_,@"STO_CUDA_ENTRY STV_DEFAULT"
_Z10to3d_pointPfS_:
.text._Z10to3d_pointPfS_:
[----:B------:R-:W0:Y:S01]  /*0000*/  LDC R1, c[0x0][0x37c] ;  /* 0x0000df00ff017b82 */ /* 0x000e220000000800 */
[----:B------:R-:W1:Y:S01]  /*0010*/  LDCU UR4, c[0x0][0x370] ;  /* 0x00006e00ff0477ac */ /* 0x000e620008000800 */
[----:B------:R-:W2:Y:S01]  /*0020*/  S2R R25, SR_CTAID.X ;  /* 0x0000000000197919 */ /* 0x000ea20000002500 */
[----:B------:R-:W-:Y:S01]  /*0030*/  IMAD.MOV.U32 R2, RZ, RZ, 0x1 ;  /* 0x00000001ff027424 */ /* 0x000fe200078e00ff */
[----:B------:R-:W-:Y:S01]  /*0040*/  BSSY.RECONVERGENT B0, `(.L_x_138) ;  /* 0x0000022000007945 */ /* 0x000fe20003800200 */
[----:B------:R-:W3:Y:S01]  /*0050*/  LDCU.64 UR6, c[0x0][0x358] ;  /* 0x00006b00ff0677ac */ /* 0x000ee20008000a00 */
[----:B------:R-:W2:Y:S01]  /*0060*/  S2R R0, SR_TID.X ;  /* 0x0000000000007919 */ /* 0x000ea20000002100 */
[----:B0-----:R-:W-:Y:S01]  /*0070*/  VIADD R1, R1, 0xffffffe0 ;  /* 0xffffffe001017836 */ /* 0x001fe20000000000 */
[----:B------:R-:W0:Y:S01]  /*0080*/  S2R R8, SR_CTAID.Y ;  /* 0x0000000000087919 */ /* 0x000e220000002600 */
[----:B------:R-:W0:Y:S01]  /*0090*/  S2R R9, SR_TID.Y ;  /* 0x0000000000097919 */ /* 0x000e220000002200 */
[----:B-1----:R-:W-:-:S04]  /*00a0*/  USHF.L.U32 UR4, UR4, 0x5, URZ ;  /* 0x0000000504047899 */ /* 0x002fc800080006ff */
[----:B------:R-:W-:Y:S02]  /*00b0*/  USHF.R.S32.HI UR5, URZ, 0x1, UR4 ;  /* 0x00000001ff057899 */ /* 0x000fe40008011404 */
[----:B------:R-:W-:-:S04]  /*00c0*/  I2FP.F32.S32 R14, UR4 ;  /* 0x00000004000e7c45 */ /* 0x000fc80008201400 */
[----:B------:R-:W-:Y:S02]  /*00d0*/  I2FP.F32.S32 R10, UR5 ;  /* 0x00000005000a7c45 */ /* 0x000fe40008201400 */
[----:B------:R-:W1:Y:S01]  /*00e0*/  F2F.F64.F32 R14, R14 ;  /* 0x0000000e000e7310 */ /* 0x000e620000201800 */
[----:B--2---:R-:W-:-:S07]  /*00f0*/  IMAD R25, R25, 0x20, R0 ;  /* 0x0000002019197824 */ /* 0x004fce00078e0200 */
[----:B------:R-:W-:Y:S01]  /*0100*/  F2F.F64.F32 R10, R10 ;  /* 0x0000000a000a7310 */ /* 0x000fe20000201800 */
[----:B------:R-:W-:-:S07]  /*0110*/  I2FP.F32.S32 R0, R25 ;  /* 0x0000001900007245 */ /* 0x000fce0000201400 */
[----:B-1----:R-:W1:Y:S08]  /*0120*/  MUFU.RCP64H R3, R15 ;  /* 0x0000000f00037308 */ /* 0x002e700000001800 */
[----:B------:R-:W2:Y:S01]  /*0130*/  F2F.F64.F32 R16, R0 ;  /* 0x0000000000107310 */ /* 0x000ea20000201800 */
[----:B-1----:R-:W-:Y:S02]  /*0140*/  DFMA R4, -R14, R2, 1 ;  /* 0x3ff000000e04742b */ /* 0x002fe40000000102 */
[----:B--2---:R-:W-:-:S06]  /*0150*/  DADD R16, R16, 0.5 ;  /* 0x3fe0000010107429 */ /* 0x004fcc0000000000 */
[----:B------:R-:W-:-:S08]  /*0160*/  DFMA R4, R4, R4, R4 ;  /* 0x000000040404722b */ /* 0x000fd00000000004 */
[----:B------:R-:W-:Y:S01]  /*0170*/  DFMA R4, R2, R4, R2 ;  /* 0x000000040204722b */ /* 0x000fe20000000002 */
[----:B------:R-:W-:-:S07]  /*0180*/  FSETP.GEU.AND P1, PT, |R17|, 6.5827683646048100446e-37, PT ;  /* 0x036000001100780b */ /* 0x000fce0003f2e200 */
[----:B------:R-:W-:-:S08]  /*0190*/  DFMA R2, -R14, R4, 1 ;  /* 0x3ff000000e02742b */ /* 0x000fd00000000104 */
[----:B------:R-:W-:-:S08]  /*01a0*/  DFMA R2, R4, R2, R4 ;  /* 0x000000020402722b */ /* 0x000fd00000000004 */
[----:B------:R-:W-:-:S08]  /*01b0*/  DMUL R4, R16, R2 ;  /* 0x0000000210047228 */ /* 0x000fd00000000000 */
[----:B------:R-:W-:-:S08]  /*01c0*/  DFMA R6, -R14, R4, R16 ;  /* 0x000000040e06722b */ /* 0x000fd00000000110 */
[----:B------:R-:W-:Y:S01]  /*01d0*/  DFMA R2, R2, R6, R4 ;  /* 0x000000060202722b */ /* 0x000fe20000000004 */
[----:B0-----:R-:W-:-:S09]  /*01e0*/  IMAD R6, R8, 0x20, R9 ;  /* 0x0000002008067824 */ /* 0x001fd200078e0209 */
[----:B------:R-:W-:-:S05]  /*01f0*/  FFMA R0, RZ, R15, R3 ;  /* 0x0000000fff007223 */ /* 0x000fca0000000003 */
[----:B------:R-:W-:-:S13]  /*0200*/  FSETP.GT.AND P0, PT, |R0|, 1.469367938527859385e-39, PT ;  /* 0x001000000000780b */ /* 0x000fda0003f04200 */
[----:B---3--:R-:W-:Y:S05]  /*0210*/  @P0 BRA P1, `(.L_x_139) ;  /* 0x0000000000100947 */ /* 0x008fea0000800000 */
[----:B------:R-:W-:-:S07]  /*0220*/  MOV R8, 0x240 ;  /* 0x0000024000087802 */ /* 0x000fce0000000f00 */
[----:B------:R-:W-:Y:S05]  /*0230*/  CALL.REL.NOINC `($__internal_5_$__cuda_sm20_div_rn_f64_full) ;  /* 0x00000068009c7944 */ /* 0x000fea0003c00000 */
[----:B------:R-:W-:Y:S02]  /*0240*/  IMAD.MOV.U32 R2, RZ, RZ, R18 ;  /* 0x000000ffff027224 */ /* 0x000fe400078e0012 */
[----:B------:R-:W-:-:S07]  /*0250*/  IMAD.MOV.U32 R3, RZ, RZ, R19 ;  /* 0x000000ffff037224 */ /* 0x000fce00078e0013 */
.L_x_139:
[----:B------:R-:W-:Y:S05]  /*0260*/  BSYNC.RECONVERGENT B0 ;  /* 0x0000000000007941 */ /* 0x000fea0003800200 */
.L_x_138:
[----:B------:R-:W0:Y:S01]  /*0270*/  LDC.64 R4, c[0x0][0x380] ;  /* 0x0000e000ff047b82 */ /* 0x000e220000000a00 */
[----:B------:R-:W-:-:S04]  /*0280*/  IMAD R25, R6, UR4, R25 ;  /* 0x0000000406197c24 */ /* 0x000fc8000f8e0219 */
[----:B0-----:R-:W-:-:S05]  /*0290*/  IMAD.WIDE R4, R25, 0x4, R4 ;  /* 0x0000000419047825 */ /* 0x001fca00078e0204 */
[----:B------:R0:W2:Y:S01]  /*02a0*/  LDG.E R24, desc[UR6][R4.64] ;  /* 0x0000000604187981 */ /* 0x0000a2000c1e1900 */
[----:B------:R-:W1:Y:S01]  /*02b0*/  MUFU.RCP64H R9, R11 ;  /* 0x0000000b00097308 */ /* 0x000e620000001800 */
[----:B------:R-:W-:Y:S01]  /*02c0*/  IMAD.MOV.U32 R8, RZ, RZ, 0x1 ;  /* 0x00000001ff087424 */ /* 0x000fe200078e00ff */
[----:B------:R-:W-:Y:S01]  /*02d0*/  DADD R2, R2, R2 ;  /* 0x0000000002027229 */ /* 0x000fe20000000002 */
[----:B------:R-:W-:Y:S05]  /*02e0*/  BSSY.RECONVERGENT B0, `(.L_x_140) ;  /* 0x000001c000007945 */ /* 0x000fea0003800200 */
[----:B------:R-:W3:Y:S01]  /*02f0*/  I2F.F64.U32 R16, R6 ;  /* 0x0000000600107312 */ /* 0x000ee20000201800 */
[----:B-1----:R-:W-:-:S02]  /*0300*/  DFMA R12, -R10, R8, 1 ;  /* 0x3ff000000a0c742b */ /* 0x002fc40000000108 */
[----:B---3--:R-:W-:-:S06]  /*0310*/  DADD R16, R16, 0.5 ;  /* 0x3fe0000010107429 */ /* 0x008fcc0000000000 */
[----:B------:R-:W-:-:S08]  /*0320*/  DFMA R12, R12, R12, R12 ;  /* 0x0000000c0c0c722b */ /* 0x000fd0000000000c */
[----:B------:R-:W-:Y:S01]  /*0330*/  DFMA R12, R8, R12, R8 ;  /* 0x0000000c080c722b */ /* 0x000fe20000000008 */
[----:B------:R-:W-:-:S07]  /*0340*/  FSETP.GEU.AND P1, PT, |R17|, 6.5827683646048100446e-37, PT ;  /* 0x036000001100780b */ /* 0x000fce0003f2e200 */
[----:B------:R-:W-:-:S08]  /*0350*/  DFMA R8, -R10, R12, 1 ;  /* 0x3ff000000a08742b */ /* 0x000fd0000000010c */
[----:B------:R-:W-:Y:S01]  /*0360*/  DFMA R12, R12, R8, R12 ;  /* 0x000000080c0c722b */ /* 0x000fe2000000000c */
[----:B------:R-:W-:Y:S02]  /*0370*/  IMAD.MOV.U32 R8, RZ, RZ, 0x54442d18 ;  /* 0x54442d18ff087424 */ /* 0x000fe400078e00ff */
[----:B------:R-:W-:-:S05]  /*0380*/  IMAD.MOV.U32 R9, RZ, RZ, 0x400921fb ;  /* 0x400921fbff097424 */ /* 0x000fca00078e00ff */
[----:B------:R-:W-:Y:S02]  /*0390*/  DMUL R14, R16, R12 ;  /* 0x0000000c100e7228 */ /* 0x000fe40000000000 */
[----:B------:R-:W-:-:S06]  /*03a0*/  DFMA R8, R2, R8, R8 ;  /* 0x000000080208722b */ /* 0x000fcc0000000008 */
[----:B0-----:R-:W-:-:S08]  /*03b0*/  DFMA R4, -R10, R14, R16 ;  /* 0x0000000e0a04722b */ /* 0x001fd00000000110 */
[----:B------:R-:W-:Y:S02]  /*03c0*/  DFMA R2, R12, R4, R14 ;  /* 0x000000040c02722b */ /* 0x000fe4000000000e */
[----:B------:R-:W0:Y:S08]  /*03d0*/  F2F.F32.F64 R5, R8 ;  /* 0x0000000800057310 */ /* 0x000e300000301000 */
[----:B------:R-:W-:-:S05]  /*03e0*/  FFMA R0, RZ, R11, R3 ;  /* 0x0000000bff007223 */ /* 0x000fca0000000003 */
[----:B------:R-:W-:Y:S02]  /*03f0*/  FSETP.GT.AND P0, PT, |R0|, 1.469367938527859385e-39, PT ;  /* 0x001000000000780b */ /* 0x000fe40003f04200 */
[----:B0-----:R-:W-:-:S04]  /*0400*/  SHF.R.U32.HI R4, RZ, 0x17, R5 ;  /* 0x00000017ff047819 */ /* 0x001fc80000011605 */
[----:B------:R-:W-:Y:S01]  /*0410*/  LOP3.LUT R4, R4, 0x1f, RZ, 0xc0, !PT ;  /* 0x0000001f04047812 */ /* 0x000fe200078ec0ff */
[----:B--2---:R-:W-:-:S06]  /*0420*/  FMUL R24, R24, 128 ;  /* 0x4300000018187820 */ /* 0x004fcc0000400000 */
[----:B------:R-:W-:Y:S05]  /*0430*/  @P0 BRA P1, `(.L_x_141) ;  /* 0x0000000000180947 */ /* 0x000fea0000800000 */
[----:B------:R-:W-:Y:S01]  /*0440*/  IMAD.MOV.U32 R14, RZ, RZ, R10 ;  /* 0x000000ffff0e7224 */ /* 0x000fe200078e000a */
[----:B------:R-:W-:Y:S01]  /*0450*/  MOV R8, 0x480 ;  /* 0x0000048000087802 */ /* 0x000fe20000000f00 */
[----:B------:R-:W-:-:S07]  /*0460*/  IMAD.MOV.U32 R15, RZ, RZ, R11 ;  /* 0x000000ffff0f7224 */ /* 0x000fce00078e000b */
[----:B------:R-:W-:Y:S05]  /*0470*/  CALL.REL.NOINC `($__internal_5_$__cuda_sm20_div_rn_f64_full) ;  /* 0x00000068000c7944 */ /* 0x000fea0003c00000 */
[----:B------:R-:W-:Y:S02]  /*0480*/  IMAD.MOV.U32 R2, RZ, RZ, R18 ;  /* 0x000000ffff027224 */ /* 0x000fe400078e0012 */
[----:B------:R-:W-:-:S07]  /*0490*/  IMAD.MOV.U32 R3, RZ, RZ, R19 ;  /* 0x000000ffff037224 */ /* 0x000fce00078e0013 */
.L_x_141:
[----:B------:R-:W-:Y:S05]  /*04a0*/  BSYNC.RECONVERGENT B0 ;  /* 0x0000000000007941 */ /* 0x000fea0003800200 */
.L_x_140:
[----:B------:R-:W-:Y:S01]  /*04b0*/  UMOV UR4, 0x54442d18 ;  /* 0x54442d1800047882 */ /* 0x000fe20000000000 */
[----:B------:R-:W-:Y:S01]  /*04c0*/  UMOV UR5, 0x400921fb ;  /* 0x400921fb00057882 */ /* 0x000fe20000000000 */
[----:B------:R-:W-:Y:S01]  /*04d0*/  BSSY.RECONVERGENT B0, `(.L_x_142) ;  /* 0x0000044000007945 */ /* 0x000fe20003800200 */
[----:B------:R-:W-:-:S06]  /*04e0*/  DMUL R8, R2, UR4 ;  /* 0x0000000402087c28 */ /* 0x000fcc0008000000 */
[----:B------:R-:W0:Y:S02]  /*04f0*/  F2F.F32.F64 R7, R8 ;  /* 0x0000000800077310 */ /* 0x000e240000301000 */
[C---:B0-----:R-:W-:Y:S01]  /*0500*/  FMUL R2, R7.reuse, 0.63661974668502807617 ;  /* 0x3f22f98307027820 */ /* 0x041fe20000400000 */
[----:B------:R-:W-:-:S05]  /*0510*/  FSETP.GE.AND P0, PT, |R7|, 105615, PT ;  /* 0x47ce47800700780b */ /* 0x000fca0003f06200 */
[----:B------:R-:W0:Y:S02]  /*0520*/  F2I.NTZ R2, R2 ;  /* 0x0000000200027305 */ /* 0x000e240000203100 */
[----:B0-----:R-:W-:Y:S01]  /*0530*/  I2FP.F32.S32 R12, R2 ;  /* 0x00000002000c7245 */ /* 0x001fe20000201400 */
[----:B------:R-:W-:-:S04]  /*0540*/  IMAD.MOV.U32 R13, RZ, RZ, R2 ;  /* 0x000000ffff0d7224 */ /* 0x000fc800078e0002 */
[----:B------:R-:W-:-:S04]  /*0550*/  FFMA R3, R12, -1.5707962512969970703, R7 ;  /* 0xbfc90fda0c037823 */ /* 0x000fc80000000007 */
[----:B------:R-:W-:-:S04]  /*0560*/  FFMA R3, R12, -7.5497894158615963534e-08, R3 ;  /* 0xb3a221680c037823 */ /* 0x000fc80000000003 */
[----:B------:R-:W-:-:S04]  /*0570*/  FFMA R12, R12, -5.3903029534742383927e-15, R3 ;  /* 0xa7c234c50c0c7823 */ /* 0x000fc80000000003 */
[----:B------:R-:W-:Y:S01]  /*0580*/  IMAD.MOV.U32 R14, RZ, RZ, R12 ;  /* 0x000000ffff0e7224 */ /* 0x000fe200078e000c */
[----:B------:R-:W-:Y:S06]  /*0590*/  @!P0 BRA `(.L_x_143) ;  /* 0x0000000000dc8947 */ /* 0x000fec0003800000 */
[----:B------:R-:W-:-:S13]  /*05a0*/  FSETP.NEU.AND P0, PT, |R7|, +INF , PT ;  /* 0x7f8000000700780b */ /* 0x000fda0003f0d200 */
[----:B------:R-:W-:Y:S01]  /*05b0*/  @!P0 FMUL R14, RZ, R7 ;  /* 0x00000007ff0e8220 */ /* 0x000fe20000400000 */
[----:B------:R-:W-:Y:S01]  /*05c0*/  @!P0 IMAD.MOV.U32 R2, RZ, RZ, RZ ;  /* 0x000000ffff028224 */ /* 0x000fe200078e00ff */
[----:B------:R-:W-:Y:S06]  /*05d0*/  @!P0 BRA `(.L_x_143) ;  /* 0x0000000000cc8947 */ /* 0x000fec0003800000 */
[----:B------:R-:W-:Y:S01]  /*05e0*/  IMAD.SHL.U32 R2, R7, 0x100, RZ ;  /* 0x0000010007027824 */ /* 0x000fe200078e00ff */
[----:B------:R-:W0:Y:S01]  /*05f0*/  LDCU.64 UR8, c[0x4][URZ] ;  /* 0x01000000ff0877ac */ /* 0x000e220008000a00 */
[----:B------:R-:W-:Y:S02]  /*0600*/  IMAD.MOV.U32 R14, RZ, RZ, RZ ;  /* 0x000000ffff0e7224 */ /* 0x000fe400078e00ff */
[----:B------:R-:W-:Y:S01]  /*0610*/  IMAD.MOV.U32 R0, RZ, RZ, R1 ;  /* 0x000000ffff007224 */ /* 0x000fe200078e0001 */
[----:B------:R-:W-:Y:S01]  /*0620*/  LOP3.LUT R17, R2, 0x80000000, RZ, 0xfc, !PT ;  /* 0x8000000002117812 */ /* 0x000fe200078efcff */
[----:B------:R-:W-:Y:S01]  /*0630*/  UMOV UR5, URZ ;  /* 0x000000ff00057c82 */ /* 0x000fe20008000000 */
[----:B------:R-:W-:-:S05]  /*0640*/  UMOV UR4, URZ ;  /* 0x000000ff00047c82 */ /* 0x000fca0008000000 */
.L_x_144:
[----:B0-----:R-:W-:Y:S02]  /*0650*/  IMAD.U32 R8, RZ, RZ, UR8 ;  /* 0x00000008ff087e24 */ /* 0x001fe4000f8e00ff */
[----:B------:R-:W-:-:S05]  /*0660*/  IMAD.U32 R9, RZ, RZ, UR9 ;  /* 0x00000009ff097e24 */ /* 0x000fca000f8e00ff */
[----:B------:R-:W2:Y:S01]  /*0670*/  LDG.E.CONSTANT R2, desc[UR6][R8.64] ;  /* 0x0000000608027981 */ /* 0x000ea2000c1e9900 */
[----:B------:R-:W-:Y:S02]  /*0680*/  UIADD3 UR8, UP0, UPT, UR8, 0x4, URZ ;  /* 0x0000000408087890 */ /* 0x000fe4000ff1e0ff */
[----:B------:R-:W-:Y:S02]  /*0690*/  UIADD3 UR4, UPT, UPT, UR4, 0x1, URZ ;  /* 0x0000000104047890 */ /* 0x000fe4000fffe0ff */
[----:B------:R-:W-:Y:S02]  /*06a0*/  UIADD3.X UR9, UPT, UPT, URZ, UR9, URZ, UP0, !UPT ;  /* 0x00000009ff097290 */ /* 0x000fe400087fe4ff */
[----:B------:R-:W-:Y:S01]  /*06b0*/  UISETP.NE.AND UP0, UPT, UR4, 0x6, UPT ;  /* 0x000000060400788c */ /* 0x000fe2000bf05270 */
[----:B--2---:R-:W-:-:S03]  /*06c0*/  IMAD.WIDE.U32 R2, R2, R17, RZ ;  /* 0x0000001102027225 */ /* 0x004fc600078e00ff */
[----:B------:R-:W-:-:S04]  /*06d0*/  IADD3 R15, P0, PT, R2, R14, RZ ;  /* 0x0000000e020f7210 */ /* 0x000fc80007f1e0ff */
[----:B------:R-:W-:Y:S01]  /*06e0*/  IADD3.X R14, PT, PT, R3, UR5, RZ, P0, !PT ;  /* 0x00000005030e7c10 */ /* 0x000fe200087fe4ff */
[----:B------:R0:W-:Y:S02]  /*06f0*/  STL [R0], R15 ;  /* 0x0000000f00007387 */ /* 0x0001e40000100800 */
[----:B0-----:R-:W-:Y:S01]  /*0700*/  VIADD R0, R0, 0x4 ;  /* 0x0000000400007836 */ /* 0x001fe20000000000 */
[----:B------:R-:W-:Y:S06]  /*0710*/  BRA.U UP0, `(.L_x_144) ;  /* 0xfffffffd00cc7547 */ /* 0x000fec000b83ffff */
[----:B------:R-:W-:Y:S01]  /*0720*/  SHF.R.U32.HI R8, RZ, 0x17, R7 ;  /* 0x00000017ff087819 */ /* 0x000fe20000011607 */
[----:B------:R0:W-:Y:S03]  /*0730*/  STL [R1+0x18], R14 ;  /* 0x0000180e01007387 */ /* 0x0001e60000100800 */
[C---:B------:R-:W-:Y:S02]  /*0740*/  LOP3.LUT R0, R8.reuse, 0xe0, RZ, 0xc0, !PT ;  /* 0x000000e008007812 */ /* 0x040fe400078ec0ff */
[----:B------:R-:W-:-:S03]  /*0750*/  LOP3.LUT P0, RZ, R8, 0x1f, RZ, 0xc0, !PT ;  /* 0x0000001f08ff7812 */ /* 0x000fc6000780c0ff */
[----:B------:R-:W-:-:S05]  /*0760*/  VIADD R0, R0, 0xffffff80 ;  /* 0xffffff8000007836 */ /* 0x000fca0000000000 */
[----:B------:R-:W-:-:S05]  /*0770*/  SHF.R.U32.HI R0, RZ, 0x5, R0 ;  /* 0x00000005ff007819 */ /* 0x000fca0000011600 */
[----:B------:R-:W-:-:S05]  /*0780*/  IMAD R9, R0, -0x4, R1 ;  /* 0xfffffffc00097824 */ /* 0x000fca00078e0201 */
[----:B------:R-:W2:Y:S04]  /*0790*/  LDL R0, [R9+0x18] ;  /* 0x0000180009007983 */ /* 0x000ea80000100800 */
[----:B------:R-:W2:Y:S04]  /*07a0*/  LDL R3, [R9+0x14] ;  /* 0x0000140009037983 */ /* 0x000ea80000100800 */
[----:B------:R-:W3:Y:S01]  /*07b0*/  @P0 LDL R2, [R9+0x10] ;  /* 0x0000100009020983 */ /* 0x000ee20000100800 */
[----:B------:R-:W-:Y:S01]  /*07c0*/  LOP3.LUT R8, R8, 0x1f, RZ, 0xc0, !PT ;  /* 0x0000001f08087812 */ /* 0x000fe200078ec0ff */
[----:B------:R-:W-:Y:S01]  /*07d0*/  UMOV UR4, 0x54442d19 ;  /* 0x54442d1900047882 */ /* 0x000fe20000000000 */
[----:B------:R-:W-:-:S02]  /*07e0*/  UMOV UR5, 0x3bf921fb ;  /* 0x3bf921fb00057882 */ /* 0x000fc40000000000 */
[-C--:B--2---:R-:W-:Y:S02]  /*07f0*/  @P0 SHF.L.W.U32.HI R0, R3, R8.reuse, R0 ;  /* 0x0000000803000219 */ /* 0x084fe40000010e00 */
[----:B---3--:R-:W-:Y:S02]  /*0800*/  @P0 SHF.L.W.U32.HI R3, R2, R8, R3 ;  /* 0x0000000802030219 */ /* 0x008fe40000010e03 */
[----:B------:R-:W-:Y:S02]  /*0810*/  ISETP.GE.AND P0, PT, R7, RZ, PT ;  /* 0x000000ff0700720c */ /* 0x000fe40003f06270 */
[C---:B------:R-:W-:Y:S01]  /*0820*/  SHF.L.W.U32.HI R2, R3.reuse, 0x2, R0 ;  /* 0x0000000203027819 */ /* 0x040fe20000010e00 */
[----:B------:R-:W-:-:S03]  /*0830*/  IMAD.SHL.U32 R3, R3, 0x4, RZ ;  /* 0x0000000403037824 */ /* 0x000fc600078e00ff */
[----:B------:R-:W-:-:S04]  /*0840*/  SHF.R.S32.HI R8, RZ, 0x1f, R2 ;  /* 0x0000001fff087819 */ /* 0x000fc80000011402 */
[C---:B------:R-:W-:Y:S02]  /*0850*/  LOP3.LUT R16, R8.reuse, R3, RZ, 0x3c, !PT ;  /* 0x0000000308107212 */ /* 0x040fe400078e3cff */
[----:B------:R-:W-:Y:S02]  /*0860*/  LOP3.LUT R17, R8, R2, RZ, 0x3c, !PT ;  /* 0x0000000208117212 */ /* 0x000fe400078e3cff */
[----:B------:R-:W-:Y:S02]  /*0870*/  SHF.R.U32.HI R3, RZ, 0x1e, R0 ;  /* 0x0000001eff037819 */ /* 0x000fe40000011600 */
[C---:B------:R-:W-:Y:S02]  /*0880*/  LOP3.LUT R0, R2.reuse, R7, RZ, 0x3c, !PT ;  /* 0x0000000702007212 */ /* 0x040fe400078e3cff */
[----:B------:R-:W1:Y:S01]  /*0890*/  I2F.F64.S64 R16, R16 ;  /* 0x0000001000107312 */ /* 0x000e620000301c00 */
[----:B------:R-:W-:Y:S02]  /*08a0*/  LEA.HI R2, R2, R3, RZ, 0x1 ;  /* 0x0000000302027211 */ /* 0x000fe400078f08ff */
[----:B------:R-:W-:-:S03]  /*08b0*/  ISETP.GE.AND P1, PT, R0, RZ, PT ;  /* 0x000000ff0000720c */ /* 0x000fc60003f26270 */
[----:B------:R-:W-:-:S04]  /*08c0*/  IMAD.MOV R0, RZ, RZ, -R2 ;  /* 0x000000ffff007224 */ /* 0x000fc800078e0a02 */
[----:B------:R-:W-:Y:S01]  /*08d0*/  @!P0 IMAD.MOV.U32 R2, RZ, RZ, R0 ;  /* 0x000000ffff028224 */ /* 0x000fe200078e0000 */
[----:B-1----:R-:W-:-:S10]  /*08e0*/  DMUL R8, R16, UR4 ;  /* 0x0000000410087c28 */ /* 0x002fd40008000000 */
[----:B------:R-:W0:Y:S02]  /*08f0*/  F2F.F32.F64 R8, R8 ;  /* 0x0000000800087310 */ /* 0x000e240000301000 */
[----:B0-----:R-:W-:-:S07]  /*0900*/  FSEL R14, -R8, R8, !P1 ;  /* 0x00000008080e7208 */ /* 0x001fce0004800100 */
.L_x_143:
[----:B------:R-:W-:Y:S05]  /*0910*/  BSYNC.RECONVERGENT B0 ;  /* 0x0000000000007941 */ /* 0x000fea0003800200 */
.L_x_142:
[C---:B------:R-:W-:Y:S01]  /*0920*/  FMUL R3, R5.reuse, 0.63661974668502807617 ;  /* 0x3f22f98305037820 */ /* 0x040fe20000400000 */
[----:B------:R-:W-:Y:S02]  /*0930*/  IMAD.MOV.U32 R0, RZ, RZ, 0x37cbac00 ;  /* 0x37cbac00ff007424 */ /* 0x000fe400078e00ff */
[----:B------:R-:W-:Y:S01]  /*0940*/  FMUL R9, R14, R14 ;  /* 0x0000000e0e097220 */ /* 0x000fe20000400000 */
[C---:B------:R-:W-:Y:S01]  /*0950*/  LOP3.LUT R15, R2.reuse, 0x1, RZ, 0xc0, !PT ;  /* 0x00000001020f7812 */ /* 0x040fe200078ec0ff */
[----:B------:R-:W-:Y:S01]  /*0960*/  IMAD.MOV.U32 R18, RZ, RZ, 0x3d2aaabb ;  /* 0x3d2aaabbff127424 */ /* 0x000fe200078e00ff */
[----:B------:R-:W-:Y:S01]  /*0970*/  FSETP.GE.AND P0, PT, |R5|, 105615, PT ;  /* 0x47ce47800500780b */ /* 0x000fe20003f06200 */
[----:B------:R-:W0:Y:S01]  /*0980*/  F2I.NTZ R3, R3 ;  /* 0x0000000300037305 */ /* 0x000e220000203100 */
[----:B------:R-:W-:Y:S01]  /*0990*/  FFMA R8, R9, R0, -0.0013887860113754868507 ;  /* 0xbab607ed09087423 */ /* 0x000fe20000000000 */
[----:B------:R-:W-:Y:S01]  /*09a0*/  ISETP.NE.U32.AND P1, PT, R15, 0x1, PT ;  /* 0x000000010f00780c */ /* 0x000fe20003f25070 */
[----:B------:R-:W-:Y:S01]  /*09b0*/  IMAD.MOV.U32 R19, RZ, RZ, 0x3effffff ;  /* 0x3effffffff137424 */ /* 0x000fe200078e00ff */
[----:B------:R-:W-:Y:S01]  /*09c0*/  LOP3.LUT P2, RZ, R2, 0x2, RZ, 0xc0, !PT ;  /* 0x0000000202ff7812 */ /* 0x000fe2000784c0ff */
[----:B------:R-:W-:Y:S01]  /*09d0*/  BSSY.RECONVERGENT B0, `(.L_x_145) ;  /* 0x0000045000007945 */ /* 0x000fe20003800200 */
[----:B------:R-:W-:-:S02]  /*09e0*/  FSEL R8, R8, -0.00019574658654164522886, !P1 ;  /* 0xb94d415308087808 */ /* 0x000fc40004800000 */
[----:B------:R-:W-:Y:S02]  /*09f0*/  FSEL R16, R18, 0.0083327032625675201416, !P1 ;  /* 0x3c0885e412107808 */ /* 0x000fe40004800000 */
[----:B------:R-:W-:Y:S02]  /*0a00*/  FSEL R20, -R19, -0.16666662693023681641, !P1 ;  /* 0xbe2aaaa813147808 */ /* 0x000fe40004800100 */
[----:B------:R-:W-:Y:S01]  /*0a10*/  FSEL R17, R14, 1, P1 ;  /* 0x3f8000000e117808 */ /* 0x000fe20000800000 */
[----:B------:R-:W-:Y:S01]  /*0a20*/  FFMA R16, R9, R8, R16 ;  /* 0x0000000809107223 */ /* 0x000fe20000000010 */
[----:B------:R-:W-:Y:S02]  /*0a30*/  FSETP.EQ.OR P1, PT, |R5|, +INF , !P0 ;  /* 0x7f8000000500780b */ /* 0x000fe40004722600 */
[----:B0-----:R-:W-:Y:S01]  /*0a40*/  I2FP.F32.S32 R8, R3 ;  /* 0x0000000300087245 */ /* 0x001fe20000201400 */
[C---:B------:R-:W-:Y:S01]  /*0a50*/  FFMA R20, R9.reuse, R16, R20 ;  /* 0x0000001009147223 */ /* 0x040fe20000000014 */
[----:B------:R-:W-:Y:S01]  /*0a60*/  FFMA R2, R9, R17, RZ ;  /* 0x0000001109027223 */ /* 0x000fe200000000ff */
[----:B------:R-:W-:Y:S01]  /*0a70*/  FMUL R16, RZ, R5 ;  /* 0x00000005ff107220 */ /* 0x000fe20000400000 */
[----:B------:R-:W-:Y:S01]  /*0a80*/  SEL R3, R3, RZ, !P0 ;  /* 0x000000ff03037207 */ /* 0x000fe20004000000 */
[----:B------:R-:W-:Y:S01]  /*0a90*/  FFMA R15, R8, -1.5707962512969970703, R5 ;  /* 0xbfc90fda080f7823 */ /* 0x000fe20000000005 */
[----:B------:R-:W-:-:S03]  /*0aa0*/  FFMA R17, R2, R20, R17 ;  /* 0x0000001402117223 */ /* 0x000fc60000000011 */
[C---:B------:R-:W-:Y:S01]  /*0ab0*/  FFMA R15, R8.reuse, -7.5497894158615963534e-08, R15 ;  /* 0xb3a22168080f7823 */ /* 0x040fe2000000000f */
[----:B------:R-:W-:Y:S02]  /*0ac0*/  IMAD.MOV.U32 R20, RZ, RZ, R3 ;  /* 0x000000ffff147224 */ /* 0x000fe400078e0003 */
[----:B------:R-:W-:Y:S01]  /*0ad0*/  @P2 FADD R17, RZ, -R17 ;  /* 0x80000011ff112221 */ /* 0x000fe20000000000 */
[----:B------:R-:W-:-:S04]  /*0ae0*/  @!P0 FFMA R16, R8, -5.3903029534742383927e-15, R15 ;  /* 0xa7c234c508108823 */ /* 0x000fc8000000000f */
[----:B------:R-:W-:Y:S01]  /*0af0*/  IMAD.MOV.U32 R2, RZ, RZ, R16 ;  /* 0x000000ffff027224 */ /* 0x000fe200078e0010 */
[----:B------:R-:W-:Y:S06]  /*0b00*/  @P1 BRA `(.L_x_146) ;  /* 0x0000000000c41947 */ /* 0x000fec0003800000 */
[----:B------:R-:W-:Y:S01]  /*0b10*/  SHF.R.U32.HI R8, RZ, 0x17, R5 ;  /* 0x00000017ff087819 */ /* 0x000fe20000011605 */
[----:B------:R-:W-:Y:S01]  /*0b20*/  IMAD.SHL.U32 R9, R5, 0x100, RZ ;  /* 0x0000010005097824 */ /* 0x000fe200078e00ff */
[----:B------:R-:W0:Y:S01]  /*0b30*/  LDCU.64 UR8, c[0x4][URZ] ;  /* 0x01000000ff0877ac */ /* 0x000e220008000a00 */
[----:B------:R-:W-:Y:S01]  /*0b40*/  IMAD.MOV.U32 R20, RZ, RZ, RZ ;  /* 0x000000ffff147224 */ /* 0x000fe200078e00ff */
[----:B------:R-:W-:Y:S01]  /*0b50*/  LOP3.LUT R8, R8, 0xe0, RZ, 0xc0, !PT ;  /* 0x000000e008087812 */ /* 0x000fe200078ec0ff */
[----:B------:R-:W-:Y:S01]  /*0b60*/  IMAD.MOV.U32 R16, RZ, RZ, R1 ;  /* 0x000000ffff107224 */ /* 0x000fe200078e0001 */
[----:B------:R-:W-:Y:S01]  /*0b70*/  LOP3.LUT R23, R9, 0x80000000, RZ, 0xfc, !PT ;  /* 0x8000000009177812 */ /* 0x000fe200078efcff */
[----:B------:R-:W-:Y:S01]  /*0b80*/  UMOV UR5, URZ ;  /* 0x000000ff00057c82 */ /* 0x000fe20008000000 */
[----:B------:R-:W-:Y:S01]  /*0b90*/  UMOV UR4, URZ ;  /* 0x000000ff00047c82 */ /* 0x000fe20008000000 */
[----:B------:R-:W-:-:S05]  /*0ba0*/  VIADD R8, R8, 0xffffff80 ;  /* 0xffffff8008087836 */ /* 0x000fca0000000000 */
[----:B------:R-:W-:-:S05]  /*0bb0*/  SHF.R.U32.HI R8, RZ, 0x5, R8 ;  /* 0x00000005ff087819 */ /* 0x000fca0000011608 */
[----:B------:R-:W-:-:S07]  /*0bc0*/  IMAD R22, R8, -0x4, R1 ;  /* 0xfffffffc08167824 */ /* 0x000fce00078e0201 */
.L_x_147:
        /* <DEDUP_REMOVED lines=13> */
[----:B------:R-:W-:Y:S01]  /*0ca0*/  ISETP.NE.AND P0, PT, R4, RZ, PT ;  /* 0x000000ff0400720c */ /* 0x000fe20003f05270 */
[----:B------:R0:W-:Y:S04]  /*0cb0*/  STL [R1+0x18], R20 ;  /* 0x0000181401007387 */ /* 0x0001e80000100800 */
[----:B------:R-:W2:Y:S04]  /*0cc0*/  LDL R21, [R22+0x18] ;  /* 0x0000180016157983 */ /* 0x000ea80000100800 */
[----:B------:R-:W2:Y:S04]  /*0cd0*/  LDL R8, [R22+0x14] ;  /* 0x0000140016087983 */ /* 0x000ea80000100800 */
[----:B------:R-:W3:Y:S01]  /*0ce0*/  @P0 LDL R9, [R22+0x10] ;  /* 0x0000100016090983 */ /* 0x000ee20000100800 */
[----:B------:R-:W-:Y:S01]  /*0cf0*/  UMOV UR4, 0x54442d19 ;  /* 0x54442d1900047882 */ /* 0x000fe20000000000 */
[----:B------:R-:W-:Y:S01]  /*0d00*/  UMOV UR5, 0x3bf921fb ;  /* 0x3bf921fb00057882 */ /* 0x000fe20000000000 */
[----:B--2---:R-:W-:-:S02]  /*0d10*/  @P0 SHF.L.W.U32.HI R21, R8, R4, R21 ;  /* 0x0000000408150219 */ /* 0x004fc40000010e15 */
[----:B---3--:R-:W-:Y:S02]  /*0d20*/  @P0 SHF.L.W.U32.HI R8, R9, R4, R8 ;  /* 0x0000000409080219 */ /* 0x008fe40000010e08 */
[----:B------:R-:W-:Y:S02]  /*0d30*/  ISETP.GE.AND P0, PT, R5, RZ, PT ;  /* 0x000000ff0500720c */ /* 0x000fe40003f06270 */
[C-C-:B------:R-:W-:Y:S01]  /*0d40*/  SHF.L.W.U32.HI R16, R8.reuse, 0x2, R21.reuse ;  /* 0x0000000208107819 */ /* 0x140fe20000010e15 */
[----:B------:R-:W-:Y:S01]  /*0d50*/  IMAD.SHL.U32 R8, R8, 0x4, RZ ;  /* 0x0000000408087824 */ /* 0x000fe200078e00ff */
[----:B------:R-:W-:Y:S02]  /*0d60*/  SHF.R.U32.HI R21, RZ, 0x1e, R21 ;  /* 0x0000001eff157819 */ /* 0x000fe40000011615 */
[----:B------:R-:W-:Y:S02]  /*0d70*/  SHF.R.S32.HI R9, RZ, 0x1f, R16 ;  /* 0x0000001fff097819 */ /* 0x000fe40000011410 */
[----:B0-----:R-:W-:-:S02]  /*0d80*/  LOP3.LUT R20, R16, R5, RZ, 0x3c, !PT ;  /* 0x0000000510147212 */ /* 0x001fc400078e3cff */
[C---:B------:R-:W-:Y:S02]  /*0d90*/  LOP3.LUT R8, R9.reuse, R8, RZ, 0x3c, !PT ;  /* 0x0000000809087212 */ /* 0x040fe400078e3cff */
[----:B------:R-:W-:Y:S02]  /*0da0*/  LOP3.LUT R9, R9, R16, RZ, 0x3c, !PT ;  /* 0x0000001009097212 */ /* 0x000fe400078e3cff */
[----:B------:R-:W-:Y:S02]  /*0db0*/  ISETP.GE.AND P2, PT, R20, RZ, PT ;  /* 0x000000ff1400720c */ /* 0x000fe40003f46270 */
[----:B------:R-:W-:Y:S02]  /*0dc0*/  LEA.HI R20, R16, R21, RZ, 0x1 ;  /* 0x0000001510147211 */ /* 0x000fe400078f08ff */
[----:B------:R-:W0:Y:S03]  /*0dd0*/  I2F.F64.S64 R8, R8 ;  /* 0x0000000800087312 */ /* 0x000e260000301c00 */
[----:B------:R-:W-:Y:S01]  /*0de0*/  @!P0 IMAD.MOV R20, RZ, RZ, -R20 ;  /* 0x000000ffff148224 */ /* 0x000fe200078e0a14 */
[----:B0-----:R-:W-:-:S10]  /*0df0*/  DMUL R14, R8, UR4 ;  /* 0x00000004080e7c28 */ /* 0x001fd40008000000 */
[----:B------:R-:W0:Y:S02]  /*0e00*/  F2F.F32.F64 R14, R14 ;  /* 0x0000000e000e7310 */ /* 0x000e240000301000 */
[----:B0-----:R-:W-:-:S07]  /*0e10*/  FSEL R16, -R14, R14, !P2 ;  /* 0x0000000e0e107208 */ /* 0x001fce0005000100 */
.L_x_146:
[----:B------:R-:W-:Y:S05]  /*0e20*/  BSYNC.RECONVERGENT B0 ;  /* 0x0000000000007941 */ /* 0x000fea0003800200 */
.L_x_145:
[----:B------:R-:W-:Y:S01]  /*0e30*/  FMUL R9, R16, R16 ;  /* 0x0000001010097220 */ /* 0x000fe20000400000 */
[----:B------:R-:W-:Y:S01]  /*0e40*/  LOP3.LUT R14, R20, 0x1, RZ, 0xc0, !PT ;  /* 0x00000001140e7812 */ /* 0x000fe200078ec0ff */
[----:B------:R-:W-:Y:S02]  /*0e50*/  IMAD.MOV.U32 R21, RZ, RZ, 0x3c0885e4 ;  /* 0x3c0885e4ff157424 */ /* 0x000fe400078e00ff */
[----:B------:R-:W-:Y:S01]  /*0e60*/  FMUL R17, R24, R17 ;  /* 0x0000001118117220 */ /* 0x000fe20000400000 */
[----:B------:R-:W-:Y:S01]  /*0e70*/  FFMA R8, R9, R0, -0.0013887860113754868507 ;  /* 0xbab607ed09087423 */ /* 0x000fe20000000000 */
[----:B------:R-:W-:Y:S01]  /*0e80*/  ISETP.NE.U32.AND P0, PT, R14, 0x1, PT ;  /* 0x000000010e00780c */ /* 0x000fe20003f05070 */
[----:B------:R-:W-:Y:S01]  /*0e90*/  VIADD R22, R20, 0x1 ;  /* 0x0000000114167836 */ /* 0x000fe20000000000 */
[----:B------:R-:W0:Y:S01]  /*0ea0*/  LDC.64 R14, c[0x0][0x388] ;  /* 0x0000e200ff0e7b82 */ /* 0x000e220000000a00 */
[----:B------:R-:W-:Y:S01]  /*0eb0*/  BSSY.RECONVERGENT B0, `(.L_x_148) ;  /* 0x000004b000007945 */ /* 0x000fe20003800200 */
[----:B------:R-:W-:Y:S01]  /*0ec0*/  FSEL R20, R21, 0.041666727513074874878, !P0 ;  /* 0x3d2aaabb15147808 */ /* 0x000fe20004000000 */
[----:B------:R-:W-:Y:S01]  /*0ed0*/  IMAD.MOV.U32 R21, RZ, RZ, 0x3e2aaaa8 ;  /* 0x3e2aaaa8ff157424 */ /* 0x000fe200078e00ff */
[----:B------:R-:W-:-:S02]  /*0ee0*/  FSEL R8, R8, -0.00019574658654164522886, P0 ;  /* 0xb94d415308087808 */ /* 0x000fc40000000000 */
[----:B------:R-:W-:Y:S01]  /*0ef0*/  LOP3.LUT P2, RZ, R22, 0x2, RZ, 0xc0, !PT ;  /* 0x0000000216ff7812 */ /* 0x000fe2000784c0ff */
[----:B------:R-:W-:Y:S01]  /*0f00*/  IMAD.MOV.U32 R22, RZ, RZ, R13 ;  /* 0x000000ffff167224 */ /* 0x000fe200078e000d */
[----:B------:R-:W-:Y:S01]  /*0f10*/  FSEL R21, -R21, -0.4999999701976776123, !P0 ;  /* 0xbeffffff15157808 */ /* 0x000fe20004000100 */
[----:B------:R-:W-:Y:S01]  /*0f20*/  FFMA R20, R9, R8, R20 ;  /* 0x0000000809147223 */ /* 0x000fe20000000014 */
[----:B------:R-:W-:Y:S02]  /*0f30*/  FSEL R8, R16, 1, !P0 ;  /* 0x3f80000010087808 */ /* 0x000fe40004000000 */
[----:B------:R-:W-:Y:S01]  /*0f40*/  FSETP.GE.AND P0, PT, |R7|, 105615, PT ;  /* 0x47ce47800700780b */ /* 0x000fe20003f06200 */
[C---:B------:R-:W-:Y:S02]  /*0f50*/  FFMA R20, R9.reuse, R20, R21 ;  /* 0x0000001409147223 */ /* 0x040fe40000000015 */
[----:B------:R-:W-:-:S04]  /*0f60*/  FFMA R9, R9, R8, RZ ;  /* 0x0000000809097223 */ /* 0x000fc800000000ff */
[----:B------:R-:W-:Y:S01]  /*0f70*/  FFMA R8, R9, R20, R8 ;  /* 0x0000001409087223 */ /* 0x000fe20000000008 */
[----:B------:R-:W-:-:S03]  /*0f80*/  IMAD.SHL.U32 R9, R25, 0x4, RZ ;  /* 0x0000000419097824 */ /* 0x000fc600078e00ff */
[----:B------:R-:W-:Y:S01]  /*0f90*/  @P2 FADD R8, RZ, -R8 ;  /* 0x80000008ff082221 */ /* 0x000fe20000000000 */
[----:B0-----:R-:W-:-:S04]  /*0fa0*/  IMAD.WIDE R14, R9, 0x4, R14 ;  /* 0x00000004090e7825 */ /* 0x001fc800078e020e */
[----:B------:R-:W-:Y:S01]  /*0fb0*/  FMUL R17, R8, R17 ;  /* 0x0000001108117220 */ /* 0x000fe20000400000 */
[----:B------:R-:W-:-:S04]  /*0fc0*/  IMAD.MOV.U32 R9, RZ, RZ, R12 ;  /* 0x000000ffff097224 */ /* 0x000fc800078e000c */
[----:B------:R0:W-:Y:S01]  /*0fd0*/  STG.E desc[UR6][R14.64], R17 ;  /* 0x000000110e007986 */ /* 0x0001e2000c101906 */
[----:B------:R-:W-:Y:S05]  /*0fe0*/  @!P0 BRA `(.L_x_149) ;  /* 0x0000000000dc8947 */ /* 0x000fea0003800000 */
[----:B------:R-:W-:-:S13]  /*0ff0*/  FSETP.NEU.AND P0, PT, |R7|, +INF , PT ;  /* 0x7f8000000700780b */ /* 0x000fda0003f0d200 */
[----:B------:R-:W-:Y:S01]  /*1000*/  @!P0 FMUL R9, RZ, R7 ;  /* 0x00000007ff098220 */ /* 0x000fe20000400000 */
[----:B------:R-:W-:Y:S01]  /*1010*/  @!P0 IMAD.MOV.U32 R22, RZ, RZ, RZ ;  /* 0x000000ffff168224 */ /* 0x000fe200078e00ff */
[----:B------:R-:W-:Y:S06]  /*1020*/  @!P0 BRA `(.L_x_149) ;  /* 0x0000000000cc8947 */ /* 0x000fec0003800000 */
[----:B------:R-:W-:Y:S01]  /*1030*/  IMAD.SHL.U32 R8, R7, 0x100, RZ ;  /* 0x0000010007087824 */ /* 0x000fe200078e00ff */
[----:B------:R-:W1:Y:S01]  /*1040*/  LDCU.64 UR8, c[0x4][URZ] ;  /* 0x01000000ff0877ac */ /* 0x000e620008000a00 */
[----:B------:R-:W-:Y:S02]  /*1050*/  IMAD.MOV.U32 R21, RZ, RZ, RZ ;  /* 0x000000ffff157224 */ /* 0x000fe400078e00ff */
[----:B------:R-:W-:Y:S01]  /*1060*/  IMAD.MOV.U32 R20, RZ, RZ, R1 ;  /* 0x000000ffff147224 */ /* 0x000fe200078e0001 */
[----:B------:R-:W-:Y:S01]  /*1070*/  LOP3.LUT R27, R8, 0x80000000, RZ, 0xfc, !PT ;  /* 0x80000000081b7812 */ /* 0x000fe200078efcff */
[----:B------:R-:W-:Y:S01]  /*1080*/  UMOV UR5, URZ ;  /* 0x000000ff00057c82 */ /* 0x000fe20008000000 */
[----:B------:R-:W-:-:S05]  /*1090*/  UMOV UR4, URZ ;  /* 0x000000ff00047c82 */ /* 0x000fca0008000000 */
.L_x_150:
[----:B-1----:R-:W-:Y:S02]  /*10a0*/  IMAD.U32 R8, RZ, RZ, UR8 ;  /* 0x00000008ff087e24 */ /* 0x002fe4000f8e00ff */
[----:B------:R-:W-:-:S05]  /*10b0*/  IMAD.U32 R9, RZ, RZ, UR9 ;  /* 0x00000009ff097e24 */ /* 0x000fca000f8e00ff */
[----:B------:R-:W0:Y:S01]  /*10c0*/  LDG.E.CONSTANT R8, desc[UR6][R8.64] ;  /* 0x0000000608087981 */ /* 0x000e22000c1e9900 */
[----:B------:R-:W-:Y:S02]  /*10d0*/  UIADD3 UR8, UP0, UPT, UR8, 0x4, URZ ;  /* 0x0000000408087890 */ /* 0x000fe4000ff1e0ff */
[----:B------:R-:W-:Y:S02]  /*10e0*/  UIADD3 UR4, UPT, UPT, UR4, 0x1, URZ ;  /* 0x0000000104047890 */ /* 0x000fe4000fffe0ff */
[----:B------:R-:W-:Y:S02]  /*10f0*/  UIADD3.X UR9, UPT, UPT, URZ, UR9, URZ, UP0, !UPT ;  /* 0x00000009ff097290 */ /* 0x000fe400087fe4ff */
[----:B------:R-:W-:Y:S01]  /*1100*/  UISETP.NE.AND UP0, UPT, UR4, 0x6, UPT ;  /* 0x000000060400788c */ /* 0x000fe2000bf05270 */
[----:B0-----:R-:W-:-:S03]  /*1110*/  IMAD.WIDE.U32 R16, R8, R27, RZ ;  /* 0x0000001b08107225 */ /* 0x001fc600078e00ff */
        /* <DEDUP_REMOVED lines=17> */
[----:B------:R-:W-:Y:S01]  /*1230*/  UMOV UR5, 0x3bf921fb ;  /* 0x3bf921fb00057882 */ /* 0x000fe20000000000 */
[----:B------:R-:W-:-:S02]  /*1240*/  ISETP.GE.AND P2, PT, R7, RZ, PT ;  /* 0x000000ff0700720c */ /* 0x000fc40003f46270 */
[-C--:B--2---:R-:W-:Y:S02]  /*1250*/  @P0 SHF.L.W.U32.HI R20, R9, R16.reuse, R20 ;  /* 0x0000001009140219 */ /* 0x084fe40000010e14 */
[----:B---3--:R-:W-:Y:S02]  /*1260*/  @P0 SHF.L.W.U32.HI R9, R8, R16, R9 ;  /* 0x0000001008090219 */ /* 0x008fe40000010e09 */
[--C-:B0-----:R-:W-:Y:S02]  /*1270*/  SHF.R.U32.HI R21, RZ, 0x1e, R20.reuse ;  /* 0x0000001eff157819 */ /* 0x101fe40000011614 */
[C---:B------:R-:W-:Y:S01]  /*1280*/  SHF.L.W.U32.HI R22, R9.reuse, 0x2, R20 ;  /* 0x0000000209167819 */ /* 0x040fe20000010e14 */
[----:B------:R-:W-:-:S03]  /*1290*/  IMAD.SHL.U32 R9, R9, 0x4, RZ ;  /* 0x0000000409097824 */ /* 0x000fc600078e00ff */
[----:B------:R-:W-:Y:S02]  /*12a0*/  SHF.R.S32.HI R16, RZ, 0x1f, R22 ;  /* 0x0000001fff107819 */ /* 0x000fe40000011416 */
[----:B------:R-:W-:Y:S02]  /*12b0*/  LOP3.LUT R20, R22, R7, RZ, 0x3c, !PT ;  /* 0x0000000716147212 */ /* 0x000fe400078e3cff */
[C---:B------:R-:W-:Y:S02]  /*12c0*/  LOP3.LUT R8, R16.reuse, R9, RZ, 0x3c, !PT ;  /* 0x0000000910087212 */ /* 0x040fe400078e3cff */
[----:B------:R-:W-:Y:S02]  /*12d0*/  LOP3.LUT R9, R16, R22, RZ, 0x3c, !PT ;  /* 0x0000001610097212 */ /* 0x000fe400078e3cff */
[----:B------:R-:W-:Y:S02]  /*12e0*/  LEA.HI R22, R22, R21, RZ, 0x1 ;  /* 0x0000001516167211 */ /* 0x000fe400078f08ff */
[----:B------:R-:W-:-:S02]  /*12f0*/  ISETP.GE.AND P0, PT, R20, RZ, PT ;  /* 0x000000ff1400720c */ /* 0x000fc40003f06270 */
[----:B------:R-:W0:Y:S01]  /*1300*/  I2F.F64.S64 R8, R8 ;  /* 0x0000000800087312 */ /* 0x000e220000301c00 */
[----:B------:R-:W-:-:S04]  /*1310*/  IMAD.MOV R20, RZ, RZ, -R22 ;  /* 0x000000ffff147224 */ /* 0x000fc800078e0a16 */
[----:B------:R-:W-:Y:S01]  /*1320*/  @!P2 IMAD.MOV.U32 R22, RZ, RZ, R20 ;  /* 0x000000ffff16a224 */ /* 0x000fe200078e0014 */
[----:B0-----:R-:W-:-:S10]  /*1330*/  DMUL R16, R8, UR4 ;  /* 0x0000000408107c28 */ /* 0x001fd40008000000 */
[----:B------:R-:W0:Y:S02]  /*1340*/  F2F.F32.F64 R16, R16 ;  /* 0x0000001000107310 */ /* 0x000e240000301000 */
[----:B0-----:R-:W-:-:S07]  /*1350*/  FSEL R9, -R16, R16, !P0 ;  /* 0x0000001010097208 */ /* 0x001fce0004000100 */
.L_x_149:
[----:B------:R-:W-:Y:S05]  /*1360*/  BSYNC.RECONVERGENT B0 ;  /* 0x0000000000007941 */ /* 0x000fea0003800200 */
.L_x_148:
[----:B------:R-:W-:Y:S01]  /*1370*/  FMUL R8, R9, R9 ;  /* 0x0000000909087220 */ /* 0x000fe20000400000 */
[C---:B------:R-:W-:Y:S01]  /*1380*/  LOP3.LUT R16, R22.reuse, 0x1, RZ, 0xc0, !PT ;  /* 0x0000000116107812 */ /* 0x040fe200078ec0ff */
[----:B------:R-:W-:Y:S01]  /*1390*/  BSSY.RECONVERGENT B0, `(.L_x_151) ;  /* 0x0000041000007945 */ /* 0x000fe20003800200 */
[----:B------:R-:W-:Y:S01]  /*13a0*/  LOP3.LUT P2, RZ, R22, 0x2, RZ, 0xc0, !PT ;  /* 0x0000000216ff7812 */ /* 0x000fe2000784c0ff */
[----:B------:R-:W-:Y:S01]  /*13b0*/  FFMA R0, R8, R0, -0.0013887860113754868507 ;  /* 0xbab607ed08007423 */ /* 0x000fe20000000000 */
[----:B------:R-:W-:Y:S01]  /*13c0*/  ISETP.NE.U32.AND P0, PT, R16, 0x1, PT ;  /* 0x000000011000780c */ /* 0x000fe20003f05070 */
[----:B------:R-:W-:Y:S01]  /*13d0*/  IMAD.MOV.U32 R20, RZ, RZ, R3 ;  /* 0x000000ffff147224 */ /* 0x000fe200078e0003 */
[----:B------:R-:W-:Y:S02]  /*13e0*/  SHF.R.U32.HI R16, RZ, 0x17, R5 ;  /* 0x00000017ff107819 */ /* 0x000fe40000011605 */
[----:B0-----:R-:W-:Y:S02]  /*13f0*/  FSEL R17, R0, -0.00019574658654164522886, !P0 ;  /* 0xb94d415300117808 */ /* 0x001fe40004000000 */
[----:B------:R-:W-:-:S02]  /*1400*/  FSEL R21, R18, 0.0083327032625675201416, !P0 ;  /* 0x3c0885e412157808 */ /* 0x000fc40004000000 */
[----:B------:R-:W-:Y:S02]  /*1410*/  LOP3.LUT R16, R16, 0xe0, RZ, 0xc0, !PT ;  /* 0x000000e010107812 */ /* 0x000fe400078ec0ff */
[----:B------:R-:W-:Y:S01]  /*1420*/  FSEL R23, R9, 1, P0 ;  /* 0x3f80000009177808 */ /* 0x000fe20000000000 */
[----:B------:R-:W-:Y:S01]  /*1430*/  FFMA R17, R8, R17, R21 ;  /* 0x0000001108117223 */ /* 0x000fe20000000015 */
[----:B------:R-:W-:Y:S01]  /*1440*/  FSEL R21, -R19, -0.16666662693023681641, !P0 ;  /* 0xbe2aaaa813157808 */ /* 0x000fe20004000100 */
[----:B------:R-:W-:-:S04]  /*1450*/  VIADD R0, R16, 0xffffff80 ;  /* 0xffffff8010007836 */ /* 0x000fc80000000000 */
[C---:B------:R-:W-:Y:S01]  /*1460*/  FFMA R17, R8.reuse, R17, R21 ;  /* 0x0000001108117223 */ /* 0x040fe20000000015 */
[----:B------:R-:W-:Y:S01]  /*1470*/  FFMA R8, R8, R23, RZ ;  /* 0x0000001708087223 */ /* 0x000fe200000000ff */
[----:B------:R-:W-:Y:S01]  /*1480*/  SHF.R.U32.HI R0, RZ, 0x5, R0 ;  /* 0x00000005ff007819 */ /* 0x000fe20000011600 */
[----:B------:R-:W-:Y:S02]  /*1490*/  IMAD.MOV.U32 R21, RZ, RZ, R2 ;  /* 0x000000ffff157224 */ /* 0x000fe400078e0002 */
[----:B------:R-:W-:Y:S02]  /*14a0*/  FFMA R23, R8, R17, R23 ;  /* 0x0000001108177223 */ /* 0x000fe40000000017 */
[----:B------:R-:W-:Y:S02]  /*14b0*/  IMAD R0, R0, -0x4, R1 ;  /* 0xfffffffc00007824 */ /* 0x000fe400078e0201 */
[----:B------:R-:W-:Y:S01]  /*14c0*/  @P2 FADD R23, RZ, -R23 ;  /* 0x80000017ff172221 */ /* 0x000fe20000000000 */
[----:B------:R-:W-:Y:S06]  /*14d0*/  @P1 BRA `(.L_x_152) ;  /* 0x0000000000b01947 */ /* 0x000fec0003800000 */
[----:B------:R-:W-:Y:S01]  /*14e0*/  IMAD.SHL.U32 R8, R5, 0x100, RZ ;  /* 0x0000010005087824 */ /* 0x000fe200078e00ff */
[----:B------:R-:W0:Y:S01]  /*14f0*/  LDCU.64 UR8, c[0x4][URZ] ;  /* 0x01000000ff0877ac */ /* 0x000e220008000a00 */
[----:B------:R-:W-:Y:S02]  /*1500*/  IMAD.MOV.U32 R22, RZ, RZ, RZ ;  /* 0x000000ffff167224 */ /* 0x000fe400078e00ff */
[----:B------:R-:W-:Y:S01]  /*1510*/  IMAD.MOV.U32 R20, RZ, RZ, R1 ;  /* 0x000000ffff147224 */ /* 0x000fe200078e0001 */
[----:B------:R-:W-:Y:S01]  /*1520*/  LOP3.LUT R27, R8, 0x80000000, RZ, 0xfc, !PT ;  /* 0x80000000081b7812 */ /* 0x000fe200078efcff */
[----:B------:R-:W-:Y:S01]  /*1530*/  UMOV UR5, URZ ;  /* 0x000000ff00057c82 */ /* 0x000fe20008000000 */
[----:B------:R-:W-:-:S05]  /*1540*/  UMOV UR4, URZ ;  /* 0x000000ff00047c82 */ /* 0x000fca0008000000 */
.L_x_153:
        /* <DEDUP_REMOVED lines=20> */
[----:B------:R-:W-:-:S02]  /*1690*/  ISETP.GE.AND P2, PT, R5, RZ, PT ;  /* 0x000000ff0500720c */ /* 0x000fc40003f46270 */
[-C--:B--2---:R-:W-:Y:S02]  /*16a0*/  @P0 SHF.L.W.U32.HI R21, R8, R4.reuse, R21 ;  /* 0x0000000408150219 */ /* 0x084fe40000010e15 */
[----:B---3--:R-:W-:-:S04]  /*16b0*/  @P0 SHF.L.W.U32.HI R8, R9, R4, R8 ;  /* 0x0000000409080219 */ /* 0x008fc80000010e08 */
[C-C-:B------:R-:W-:Y:S01]  /*16c0*/  SHF.L.W.U32.HI R20, R8.reuse, 0x2, R21.reuse ;  /* 0x0000000208147819 */ /* 0x140fe20000010e15 */
[----:B------:R-:W-:Y:S01]  /*16d0*/  IMAD.SHL.U32 R8, R8, 0x4, RZ ;  /* 0x0000000408087824 */ /* 0x000fe200078e00ff */
[----:B------:R-:W-:Y:S02]  /*16e0*/  SHF.R.U32.HI R21, RZ, 0x1e, R21 ;  /* 0x0000001eff157819 */ /* 0x000fe40000011615 */
[----:B------:R-:W-:Y:S02]  /*16f0*/  SHF.R.S32.HI R9, RZ, 0x1f, R20 ;  /* 0x0000001fff097819 */ /* 0x000fe40000011414 */
[----:B0-----:R-:W-:Y:S02]  /*1700*/  LOP3.LUT R22, R20, R5, RZ, 0x3c, !PT ;  /* 0x0000000514167212 */ /* 0x001fe400078e3cff */
[C---:B------:R-:W-:Y:S02]  /*1710*/  LOP3.LUT R8, R9.reuse, R8, RZ, 0x3c, !PT ;  /* 0x0000000809087212 */ /* 0x040fe400078e3cff */
[----:B------:R-:W-:-:S02]  /*1720*/  LOP3.LUT R9, R9, R20, RZ, 0x3c, !PT ;  /* 0x0000001409097212 */ /* 0x000fc400078e3cff */
[----:B------:R-:W-:Y:S02]  /*1730*/  LEA.HI R20, R20, R21, RZ, 0x1 ;  /* 0x0000001514147211 */ /* 0x000fe400078f08ff */
[----:B------:R-:W-:Y:S02]  /*1740*/  ISETP.GE.AND P0, PT, R22, RZ, PT ;  /* 0x000000ff1600720c */ /* 0x000fe40003f06270 */
[----:B------:R-:W0:Y:S01]  /*1750*/  I2F.F64.S64 R8, R8 ;  /* 0x0000000800087312 */ /* 0x000e220000301c00 */
[----:B------:R-:W-:Y:S01]  /*1760*/  @!P2 IMAD.MOV R20, RZ, RZ, -R20 ;  /* 0x000000ffff14a224 */ /* 0x000fe200078e0a14 */
[----:B0-----:R-:W-:-:S10]  /*1770*/  DMUL R16, R8, UR4 ;  /* 0x0000000408107c28 */ /* 0x001fd40008000000 */
[----:B------:R-:W0:Y:S02]  /*1780*/  F2F.F32.F64 R16, R16 ;  /* 0x0000001000107310 */ /* 0x000e240000301000 */
[----:B0-----:R-:W-:-:S07]  /*1790*/  FSEL R21, -R16, R16, !P0 ;  /* 0x0000001010157208 */ /* 0x001fce0004000100 */
.L_x_152:
[----:B------:R-:W-:Y:S05]  /*17a0*/  BSYNC.RECONVERGENT B0 ;  /* 0x0000000000007941 */ /* 0x000fea0003800200 */
.L_x_151:
[C---:B------:R-:W-:Y:S01]  /*17b0*/  LOP3.LUT R8, R20.reuse, 0x1, RZ, 0xc0, !PT ;  /* 0x0000000114087812 */ /* 0x040fe200078ec0ff */
[----:B------:R-:W-:Y:S02]  /*17c0*/  IMAD.MOV.U32 R16, RZ, RZ, 0x37cbac00 ;  /* 0x37cbac00ff107424 */ /* 0x000fe400078e00ff */
[----:B------:R-:W-:Y:S01]  /*17d0*/  FMUL R9, R21, R21 ;  /* 0x0000001515097220 */ /* 0x000fe20000400000 */
[----:B------:R-:W-:Y:S01]  /*17e0*/  LOP3.LUT P2, RZ, R20, 0x2, RZ, 0xc0, !PT ;  /* 0x0000000214ff7812 */ /* 0x000fe2000784c0ff */
[----:B------:R-:W-:Y:S01]  /*17f0*/  FMUL R23, R24, R23 ;  /* 0x0000001718177220 */ /* 0x000fe20000400000 */
[----:B------:R-:W-:Y:S01]  /*1800*/  ISETP.NE.U32.AND P0, PT, R8, 0x1, PT ;  /* 0x000000010800780c */ /* 0x000fe20003f05070 */
[----:B------:R-:W-:Y:S01]  /*1810*/  FFMA R8, R9, R16, -0.0013887860113754868507 ;  /* 0xbab607ed09087423 */ /* 0x000fe20000000010 */
[----:B------:R-:W-:Y:S02]  /*1820*/  BSSY.RECONVERGENT B0, `(.L_x_154) ;  /* 0x0000045000007945 */ /* 0x000fe40003800200 */
[----:B------:R-:W-:-:S02]  /*1830*/  FSEL R22, R18, 0.0083327032625675201416, !P0 ;  /* 0x3c0885e412167808 */ /* 0x000fc40004000000 */
[----:B------:R-:W-:Y:S02]  /*1840*/  FSEL R18, R8, -0.00019574658654164522886, !P0 ;  /* 0xb94d415308127808 */ /* 0x000fe40004000000 */
[----:B------:R-:W-:Y:S02]  /*1850*/  FSEL R8, R21, 1, P0 ;  /* 0x3f80000015087808 */ /* 0x000fe40000000000 */
[----:B------:R-:W-:Y:S01]  /*1860*/  FSEL R19, -R19, -0.16666662693023681641, !P0 ;  /* 0xbe2aaaa813137808 */ /* 0x000fe20004000100 */
[----:B------:R-:W-:Y:S01]  /*1870*/  FFMA R18, R9, R18, R22 ;  /* 0x0000001209127223 */ /* 0x000fe20000000016 */
[----:B------:R-:W-:Y:S01]  /*1880*/  FSETP.GE.AND P0, PT, |R7|, 105615, PT ;  /* 0x47ce47800700780b */ /* 0x000fe20003f06200 */
[C---:B------:R-:W-:Y:S02]  /*1890*/  FFMA R17, R9.reuse, R8, RZ ;  /* 0x0000000809117223 */ /* 0x040fe400000000ff */
[----:B------:R-:W-:-:S04]  /*18a0*/  FFMA R18, R9, R18, R19 ;  /* 0x0000001209127223 */ /* 0x000fc80000000013 */
[----:B------:R-:W-:-:S04]  /*18b0*/  FFMA R8, R17, R18, R8 ;  /* 0x0000001211087223 */ /* 0x000fc80000000008 */
[----:B------:R-:W-:-:S04]  /*18c0*/  @P2 FADD R8, RZ, -R8 ;  /* 0x80000008ff082221 */ /* 0x000fc80000000000 */
[----:B------:R-:W-:-:S05]  /*18d0*/  FMUL R23, R8, R23 ;  /* 0x0000001708177220 */ /* 0x000fca0000400000 */
        /* <DEDUP_REMOVED lines=13> */
.L_x_156:
[----:B-1----:R-:W-:Y:S02]  /*19b0*/  IMAD.U32 R12, RZ, RZ, UR8 ;  /* 0x00000008ff0c7e24 */ /* 0x002fe4000f8e00ff */
        /* <DEDUP_REMOVED lines=10> */
[----:B-1----:R-:W-:Y:S01]  /*1a60*/  VIADD R8, R8, 0x4 ;  /* 0x0000000408087836 */ /* 0x002fe20000000000 */
        /* <DEDUP_REMOVED lines=16> */
[----:B---3--:R-:W-:-:S04]  /*1b70*/  @P0 SHF.L.W.U32.HI R9, R8, R13, R9 ;  /* 0x0000000d08090219 */ /* 0x008fc80000010e09 */
[C---:B------:R-:W-:Y:S01]  /*1b80*/  SHF.L.W.U32.HI R20, R9.reuse, 0x2, R12 ;  /* 0x0000000209147819 */ /* 0x040fe20000010e0c */
[----:B------:R-:W-:-:S03]  /*1b90*/  IMAD.SHL.U32 R9, R9, 0x4, RZ ;  /* 0x0000000409097824 */ /* 0x000fc600078e00ff */
[----:B------:R-:W-:Y:S02]  /*1ba0*/  SHF.R.S32.HI R13, RZ, 0x1f, R20 ;  /* 0x0000001fff0d7819 */ /* 0x000fe40000011414 */
[----:B------:R-:W-:Y:S02]  /*1bb0*/  LOP3.LUT R7, R20, R7, RZ, 0x3c, !PT ;  /* 0x0000000714077212 */ /* 0x000fe400078e3cff */
[C---:B------:R-:W-:Y:S02]  /*1bc0*/  LOP3.LUT R8, R13.reuse, R9, RZ, 0x3c, !PT ;  /* 0x000000090d087212 */ /* 0x040fe400078e3cff */
[----:B------:R-:W-:Y:S02]  /*1bd0*/  LOP3.LUT R9, R13, R20, RZ, 0x3c, !PT ;  /* 0x000000140d097212 */ /* 0x000fe400078e3cff */
[----:B------:R-:W-:Y:S02]  /*1be0*/  SHF.R.U32.HI R13, RZ, 0x1e, R12 ;  /* 0x0000001eff0d7819 */ /* 0x000fe4000001160c */
[----:B------:R-:W-:-:S02]  /*1bf0*/  ISETP.GE.AND P0, PT, R7, RZ, PT ;  /* 0x000000ff0700720c */ /* 0x000fc40003f06270 */
[----:B------:R-:W2:Y:S01]  /*1c00*/  I2F.F64.S64 R8, R8 ;  /* 0x0000000800087312 */ /* 0x000ea20000301c00 */
[----:B------:R-:W-:-:S05]  /*1c10*/  LEA.HI R13, R20, R13, RZ, 0x1 ;  /* 0x0000000d140d7211 */ /* 0x000fca00078f08ff */
[----:B------:R-:W-:-:S04]  /*1c20*/  IMAD.MOV R7, RZ, RZ, -R13 ;  /* 0x000000ffff077224 */ /* 0x000fc800078e0a0d */
[----:B------:R-:W-:Y:S01]  /*1c30*/  @!P2 IMAD.MOV.U32 R13, RZ, RZ, R7 ;  /* 0x000000ffff0da224 */ /* 0x000fe200078e0007 */
[----:B--2---:R-:W-:-:S10]  /*1c40*/  DMUL R18, R8, UR4 ;  /* 0x0000000408127c28 */ /* 0x004fd40008000000 */
[----:B------:R-:W2:Y:S02]  /*1c50*/  F2F.F32.F64 R18, R18 ;  /* 0x0000001200127310 */ /* 0x000ea40000301000 */
[----:B-12---:R-:W-:-:S07]  /*1c60*/  FSEL R12, -R18, R18, !P0 ;  /* 0x00000012120c7208 */ /* 0x006fce0004000100 */
.L_x_155:
[----:B------:R-:W-:Y:S05]  /*1c70*/  BSYNC.RECONVERGENT B0 ;  /* 0x0000000000007941 */ /* 0x000fea0003800200 */
.L_x_154:
[----:B------:R-:W-:Y:S01]  /*1c80*/  FMUL R7, R12, R12 ;  /* 0x0000000c0c077220 */ /* 0x000fe20000400000 */
[----:B------:R-:W-:Y:S01]  /*1c90*/  LOP3.LUT R8, R13, 0x1, RZ, 0xc0, !PT ;  /* 0x000000010d087812 */ /* 0x000fe200078ec0ff */
[----:B------:R-:W1:Y:S01]  /*1ca0*/  LDC R18, c[0x0][0x370] ;  /* 0x0000dc00ff127b82 */ /* 0x000e620000000800 */
[----:B------:R-:W-:Y:S02]  /*1cb0*/  IMAD.MOV.U32 R20, RZ, RZ, 0x3c0885e4 ;  /* 0x3c0885e4ff147424 */ /* 0x000fe400078e00ff */
[----:B------:R-:W-:Y:S01]  /*1cc0*/  FFMA R16, R7, R16, -0.0013887860113754868507 ;  /* 0xbab607ed07107423 */ /* 0x000fe20000000010 */
[----:B------:R-:W-:Y:S01]  /*1cd0*/  ISETP.NE.U32.AND P0, PT, R8, 0x1, PT ;  /* 0x000000010800780c */ /* 0x000fe20003f05070 */
[----:B------:R-:W-:Y:S02]  /*1ce0*/  VIADD R13, R13, 0x1 ;  /* 0x000000010d0d7836 */ /* 0x000fe40000000000 */
[----:B------:R-:W-:Y:S01]  /*1cf0*/  IMAD.MOV.U32 R17, RZ, RZ, 0x3e2aaaa8 ;  /* 0x3e2aaaa8ff117424 */ /* 0x000fe200078e00ff */
[----:B------:R-:W-:Y:S01]  /*1d00*/  FSEL R16, R16, -0.00019574658654164522886, P0 ;  /* 0xb94d415310107808 */ /* 0x000fe20000000000 */
[----:B------:R-:W2:Y:S01]  /*1d10*/  LDC.64 R8, c[0x0][0x380] ;  /* 0x0000e000ff087b82 */ /* 0x000ea20000000a00 */
[----:B------:R-:W-:Y:S01]  /*1d20*/  FSEL R20, R20, 0.041666727513074874878, !P0 ;  /* 0x3d2aaabb14147808 */ /* 0x000fe20004000000 */
[----:B------:R-:W-:Y:S01]  /*1d30*/  IMAD.MOV.U32 R21, RZ, RZ, 0x3f800000 ;  /* 0x3f800000ff157424 */ /* 0x000fe200078e00ff */
[----:B------:R-:W-:-:S02]  /*1d40*/  LOP3.LUT P2, RZ, R13, 0x2, RZ, 0xc0, !PT ;  /* 0x000000020dff7812 */ /* 0x000fc4000784c0ff */
[----:B------:R-:W-:Y:S01]  /*1d50*/  FSEL R13, -R17, -0.4999999701976776123, !P0 ;  /* 0xbeffffff110d7808 */ /* 0x000fe20004000100 */
[C---:B------:R-:W-:Y:S01]  /*1d60*/  FFMA R16, R7.reuse, R16, R20 ;  /* 0x0000001007107223 */ /* 0x040fe20000000014 */
[----:B------:R-:W-:Y:S01]  /*1d70*/  FSEL R12, R12, 1, !P0 ;  /* 0x3f8000000c0c7808 */ /* 0x000fe20004000000 */
[----:B------:R-:W-:Y:S02]  /*1d80*/  STG.E desc[UR6][R14.64+0xc], R21 ;  /* 0x00000c150e007986 */ /* 0x000fe4000c101906 */
[C---:B------:R-:W-:Y:S02]  /*1d90*/  FFMA R13, R7.reuse, R16, R13 ;  /* 0x00000010070d7223 */ /* 0x040fe4000000000d */
[----:B------:R-:W-:-:S04]  /*1da0*/  FFMA R7, R7, R12, RZ ;  /* 0x0000000c07077223 */ /* 0x000fc800000000ff */
[----:B------:R-:W-:Y:S01]  /*1db0*/  FFMA R7, R7, R13, R12 ;  /* 0x0000000d07077223 */ /* 0x000fe2000000000c */
[----:B-1----:R-:W-:-:S03]  /*1dc0*/  IMAD R13, R18, 0x100, R25 ;  /* 0x00000100120d7824 */ /* 0x002fc600078e0219 */
[----:B------:R-:W-:-:S04]  /*1dd0*/  @P2 FADD R7, RZ, -R7 ;  /* 0x80000007ff072221 */ /* 0x000fc80000000000 */
[----:B------:R-:W-:Y:S01]  /*1de0*/  FMUL R7, R24, R7 ;  /* 0x0000000718077220 */ /* 0x000fe20000400000 */
[----:B--2---:R-:W-:-:S04]  /*1df0*/  IMAD.WIDE R8, R13, 0x4, R8 ;  /* 0x000000040d087825 */ /* 0x004fc800078e0208 */
[----:B------:R1:W-:Y:S04]  /*1e00*/  STG.E desc[UR6][R14.64+0x8], R7 ;  /* 0x000008070e007986 */ /* 0x0003e8000c101906 */
[----:B------:R2:W3:Y:S01]  /*1e10*/  LDG.E R24, desc[UR6][R8.64] ;  /* 0x0000000608187981 */ /* 0x0004e2000c1e1900 */
[----:B------:R-:W4:Y:S01]  /*1e20*/  MUFU.RCP64H R13, R11 ;  /* 0x0000000b000d7308 */ /* 0x000f220000001800 */
[----:B------:R-:W-:Y:S01]  /*1e30*/  IMAD.MOV.U32 R12, RZ, RZ, 0x1 ;  /* 0x00000001ff0c7424 */ /* 0x000fe200078e00ff */
[----:B------:R-:W-:Y:S01]  /*1e40*/  BSSY.RECONVERGENT B0, `(.L_x_157) ;  /* 0x0000017000007945 */ /* 0x000fe20003800200 */
[----:B------:R-:W-:-:S04]  /*1e50*/  VIADD R20, R6, 0x8 ;  /* 0x0000000806147836 */ /* 0x000fc80000000000 */
[----:B----4-:R-:W-:-:S08]  /*1e60*/  DFMA R16, -R10, R12, 1 ;  /* 0x3ff000000a10742b */ /* 0x010fd0000000010c */
[----:B------:R-:W-:Y:S02]  /*1e70*/  DFMA R18, R16, R16, R16 ;  /* 0x000000101012722b */ /* 0x000fe40000000010 */
[----:B------:R-:W4:Y:S06]  /*1e80*/  I2F.F64.U32 R16, R20 ;  /* 0x0000001400107312 */ /* 0x000f2c0000201800 */
[----:B------:R-:W-:-:S08]  /*1e90*/  DFMA R18, R12, R18, R12 ;  /* 0x000000120c12722b */ /* 0x000fd0000000000c */
[----:B------:R-:W-:Y:S02]  /*1ea0*/  DFMA R12, -R10, R18, 1 ;  /* 0x3ff000000a0c742b */ /* 0x000fe40000000112 */
[----:B----4-:R-:W-:-:S06]  /*1eb0*/  DADD R16, R16, 0.5 ;  /* 0x3fe0000010107429 */ /* 0x010fcc0000000000 */
[----:B------:R-:W-:-:S04]  /*1ec0*/  DFMA R18, R18, R12, R18 ;  /* 0x0000000c1212722b */ /* 0x000fc80000000012 */
[----:B------:R-:W-:-:S04]  /*1ed0*/  FSETP.GEU.AND P2, PT, |R17|, 6.5827683646048100446e-37, PT ;  /* 0x036000001100780b */ /* 0x000fc80003f4e200 */
[----:B--2---:R-:W-:-:S08]  /*1ee0*/  DMUL R8, R18, R16 ;  /* 0x0000001012087228 */ /* 0x004fd00000000000 */
[----:B------:R-:W-:-:S08]  /*1ef0*/  DFMA R12, -R10, R8, R16 ;  /* 0x000000080a0c722b */ /* 0x000fd00000000110 */
[----:B------:R-:W-:-:S10]  /*1f00*/  DFMA R8, R18, R12, R8 ;  /* 0x0000000c1208722b */ /* 0x000fd40000000008 */
[----:B-1----:R-:W-:-:S05]  /*1f10*/  FFMA R7, RZ, R11, R9 ;  /* 0x0000000bff077223 */ /* 0x002fca0000000009 */
[----:B------:R-:W-:Y:S01]  /*1f20*/  FSETP.GT.AND P0, PT, |R7|, 1.469367938527859385e-39, PT ;  /* 0x001000000700780b */ /* 0x000fe20003f04200 */
[----:B---3--:R-:W-:-:S12]  /*1f30*/  FMUL R24, R24, 128 ;  /* 0x4300000018187820 */ /* 0x008fd80000400000 */
[----:B------:R-:W-:Y:S05]  /*1f40*/  @P0 BRA P2, `(.L_x_158) ;  /* 0x0000000000180947 */ /* 0x000fea0001000000 */
[----:B0-----:R-:W-:Y:S01]  /*1f50*/  IMAD.MOV.U32 R14, RZ, RZ, R10 ;  /* 0x000000ffff0e7224 */ /* 0x001fe200078e000a */
[----:B------:R-:W-:Y:S01]  /*1f60*/  MOV R8, 0x1f90 ;  /* 0x00001f9000087802 */ /* 0x000fe20000000f00 */
[----:B------:R-:W-:-:S07]  /*1f70*/  IMAD.MOV.U32 R15, RZ, RZ, R11 ;  /* 0x000000ffff0f7224 */ /* 0x000fce00078e000b */
[----:B------:R-:W-:Y:S05]  /*1f80*/  CALL.REL.NOINC `($__internal_5_$__cuda_sm20_div_rn_f64_full) ;  /* 0x0000004c00487944 */ /* 0x000fea0003c00000 */
[----:B------:R-:W-:Y:S02]  /*1f90*/  IMAD.MOV.U32 R8, RZ, RZ, R18 ;  /* 0x000000ffff087224 */ /* 0x000fe400078e0012 */
[----:B------:R-:W-:-:S07]  /*1fa0*/  IMAD.MOV.U32 R9, RZ, RZ, R19 ;  /* 0x000000ffff097224 */ /* 0x000fce00078e0013 */
.L_x_158:
[----:B------:R-:W-:Y:S05]  /*1fb0*/  BSYNC.RECONVERGENT B0 ;  /* 0x0000000000007941 */ /* 0x000fea0003800200 */
.L_x_157:
        /* <DEDUP_REMOVED lines=8> */
[----:B0-----:R-:W-:-:S05]  /*2040*/  I2FP.F32.S32 R12, R14 ;  /* 0x0000000e000c7245 */ /* 0x001fca0000201400 */
[----:B------:R-:W-:-:S04]  /*2050*/  FFMA R13, R12, -1.5707962512969970703, R7 ;  /* 0xbfc90fda0c0d7823 */ /* 0x000fc80000000007 */
[----:B------:R-:W-:-:S04]  /*2060*/  FFMA R13, R12, -7.5497894158615963534e-08, R13 ;  /* 0xb3a221680c0d7823 */ /* 0x000fc8000000000d */
[----:B------:R-:W-:Y:S01]  /*2070*/  FFMA R12, R12, -5.3903029534742383927e-15, R13 ;  /* 0xa7c234c50c0c7823 */ /* 0x000fe2000000000d */
[----:B------:R-:W-:-:S03]  /*2080*/  IMAD.MOV.U32 R13, RZ, RZ, R14 ;  /* 0x000000ffff0d7224 */ /* 0x000fc600078e000e */
[----:B------:R-:W-:Y:S01]  /*2090*/  IMAD.MOV.U32 R15, RZ, RZ, R12 ;  /* 0x000000ffff0f7224 */ /* 0x000fe200078e000c */
[----:B------:R-:W-:Y:S06]  /*20a0*/  @!P0 BRA `(.L_x_160) ;  /* 0x0000000000e08947 */ /* 0x000fec0003800000 */
[----:B------:R-:W-:-:S13]  /*20b0*/  FSETP.NEU.AND P0, PT, |R7|, +INF , PT ;  /* 0x7f8000000700780b */ /* 0x000fda0003f0d200 */
[----:B------:R-:W-:Y:S05]  /*20c0*/  @!P0 BRA `(.L_x_161) ;  /* 0x0000000000d08947 */ /* 0x000fea0003800000 */
[----:B------:R-:W-:Y:S01]  /*20d0*/  IMAD.SHL.U32 R9, R7, 0x100, RZ ;  /* 0x0000010007097824 */ /* 0x000fe200078e00ff */
[----:B------:R-:W0:Y:S01]  /*20e0*/  LDCU.64 UR8, c[0x4][URZ] ;  /* 0x01000000ff0877ac */ /* 0x000e220008000a00 */
[----:B------:R-:W-:Y:S02]  /*20f0*/  IMAD.MOV.U32 R19, RZ, RZ, RZ ;  /* 0x000000ffff137224 */ /* 0x000fe400078e00ff */
[----:B------:R-:W-:Y:S01]  /*2100*/  IMAD.MOV.U32 R8, RZ, RZ, R1 ;  /* 0x000000ffff087224 */ /* 0x000fe200078e0001 */
[----:B------:R-:W-:Y:S01]  /*2110*/  LOP3.LUT R21, R9, 0x80000000, RZ, 0xfc, !PT ;  /* 0x8000000009157812 */ /* 0x000fe200078efcff */
[----:B------:R-:W-:Y:S01]  /*2120*/  UMOV UR5, URZ ;  /* 0x000000ff00057c82 */ /* 0x000fe20008000000 */
[----:B------:R-:W-:-:S05]  /*2130*/  UMOV UR4, URZ ;  /* 0x000000ff00047c82 */ /* 0x000fca0008000000 */
.L_x_162:
        /* <DEDUP_REMOVED lines=31> */
[----:B------:R-:W-:Y:S02]  /*2330*/  SHF.R.S32.HI R15, RZ, 0x1f, R18 ;  /* 0x0000001fff0f7819 */ /* 0x000fe40000011412 */
[----:B0-----:R-:W-:Y:S02]  /*2340*/  LOP3.LUT R19, R18, R7, RZ, 0x3c, !PT ;  /* 0x0000000712137212 */ /* 0x001fe400078e3cff */
[C---:B------:R-:W-:Y:S02]  /*2350*/  LOP3.LUT R8, R15.reuse, R9, RZ, 0x3c, !PT ;  /* 0x000000090f087212 */ /* 0x040fe400078e3cff */
[----:B------:R-:W-:Y:S02]  /*2360*/  LOP3.LUT R9, R15, R18, RZ, 0x3c, !PT ;  /* 0x000000120f097212 */ /* 0x000fe400078e3cff */
[----:B------:R-:W-:Y:S02]  /*2370*/  SHF.R.U32.HI R15, RZ, 0x1e, R14 ;  /* 0x0000001eff0f7819 */ /* 0x000fe4000001160e */
[----:B------:R-:W-:-:S02]  /*2380*/  ISETP.GE.AND P2, PT, R19, RZ, PT ;  /* 0x000000ff1300720c */ /* 0x000fc40003f46270 */
[----:B------:R-:W0:Y:S01]  /*2390*/  I2F.F64.S64 R8, R8 ;  /* 0x0000000800087312 */ /* 0x000e220000301c00 */
[----:B------:R-:W-:-:S05]  /*23a0*/  LEA.HI R14, R18, R15, RZ, 0x1 ;  /* 0x0000000f120e7211 */ /* 0x000fca00078f08ff */
[----:B------:R-:W-:-:S04]  /*23b0*/  IMAD.MOV R15, RZ, RZ, -R14 ;  /* 0x000000ffff0f7224 */ /* 0x000fc800078e0a0e */
[----:B------:R-:W-:Y:S01]  /*23c0*/  @!P0 IMAD.MOV.U32 R14, RZ, RZ, R15 ;  /* 0x000000ffff0e8224 */ /* 0x000fe200078e000f */
[----:B0-----:R-:W-:-:S10]  /*23d0*/  DMUL R16, R8, UR4 ;  /* 0x0000000408107c28 */ /* 0x001fd40008000000 */
[----:B------:R-:W0:Y:S02]  /*23e0*/  F2F.F32.F64 R16, R16 ;  /* 0x0000001000107310 */ /* 0x000e240000301000 */
[----:B0-----:R-:W-:Y:S01]  /*23f0*/  FSEL R15, -R16, R16, !P2 ;  /* 0x00000010100f7208 */ /* 0x001fe20005000100 */
[----:B------:R-:W-:Y:S06]  /*2400*/  BRA `(.L_x_160) ;  /* 0x0000000000087947 */ /* 0x000fec0003800000 */
.L_x_161:
[----:B------:R-:W-:Y:S01]  /*2410*/  FMUL R15, RZ, R7 ;  /* 0x00000007ff0f7220 */ /* 0x000fe20000400000 */
[----:B------:R-:W-:-:S07]  /*2420*/  IMAD.MOV.U32 R14, RZ, RZ, RZ ;  /* 0x000000ffff0e7224 */ /* 0x000fce00078e00ff */
.L_x_160:
[----:B------:R-:W-:Y:S05]  /*2430*/  BSYNC.RECONVERGENT B0 ;  /* 0x0000000000007941 */ /* 0x000fea0003800200 */
.L_x_159:
[----:B------:R-:W-:Y:S02]  /*2440*/  IMAD.MOV.U32 R18, RZ, RZ, 0x37cbac00 ;  /* 0x37cbac00ff127424 */ /* 0x000fe400078e00ff */
[----:B------:R-:W-:Y:S01]  /*2450*/  FMUL R8, R15, R15 ;  /* 0x0000000f0f087220 */ /* 0x000fe20000400000 */
[C---:B------:R-:W-:Y:S01]  /*2460*/  LOP3.LUT R16, R14.reuse, 0x1, RZ, 0xc0, !PT ;  /* 0x000000010e107812 */ /* 0x040fe200078ec0ff */
[----:B------:R-:W-:Y:S01]  /*2470*/  IMAD.MOV.U32 R19, RZ, RZ, 0x3d2aaabb ;  /* 0x3d2aaabbff137424 */ /* 0x000fe200078e00ff */
[----:B------:R-:W-:Y:S01]  /*2480*/  LOP3.LUT P2, RZ, R14, 0x2, RZ, 0xc0, !PT ;  /* 0x000000020eff7812 */ /* 0x000fe2000784c0ff */
[----:B------:R-:W-:Y:S01]  /*2490*/  FFMA R9, R8, R18, -0.0013887860113754868507 ;  /* 0xbab607ed08097423 */ /* 0x000fe20000000012 */
[----:B------:R-:W-:Y:S01]  /*24a0*/  ISETP.NE.U32.AND P0, PT, R16, 0x1, PT ;  /* 0x000000011000780c */ /* 0x000fe20003f05070 */
[----:B------:R-:W-:Y:S01]  /*24b0*/  IMAD.MOV.U32 R20, RZ, RZ, 0x3effffff ;  /* 0x3effffffff147424 */ /* 0x000fe200078e00ff */
[----:B------:R-:W-:Y:S01]  /*24c0*/  BSSY.RECONVERGENT B0, `(.L_x_163) ;  /* 0x000003e000007945 */ /* 0x000fe20003800200 */
[----:B------:R-:W-:Y:S01]  /*24d0*/  IMAD.MOV.U32 R22, RZ, RZ, R3 ;  /* 0x000000ffff167224 */ /* 0x000fe200078e0003 */
[----:B------:R-:W-:-:S02]  /*24e0*/  FSEL R9, R9, -0.00019574658654164522886, !P0 ;  /* 0xb94d415309097808 */ /* 0x000fc40004000000 */
[----:B------:R-:W-:Y:S02]  /*24f0*/  FSEL R21, R19, 0.0083327032625675201416, !P0 ;  /* 0x3c0885e413157808 */ /* 0x000fe40004000000 */
[----:B------:R-:W-:Y:S02]  /*2500*/  FSEL R17, R15, 1, P0 ;  /* 0x3f8000000f117808 */ /* 0x000fe40000000000 */
[----:B------:R-:W-:Y:S01]  /*2510*/  FSEL R16, -R20, -0.16666662693023681641, !P0 ;  /* 0xbe2aaaa814107808 */ /* 0x000fe20004000100 */
[C---:B------:R-:W-:Y:S01]  /*2520*/  FFMA R9, R8.reuse, R9, R21 ;  /* 0x0000000908097223 */ /* 0x040fe20000000015 */
[----:B------:R-:W-:Y:S02]  /*2530*/  IMAD.MOV.U32 R21, RZ, RZ, R2 ;  /* 0x000000ffff157224 */ /* 0x000fe400078e0002 */
[C---:B------:R-:W-:Y:S01]  /*2540*/  FFMA R14, R8.reuse, R17, RZ ;  /* 0x00000011080e7223 */ /* 0x040fe200000000ff */
[----:B------:R-:W-:-:S04]  /*2550*/  FFMA R9, R8, R9, R16 ;  /* 0x0000000908097223 */ /* 0x000fc80000000010 */
[----:B------:R-:W-:-:S04]  /*2560*/  FFMA R17, R14, R9, R17 ;  /* 0x000000090e117223 */ /* 0x000fc80000000011 */
        /* <DEDUP_REMOVED lines=9> */
.L_x_165:
        /* <DEDUP_REMOVED lines=14> */
[----:B------:R0:W-:Y:S01]  /*26e0*/  STL [R1+0x18], R22 ;  /* 0x0000181601007387 */ /* 0x0001e20000100800 */
[----:B------:R-:W-:Y:S02]  /*26f0*/  ISETP.NE.AND P0, PT, R4, RZ, PT ;  /* 0x000000ff0400720c */ /* 0x000fe40003f05270 */
[----:B------:R-:W-:-:S05]  /*2700*/  LOP3.LUT R8, R8, 0xe0, RZ, 0xc0, !PT ;  /* 0x000000e008087812 */ /* 0x000fca00078ec0ff */
[----:B------:R-:W-:-:S05]  /*2710*/  VIADD R8, R8, 0xffffff80 ;  /* 0xffffff8008087836 */ /* 0x000fca0000000000 */
[----:B------:R-:W-:-:S05]  /*2720*/  SHF.R.U32.HI R8, RZ, 0x5, R8 ;  /* 0x00000005ff087819 */ /* 0x000fca0000011608 */
[----:B------:R-:W-:-:S05]  /*2730*/  IMAD R23, R8, -0x4, R1 ;  /* 0xfffffffc08177824 */ /* 0x000fca00078e0201 */
        /* <DEDUP_REMOVED lines=15> */
[----:B------:R-:W-:Y:S02]  /*2830*/  ISETP.GE.AND P0, PT, R22, RZ, PT ;  /* 0x000000ff1600720c */ /* 0x000fe40003f06270 */
[----:B------:R-:W-:Y:S02]  /*2840*/  LEA.HI R22, R16, R21, RZ, 0x1 ;  /* 0x0000001510167211 */ /* 0x000fe400078f08ff */
[----:B------:R-:W0:Y:S03]  /*2850*/  I2F.F64.S64 R8, R8 ;  /* 0x0000000800087312 */ /* 0x000e260000301c00 */
[----:B------:R-:W-:Y:S01]  /*2860*/  @!P2 IMAD.MOV R22, RZ, RZ, -R22 ;  /* 0x000000ffff16a224 */ /* 0x000fe200078e0a16 */
[----:B0-----:R-:W-:-:S10]  /*2870*/  DMUL R14, R8, UR4 ;  /* 0x00000004080e7c28 */ /* 0x001fd40008000000 */
[----:B------:R-:W0:Y:S02]  /*2880*/  F2F.F32.F64 R14, R14 ;  /* 0x0000000e000e7310 */ /* 0x000e240000301000 */
[----:B0-----:R-:W-:-:S07]  /*2890*/  FSEL R21, -R14, R14, !P0 ;  /* 0x0000000e0e157208 */ /* 0x001fce0004000100 */
.L_x_164:
[----:B------:R-:W-:Y:S05]  /*28a0*/  BSYNC.RECONVERGENT B0 ;  /* 0x0000000000007941 */ /* 0x000fea0003800200 */
.L_x_163:
[----:B------:R-:W-:Y:S01]  /*28b0*/  FMUL R9, R21, R21 ;  /* 0x0000001515097220 */ /* 0x000fe20000400000 */
[----:B------:R-:W0:Y:S01]  /*28c0*/  LDC R16, c[0x0][0x370] ;  /* 0x0000dc00ff107b82 */ /* 0x000e220000000800 */
[C---:B------:R-:W-:Y:S01]  /*28d0*/  LOP3.LUT R15, R22.reuse, 0x1, RZ, 0xc0, !PT ;  /* 0x00000001160f7812 */ /* 0x040fe200078ec0ff */
[----:B------:R-:W-:Y:S02]  /*28e0*/  VIADD R14, R22, 0x1 ;  /* 0x00000001160e7836 */ /* 0x000fe40000000000 */
[----:B------:R-:W-:Y:S01]  /*28f0*/  FFMA R8, R9, R18, -0.0013887860113754868507 ;  /* 0xbab607ed09087423 */ /* 0x000fe20000000012 */
[----:B------:R-:W-:Y:S01]  /*2900*/  IMAD.MOV.U32 R22, RZ, RZ, 0x3c0885e4 ;  /* 0x3c0885e4ff167424 */ /* 0x000fe200078e00ff */
[----:B------:R-:W-:Y:S01]  /*2910*/  ISETP.NE.U32.AND P0, PT, R15, 0x1, PT ;  /* 0x000000010f00780c */ /* 0x000fe20003f05070 */
[----:B------:R-:W-:Y:S01]  /*2920*/  IMAD.MOV.U32 R23, RZ, RZ, 0x3e2aaaa8 ;  /* 0x3e2aaaa8ff177424 */ /* 0x000fe200078e00ff */
[----:B------:R-:W-:Y:S01]  /*2930*/  LOP3.LUT P2, RZ, R14, 0x2, RZ, 0xc0, !PT ;  /* 0x000000020eff7812 */ /* 0x000fe2000784c0ff */
[----:B------:R-:W-:Y:S01]  /*2940*/  FMUL R17, R24, R17 ;  /* 0x0000001118117220 */ /* 0x000fe20000400000 */
[----:B------:R-:W1:Y:S01]  /*2950*/  LDC.64 R14, c[0x0][0x388] ;  /* 0x0000e200ff0e7b82 */ /* 0x000e620000000a00 */
[----:B------:R-:W-:Y:S01]  /*2960*/  FSEL R8, R8, -0.00019574658654164522886, P0 ;  /* 0xb94d415308087808 */ /* 0x000fe20000000000 */
[----:B------:R-:W-:Y:S01]  /*2970*/  BSSY.RECONVERGENT B0, `(.L_x_166) ;  /* 0x000004a000007945 */ /* 0x000fe20003800200 */
[----:B------:R-:W-:-:S02]  /*2980*/  FSEL R22, R22, 0.041666727513074874878, !P0 ;  /* 0x3d2aaabb16167808 */ /* 0x000fc40004000000 */
[----:B------:R-:W-:-:S03]  /*2990*/  FSEL R23, -R23, -0.4999999701976776123, !P0 ;  /* 0xbeffffff17177808 */ /* 0x000fc60004000100 */
[----:B------:R-:W-:Y:S01]  /*29a0*/  FFMA R22, R9, R8, R22 ;  /* 0x0000000809167223 */ /* 0x000fe20000000016 */
[----:B------:R-:W-:Y:S01]  /*29b0*/  FSEL R8, R21, 1, !P0 ;  /* 0x3f80000015087808 */ /* 0x000fe20004000000 */
[----:B------:R-:W-:Y:S01]  /*29c0*/  IMAD.MOV.U32 R21, RZ, RZ, R12 ;  /* 0x000000ffff157224 */ /* 0x000fe200078e000c */
[----:B------:R-:W-:Y:S01]  /*29d0*/  FSETP.GE.AND P0, PT, |R7|, 105615, PT ;  /* 0x47ce47800700780b */ /* 0x000fe20003f06200 */
[C---:B------:R-:W-:Y:S02]  /*29e0*/  FFMA R22, R9.reuse, R22, R23 ;  /* 0x0000001609167223 */ /* 0x040fe40000000017 */
[----:B------:R-:W-:Y:S01]  /*29f0*/  FFMA R9, R9, R8, RZ ;  /* 0x0000000809097223 */ /* 0x000fe200000000ff */
[----:B0-----:R-:W-:-:S03]  /*2a00*/  IMAD R16, R16, 0x100, R25 ;  /* 0x0000010010107824 */ /* 0x001fc600078e0219 */
[----:B------:R-:W-:Y:S01]  /*2a10*/  FFMA R22, R9, R22, R8 ;  /* 0x0000001609167223 */ /* 0x000fe20000000008 */
[----:B------:R-:W-:-:S03]  /*2a20*/  IMAD.SHL.U32 R9, R16, 0x4, RZ ;  /* 0x0000000410097824 */ /* 0x000fc600078e00ff */
[----:B------:R-:W-:Y:S01]  /*2a30*/  @P2 FADD R22, RZ, -R22 ;  /* 0x80000016ff162221 */ /* 0x000fe20000000000 */
[----:B-1----:R-:W-:-:S04]  /*2a40*/  IMAD.WIDE R8, R9, 0x4, R14 ;  /* 0x0000000409087825 */ /* 0x002fc800078e020e */
[----:B------:R-:W-:Y:S01]  /*2a50*/  FMUL R17, R22, R17 ;  /* 0x0000001116117220 */ /* 0x000fe20000400000 */
[----:B------:R-:W-:-:S04]  /*2a60*/  IMAD.MOV.U32 R22, RZ, RZ, R13 ;  /* 0x000000ffff167224 */ /* 0x000fc800078e000d */
[----:B------:R0:W-:Y:S01]  /*2a70*/  STG.E desc[UR6][R8.64], R17 ;  /* 0x0000001108007986 */ /* 0x0001e2000c101906 */
[----:B------:R-:W-:Y:S05]  /*2a80*/  @!P0 BRA `(.L_x_167) ;  /* 0x0000000000e08947 */ /* 0x000fea0003800000 */
[----:B------:R-:W-:-:S13]  /*2a90*/  FSETP.NEU.AND P0, PT, |R7|, +INF , PT ;  /* 0x7f8000000700780b */ /* 0x000fda0003f0d200 */
[----:B------:R-:W-:Y:S05]  /*2aa0*/  @!P0 BRA `(.L_x_168) ;  /* 0x0000000000d08947 */ /* 0x000fea0003800000 */
[----:B0-----:R-:W-:Y:S01]  /*2ab0*/  IMAD.SHL.U32 R8, R7, 0x100, RZ ;  /* 0x0000010007087824 */ /* 0x001fe200078e00ff */
[----:B------:R-:W0:Y:S01]  /*2ac0*/  LDCU.64 UR8, c[0x4][URZ] ;  /* 0x01000000ff0877ac */ /* 0x000e220008000a00 */
[----:B------:R-:W-:Y:S02]  /*2ad0*/  IMAD.MOV.U32 R23, RZ, RZ, RZ ;  /* 0x000000ffff177224 */ /* 0x000fe400078e00ff */
[----:B------:R-:W-:Y:S01]  /*2ae0*/  IMAD.MOV.U32 R21, RZ, RZ, R1 ;  /* 0x000000ffff157224 */ /* 0x000fe200078e0001 */
[----:B------:R-:W-:Y:S01]  /*2af0*/  LOP3.LUT R27, R8, 0x80000000, RZ, 0xfc, !PT ;  /* 0x80000000081b7812 */ /* 0x000fe200078efcff */
[----:B------:R-:W-:Y:S01]  /*2b00*/  UMOV UR5, URZ ;  /* 0x000000ff00057c82 */ /* 0x000fe20008000000 */
[----:B------:R-:W-:-:S05]  /*2b10*/  UMOV UR4, URZ ;  /* 0x000000ff00047c82 */ /* 0x000fca0008000000 */
.L_x_169:
        /* <DEDUP_REMOVED lines=39> */
[----:B------:R-:W-:-:S04]  /*2d90*/  IMAD.MOV R21, RZ, RZ, -R22 ;  /* 0x000000ffff157224 */ /* 0x000fc800078e0a16 */
[----:B------:R-:W-:Y:S01]  /*2da0*/  @!P2 IMAD.MOV.U32 R22, RZ, RZ, R21 ;  /* 0x000000ffff16a224 */ /* 0x000fe200078e0015 */
[----:B0-----:R-:W-:-:S10]  /*2db0*/  DMUL R16, R8, UR4 ;  /* 0x0000000408107c28 */ /* 0x001fd40008000000 */
[----:B------:R-:W0:Y:S02]  /*2dc0*/  F2F.F32.F64 R16, R16 ;  /* 0x0000001000107310 */ /* 0x000e240000301000 */
[----:B0-----:R-:W-:Y:S01]  /*2dd0*/  FSEL R21, -R16, R16, !P0 ;  /* 0x0000001010157208 */ /* 0x001fe20004000100 */
[----:B------:R-:W-:Y:S06]  /*2de0*/  BRA `(.L_x_167) ;  /* 0x0000000000087947 */ /* 0x000fec0003800000 */
.L_x_168:
[----:B------:R-:W-:Y:S01]  /*2df0*/  FMUL R21, RZ, R7 ;  /* 0x00000007ff157220 */ /* 0x000fe20000400000 */
[----:B------:R-:W-:-:S07]  /*2e00*/  IMAD.MOV.U32 R22, RZ, RZ, RZ ;  /* 0x000000ffff167224 */ /* 0x000fce00078e00ff */
.L_x_167:
[----:B------:R-:W-:Y:S05]  /*2e10*/  BSYNC.RECONVERGENT B0 ;  /* 0x0000000000007941 */ /* 0x000fea0003800200 */
.L_x_166:
[----:B0-----:R-:W-:Y:S01]  /*2e20*/  FMUL R8, R21, R21 ;  /* 0x0000001515087220 */ /* 0x001fe20000400000 */
[C---:B------:R-:W-:Y:S01]  /*2e30*/  LOP3.LUT R16, R22.reuse, 0x1, RZ, 0xc0, !PT ;  /* 0x0000000116107812 */ /* 0x040fe200078ec0ff */
[----:B------:R-:W-:Y:S01]  /*2e40*/  BSSY.RECONVERGENT B0, `(.L_x_170) ;  /* 0x000003c000007945 */ /* 0x000fe20003800200 */
[----:B------:R-:W-:Y:S01]  /*2e50*/  LOP3.LUT P2, RZ, R22, 0x2, RZ, 0xc0, !PT ;  /* 0x0000000216ff7812 */ /* 0x000fe2000784c0ff */
[----:B------:R-:W-:Y:S01]  /*2e60*/  FFMA R9, R8, R18, -0.0013887860113754868507 ;  /* 0xbab607ed08097423 */ /* 0x000fe20000000012 */
[----:B------:R-:W-:Y:S01]  /*2e70*/  ISETP.NE.U32.AND P0, PT, R16, 0x1, PT ;  /* 0x000000011000780c */ /* 0x000fe20003f05070 */
[----:B------:R-:W-:-:S03]  /*2e80*/  IMAD.MOV.U32 R23, RZ, RZ, R2 ;  /* 0x000000ffff177224 */ /* 0x000fc600078e0002 */
[----:B------:R-:W-:Y:S02]  /*2e90*/  FSEL R9, R9, -0.00019574658654164522886, !P0 ;  /* 0xb94d415309097808 */ /* 0x000fe40004000000 */
[----:B------:R-:W-:Y:S02]  /*2ea0*/  FSEL R17, R19, 0.0083327032625675201416, !P0 ;  /* 0x3c0885e413117808 */ /* 0x000fe40004000000 */
[----:B------:R-:W-:Y:S02]  /*2eb0*/  FSEL R21, R21, 1, P0 ;  /* 0x3f80000015157808 */ /* 0x000fe40000000000 */
[----:B------:R-:W-:Y:S01]  /*2ec0*/  FSEL R22, -R20, -0.16666662693023681641, !P0 ;  /* 0xbe2aaaa814167808 */ /* 0x000fe20004000100 */
[C---:B------:R-:W-:Y:S02]  /*2ed0*/  FFMA R9, R8.reuse, R9, R17 ;  /* 0x0000000908097223 */ /* 0x040fe40000000011 */
[C---:B------:R-:W-:Y:S02]  /*2ee0*/  FFMA R16, R8.reuse, R21, RZ ;  /* 0x0000001508107223 */ /* 0x040fe400000000ff */
[----:B------:R-:W-:Y:S01]  /*2ef0*/  FFMA R9, R8, R9, R22 ;  /* 0x0000000908097223 */ /* 0x000fe20000000016 */
[----:B------:R-:W-:-:S03]  /*2f00*/  IMAD.MOV.U32 R22, RZ, RZ, R3 ;  /* 0x000000ffff167224 */ /* 0x000fc600078e0003 */
        /* <DEDUP_REMOVED lines=10> */
.L_x_172:
        /* <DEDUP_REMOVED lines=37> */
.L_x_171:
[----:B------:R-:W-:Y:S05]  /*3200*/  BSYNC.RECONVERGENT B0 ;  /* 0x0000000000007941 */ /* 0x000fea0003800200 */
.L_x_170:
[C---:B------:R-:W-:Y:S01]  /*3210*/  LOP3.LUT R8, R22.reuse, 0x1, RZ, 0xc0, !PT ;  /* 0x0000000116087812 */ /* 0x040fe200078ec0ff */
[----:B------:R-:W0:Y:S01]  /*3220*/  LDC R16, c[0x0][0x370] ;  /* 0x0000dc00ff107b82 */ /* 0x000e220000000800 */
[----:B------:R-:W-:Y:S01]  /*3230*/  FMUL R9, R23, R23 ;  /* 0x0000001717097220 */ /* 0x000fe20000400000 */
[----:B------:R-:W-:Y:S01]  /*3240*/  LOP3.LUT P2, RZ, R22, 0x2, RZ, 0xc0, !PT ;  /* 0x0000000216ff7812 */ /* 0x000fe2000784c0ff */
[----:B------:R-:W-:Y:S01]  /*3250*/  FMUL R21, R24, R21 ;  /* 0x0000001518157220 */ /* 0x000fe20000400000 */
[----:B------:R-:W-:Y:S01]  /*3260*/  ISETP.NE.U32.AND P0, PT, R8, 0x1, PT ;  /* 0x000000010800780c */ /* 0x000fe20003f05070 */
[----:B------:R-:W-:Y:S01]  /*3270*/  FFMA R8, R9, R18, -0.0013887860113754868507 ;  /* 0xbab607ed09087423 */ /* 0x000fe20000000012 */
[----:B------:R-:W-:Y:S02]  /*3280*/  BSSY.RECONVERGENT B0, `(.L_x_173) ;  /* 0x0000049000007945 */ /* 0x000fe40003800200 */
[----:B------:R-:W-:Y:S02]  /*3290*/  FSEL R26, R19, 0.0083327032625675201416, !P0 ;  /* 0x3c0885e4131a7808 */ /* 0x000fe40004000000 */
[----:B------:R-:W-:-:S02]  /*32a0*/  FSEL R8, R8, -0.00019574658654164522886, !P0 ;  /* 0xb94d415308087808 */ /* 0x000fc40004000000 */
[----:B------:R-:W-:-:S03]  /*32b0*/  FSEL R17, -R20, -0.16666662693023681641, !P0 ;  /* 0xbe2aaaa814117808 */ /* 0x000fc60004000100 */
[----:B------:R-:W-:Y:S01]  /*32c0*/  FFMA R26, R9, R8, R26 ;  /* 0x00000008091a7223 */ /* 0x000fe2000000001a */
[----:B------:R-:W-:Y:S02]  /*32d0*/  FSEL R8, R23, 1, P0 ;  /* 0x3f80000017087808 */ /* 0x000fe40000000000 */
[----:B------:R-:W-:Y:S01]  /*32e0*/  FSETP.GE.AND P0, PT, |R7|, 105615, PT ;  /* 0x47ce47800700780b */ /* 0x000fe20003f06200 */
[C---:B------:R-:W-:Y:S02]  /*32f0*/  FFMA R17, R9.reuse, R26, R17 ;  /* 0x0000001a09117223 */ /* 0x040fe40000000011 */
[----:B------:R-:W-:Y:S01]  /*3300*/  FFMA R9, R9, R8, RZ ;  /* 0x0000000809097223 */ /* 0x000fe200000000ff */
[----:B0-----:R-:W-:-:S03]  /*3310*/  IMAD R16, R16, 0x100, R25 ;  /* 0x0000010010107824 */ /* 0x001fc600078e0219 */
[----:B------:R-:W-:Y:S01]  /*3320*/  FFMA R8, R9, R17, R8 ;  /* 0x0000001109087223 */ /* 0x000fe20000000008 */
[----:B------:R-:W-:-:S03]  /*3330*/  IMAD.SHL.U32 R9, R16, 0x4, RZ ;  /* 0x0000000410097824 */ /* 0x000fc600078e00ff */
[----:B------:R-:W-:Y:S01]  /*3340*/  @P2 FADD R8, RZ, -R8 ;  /* 0x80000008ff082221 */ /* 0x000fe20000000000 */
[----:B------:R-:W-:-:S04]  /*3350*/  IMAD.WIDE R14, R9, 0x4, R14 ;  /* 0x00000004090e7825 */ /* 0x000fc800078e020e */
[----:B------:R-:W-:-:S05]  /*3360*/  FMUL R21, R8, R21 ;  /* 0x0000001508157220 */ /* 0x000fca0000400000 */
[----:B------:R0:W-:Y:S01]  /*3370*/  STG.E desc[UR6][R14.64+0x4], R21 ;  /* 0x000004150e007986 */ /* 0x0001e2000c101906 */
[----:B------:R-:W-:Y:S05]  /*3380*/  @!P0 BRA `(.L_x_174) ;  /* 0x0000000000e08947 */ /* 0x000fea0003800000 */
[----:B------:R-:W-:-:S13]  /*3390*/  FSETP.NEU.AND P0, PT, |R7|, +INF , PT ;  /* 0x7f8000000700780b */ /* 0x000fda0003f0d200 */
[----:B------:R-:W-:Y:S05]  /*33a0*/  @!P0 BRA `(.L_x_175) ;  /* 0x0000000000d08947 */ /* 0x000fea0003800000 */
[----:B------:R-:W-:Y:S01]  /*33b0*/  IMAD.SHL.U32 R9, R7, 0x100, RZ ;  /* 0x0000010007097824 */ /* 0x000fe200078e00ff */
[----:B------:R-:W1:Y:S01]  /*33c0*/  LDCU.64 UR8, c[0x4][URZ] ;  /* 0x01000000ff0877ac */ /* 0x000e620008000a00 */
[----:B------:R-:W-:Y:S02]  /*33d0*/  IMAD.MOV.U32 R19, RZ, RZ, RZ ;  /* 0x000000ffff137224 */ /* 0x000fe400078e00ff */
[----:B------:R-:W-:Y:S01]  /*33e0*/  IMAD.MOV.U32 R8, RZ, RZ, R1 ;  /* 0x000000ffff087224 */ /* 0x000fe200078e0001 */
[----:B0-----:R-:W-:Y:S01]  /*33f0*/  LOP3.LUT R21, R9, 0x80000000, RZ, 0xfc, !PT ;  /* 0x8000000009157812 */ /* 0x001fe200078efcff */
[----:B------:R-:W-:Y:S01]  /*3400*/  UMOV UR5, URZ ;  /* 0x000000ff00057c82 */ /* 0x000fe20008000000 */
[----:B------:R-:W-:-:S05]  /*3410*/  UMOV UR4, URZ ;  /* 0x000000ff00047c82 */ /* 0x000fca0008000000 */
.L_x_176:
        /* <DEDUP_REMOVED lines=44> */
[----:B-1----:R-:W-:Y:S06]  /*36e0*/  BRA `(.L_x_174) ;  /* 0x0000000000087947 */ /* 0x002fec0003800000 */
.L_x_175:
[----:B------:R-:W-:Y:S01]  /*36f0*/  FMUL R12, RZ, R7 ;  /* 0x00000007ff0c7220 */ /* 0x000fe20000400000 */
[----:B------:R-:W-:-:S07]  /*3700*/  IMAD.MOV.U32 R13, RZ, RZ, RZ ;  /* 0x000000ffff0d7224 */ /* 0x000fce00078e00ff */
.L_x_174:
[----:B------:R-:W-:Y:S05]  /*3710*/  BSYNC.RECONVERGENT B0 ;  /* 0x0000000000007941 */ /* 0x000fea0003800200 */
.L_x_173:
        /* <DEDUP_REMOVED lines=11> */
[----:B0-----:R-:W-:Y:S01]  /*37d0*/  IMAD.MOV.U32 R21, RZ, RZ, 0x3f800000 ;  /* 0x3f800000ff157424 */ /* 0x001fe200078e00ff */
        /* <DEDUP_REMOVED lines=13> */
[----:B------:R1:W2:Y:S01]  /*38b0*/  LDG.E R24, desc[UR6][R8.64] ;  /* 0x0000000608187981 */ /* 0x0002a2000c1e1900 */
[----:B------:R-:W3:Y:S01]  /*38c0*/  MUFU.RCP64H R13, R11 ;  /* 0x0000000b000d7308 */ /* 0x000ee20000001800 */
[----:B------:R-:W-:Y:S01]  /*38d0*/  IMAD.MOV.U32 R12, RZ, RZ, 0x1 ;  /* 0x00000001ff0c7424 */ /* 0x000fe200078e00ff */
[----:B------:R-:W-:Y:S01]  /*38e0*/  BSSY.RECONVERGENT B0, `(.L_x_177) ;  /* 0x0000017000007945 */ /* 0x000fe20003800200 */
[----:B------:R-:W-:-:S04]  /*38f0*/  VIADD R20, R6, 0x10 ;  /* 0x0000001006147836 */ /* 0x000fc80000000000 */
[----:B---3--:R-:W-:-:S08]  /*3900*/  DFMA R16, -R10, R12, 1 ;  /* 0x3ff000000a10742b */ /* 0x008fd0000000010c */
[----:B------:R-:W-:Y:S02]  /*3910*/  DFMA R18, R16, R16, R16 ;  /* 0x000000101012722b */ /* 0x000fe40000000010 */
[----:B------:R-:W3:Y:S06]  /*3920*/  I2F.F64.U32 R16, R20 ;  /* 0x0000001400107312 */ /* 0x000eec0000201800 */
[----:B------:R-:W-:-:S08]  /*3930*/  DFMA R18, R12, R18, R12 ;  /* 0x000000120c12722b */ /* 0x000fd0000000000c */
[----:B------:R-:W-:Y:S02]  /*3940*/  DFMA R12, -R10, R18, 1 ;  /* 0x3ff000000a0c742b */ /* 0x000fe40000000112 */
[----:B---3--:R-:W-:-:S06]  /*3950*/  DADD R16, R16, 0.5 ;  /* 0x3fe0000010107429 */ /* 0x008fcc0000000000 */
[----:B------:R-:W-:-:S04]  /*3960*/  DFMA R18, R18, R12, R18 ;  /* 0x0000000c1212722b */ /* 0x000fc80000000012 */
[----:B------:R-:W-:-:S04]  /*3970*/  FSETP.GEU.AND P2, PT, |R17|, 6.5827683646048100446e-37, PT ;  /* 0x036000001100780b */ /* 0x000fc80003f4e200 */
[----:B-1----:R-:W-:-:S08]  /*3980*/  DMUL R8, R18, R16 ;  /* 0x0000001012087228 */ /* 0x002fd00000000000 */
[----:B------:R-:W-:-:S08]  /*3990*/  DFMA R12, -R10, R8, R16 ;  /* 0x000000080a0c722b */ /* 0x000fd00000000110 */
[----:B------:R-:W-:-:S10]  /*39a0*/  DFMA R8, R18, R12, R8 ;  /* 0x0000000c1208722b */ /* 0x000fd40000000008 */
[----:B0-----:R-:W-:-:S05]  /*39b0*/  FFMA R7, RZ, R11, R9 ;  /* 0x0000000bff077223 */ /* 0x001fca0000000009 */
[----:B------:R-:W-:Y:S01]  /*39c0*/  FSETP.GT.AND P0, PT, |R7|, 1.469367938527859385e-39, PT ;  /* 0x001000000700780b */ /* 0x000fe20003f04200 */
[----:B--2---:R-:W-:-:S12]  /*39d0*/  FMUL R24, R24, 128 ;  /* 0x4300000018187820 */ /* 0x004fd80000400000 */
[----:B------:R-:W-:Y:S05]  /*39e0*/  @P0 BRA P2, `(.L_x_178) ;  /* 0x0000000000180947 */ /* 0x000fea0001000000 */
[----:B------:R-:W-:Y:S01]  /*39f0*/  IMAD.MOV.U32 R14, RZ, RZ, R10 ;  /* 0x000000ffff0e7224 */ /* 0x000fe200078e000a */
[----:B------:R-:W-:Y:S01]  /*3a00*/  MOV R8, 0x3a30 ;  /* 0x00003a3000087802 */ /* 0x000fe20000000f00 */
[----:B------:R-:W-:-:S07]  /*3a10*/  IMAD.MOV.U32 R15, RZ, RZ, R11 ;  /* 0x000000ffff0f7224 */ /* 0x000fce00078e000b */
[----:B------:R-:W-:Y:S05]  /*3a20*/  CALL.REL.NOINC `($__internal_5_$__cuda_sm20_div_rn_f64_full) ;  /* 0x0000003000a07944 */ /* 0x000fea0003c00000 */
[----:B------:R-:W-:Y:S02]  /*3a30*/  IMAD.MOV.U32 R8, RZ, RZ, R18 ;  /* 0x000000ffff087224 */ /* 0x000fe400078e0012 */
[----:B------:R-:W-:-:S07]  /*3a40*/  IMAD.MOV.U32 R9, RZ, RZ, R19 ;  /* 0x000000ffff097224 */ /* 0x000fce00078e0013 */
.L_x_178:
[----:B------:R-:W-:Y:S05]  /*3a50*/  BSYNC.RECONVERGENT B0 ;  /* 0x0000000000007941 */ /* 0x000fea0003800200 */
.L_x_177:
        /* <DEDUP_REMOVED lines=24> */
.L_x_182:
        /* <DEDUP_REMOVED lines=45> */
.L_x_181:
[----:B------:R-:W-:Y:S01]  /*3eb0*/  FMUL R15, RZ, R7 ;  /* 0x00000007ff0f7220 */ /* 0x000fe20000400000 */
[----:B------:R-:W-:-:S07]  /*3ec0*/  IMAD.MOV.U32 R14, RZ, RZ, RZ ;  /* 0x000000ffff0e7224 */ /* 0x000fce00078e00ff */
.L_x_180:
[----:B------:R-:W-:Y:S05]  /*3ed0*/  BSYNC.RECONVERGENT B0 ;  /* 0x0000000000007941 */ /* 0x000fea0003800200 */
.L_x_179:
        /* <DEDUP_REMOVED lines=8> */
[----:B------:R-:W-:Y:S02]  /*3f60*/  BSSY.RECONVERGENT B0, `(.L_x_183) ;  /* 0x000003e000007945 */ /* 0x000fe40003800200 */
[----:B------:R-:W-:-:S02]  /*3f70*/  FSEL R9, R9, -0.00019574658654164522886, !P0 ;  /* 0xb94d415309097808 */ /* 0x000fc40004000000 */
[----:B------:R-:W-:Y:S02]  /*3f80*/  FSEL R21, R19, 0.0083327032625675201416, !P0 ;  /* 0x3c0885e413157808 */ /* 0x000fe40004000000 */
[----:B------:R-:W-:Y:S02]  /*3f90*/  FSEL R17, R15, 1, P0 ;  /* 0x3f8000000f117808 */ /* 0x000fe40000000000 */
[----:B------:R-:W-:Y:S01]  /*3fa0*/  FSEL R16, -R20, -0.16666662693023681641, !P0 ;  /* 0xbe2aaaa814107808 */ /* 0x000fe20004000100 */
[C---:B------:R-:W-:Y:S01]  /*3fb0*/  FFMA R9, R8.reuse, R9, R21 ;  /* 0x0000000908097223 */ /* 0x040fe20000000015 */
[----:B------:R-:W-:Y:S02]  /*3fc0*/  IMAD.MOV.U32 R21, RZ, RZ, R3 ;  /* 0x000000ffff157224 */ /* 0x000fe400078e0003 */
[C---:B------:R-:W-:Y:S01]  /*3fd0*/  FFMA R14, R8.reuse, R17, RZ ;  /* 0x00000011080e7223 */ /* 0x040fe200000000ff */
        /* <DEDUP_REMOVED lines=12> */
.L_x_185:
        /* <DEDUP_REMOVED lines=42> */
.L_x_184:
[----:B------:R-:W-:Y:S05]  /*4340*/  BSYNC.RECONVERGENT B0 ;  /* 0x0000000000007941 */ /* 0x000fea0003800200 */
.L_x_183:
        /* <DEDUP_REMOVED lines=8> */
[----:B------:R-:W-:Y:S01]  /*43d0*/  IMAD.MOV.U32 R21, RZ, RZ, 0x3e2aaaa8 ;  /* 0x3e2aaaa8ff157424 */ /* 0x000fe200078e00ff */
[----:B------:R-:W-:Y:S01]  /*43e0*/  FSEL R8, R8, -0.00019574658654164522886, P0 ;  /* 0xb94d415308087808 */ /* 0x000fe20000000000 */
[----:B------:R-:W-:Y:S01]  /*43f0*/  BSSY.RECONVERGENT B0, `(.L_x_186) ;  /* 0x000004a000007945 */ /* 0x000fe20003800200 */
[----:B------:R-:W-:-:S02]  /*4400*/  FSEL R22, R22, 0.041666727513074874878, !P0 ;  /* 0x3d2aaabb16167808 */ /* 0x000fc40004000000 */
[----:B------:R-:W-:Y:S02]  /*4410*/  FSEL R21, -R21, -0.4999999701976776123, !P0 ;  /* 0xbeffffff15157808 */ /* 0x000fe40004000100 */
[----:B------:R-:W-:Y:S01]  /*4420*/  LOP3.LUT P2, RZ, R23, 0x2, RZ, 0xc0, !PT ;  /* 0x0000000217ff7812 */ /* 0x000fe2000784c0ff */
[----:B------:R-:W-:Y:S01]  /*4430*/  FFMA R22, R9, R8, R22 ;  /* 0x0000000809167223 */ /* 0x000fe20000000016 */
[----:B------:R-:W-:Y:S02]  /*4440*/  FSEL R8, R16, 1, !P0 ;  /* 0x3f80000010087808 */ /* 0x000fe40004000000 */
[----:B------:R-:W-:Y:S01]  /*4450*/  FSETP.GE.AND P0, PT, |R7|, 105615, PT ;  /* 0x47ce47800700780b */ /* 0x000fe20003f06200 */
[C---:B------:R-:W-:Y:S01]  /*4460*/  FFMA R21, R9.reuse, R22, R21 ;  /* 0x0000001609157223 */ /* 0x040fe20000000015 */
[----:B------:R-:W-:Y:S02]  /*4470*/  IMAD.MOV.U32 R22, RZ, RZ, R13 ;  /* 0x000000ffff167224 */ /* 0x000fe400078e000d */
        /* <DEDUP_REMOVED lines=15> */
[----:B------:R-:W-:Y:S01]  /*4570*/  LOP3.LUT R27, R8, 0x80000000, RZ, 0xfc, !PT ;  /* 0x80000000081b7812 */ /* 0x000fe200078efcff */
[----:B------:R-:W-:Y:S01]  /*4580*/  UMOV UR5, URZ ;  /* 0x000000ff00057c82 */ /* 0x000fe20008000000 */
[----:B------:R-:W-:-:S05]  /*4590*/  UMOV UR4, URZ ;  /* 0x000000ff00047c82 */ /* 0x000fca0008000000 */
.L_x_189:
        /* <DEDUP_REMOVED lines=45> */
.L_x_188:
[----:B------:R-:W-:Y:S01]  /*4870*/  FMUL R8, RZ, R7 ;  /* 0x00000007ff087220 */ /* 0x000fe20000400000 */
[----:B------:R-:W-:-:S07]  /*4880*/  IMAD.MOV.U32 R22, RZ, RZ, RZ ;  /* 0x000000ffff167224 */ /* 0x000fce00078e00ff */
.L_x_187:
[----:B------:R-:W-:Y:S05]  /*4890*/  BSYNC.RECONVERGENT B0 ;  /* 0x0000000000007941 */ /* 0x000fea0003800200 */
.L_x_186:
[----:B------:R-:W-:Y:S01]  /*48a0*/  FMUL R9, R8, R8 ;  /* 0x0000000808097220 */ /* 0x000fe20000400000 */
        /* <DEDUP_REMOVED lines=9> */
[----:B0-----:R-:W-:Y:S01]  /*4940*/  FSEL R17, -R20, -0.16666662693023681641, !P0 ;  /* 0xbe2aaaa814117808 */ /* 0x001fe20004000100 */
        /* <DEDUP_REMOVED lines=14> */
.L_x_192:
        /* <DEDUP_REMOVED lines=37> */
.L_x_191:
[----:B------:R-:W-:Y:S05]  /*4c80*/  BSYNC.RECONVERGENT B0 ;  /* 0x0000000000007941 */ /* 0x000fea0003800200 */
.L_x_190:
        /* <DEDUP_REMOVED lines=30> */
.L_x_196:
        /* <DEDUP_REMOVED lines=43> */
[----:B--2---:R-:W-:Y:S01]  /*5120*/  FSEL R12, -R18, R18, !P0 ;  /* 0x00000012120c7208 */ /* 0x004fe20004000100 */
[----:B-1----:R-:W-:Y:S06]  /*5130*/  BRA `(.L_x_194) ;  /* 0x0000000000087947 */ /* 0x002fec0003800000 */
.L_x_195:
[----:B------:R-:W-:Y:S01]  /*5140*/  FMUL R12, RZ, R7 ;  /* 0x00000007ff0c7220 */ /* 0x000fe20000400000 */
[----:B------:R-:W-:-:S07]  /*5150*/  IMAD.MOV.U32 R13, RZ, RZ, RZ ;  /* 0x000000ffff0d7224 */ /* 0x000fce00078e00ff */
.L_x_194:
[----:B------:R-:W-:Y:S05]  /*5160*/  BSYNC.RECONVERGENT B0 ;  /* 0x0000000000007941 */ /* 0x000fea0003800200 */
.L_x_193:
        /* <DEDUP_REMOVED lines=16> */
[----:B------:R0:W-:Y:S02]  /*5270*/  STG.E desc[UR6][R14.64+0xc], R23 ;  /* 0x00000c170e007986 */ /* 0x0001e4000c101906 */
        /* <DEDUP_REMOVED lines=24> */
[----:B------:R-:W-:-:S05]  /*5400*/  FFMA R12, RZ, R11, R9 ;  /* 0x0000000bff0c7223 */ /* 0x000fca0000000009 */
[----:B------:R-:W-:Y:S01]  /*5410*/  FSETP.GT.AND P0, PT, |R12|, 1.469367938527859385e-39, PT ;  /* 0x001000000c00780b */ /* 0x000fe20003f04200 */
[----:B--2---:R-:W-:-:S12]  /*5420*/  FMUL R6, R7, 128 ;  /* 0x4300000007067820 */ /* 0x004fd80000400000 */
[----:B0-----:R-:W-:Y:S05]  /*5430*/  @P0 BRA P2, `(.L_x_198) ;  /* 0x0000000000180947 */ /* 0x001fea0001000000 */
[----:B------:R-:W-:Y:S01]  /*5440*/  IMAD.MOV.U32 R14, RZ, RZ, R10 ;  /* 0x000000ffff0e7224 */ /* 0x000fe200078e000a */
[----:B------:R-:W-:Y:S01]  /*5450*/  MOV R8, 0x5480 ;  /* 0x0000548000087802 */ /* 0x000fe20000000f00 */
[----:B------:R-:W-:-:S07]  /*5460*/  IMAD.MOV.U32 R15, RZ, RZ, R11 ;  /* 0x000000ffff0f7224 */ /* 0x000fce00078e000b */
[----:B------:R-:W-:Y:S05]  /*5470*/  CALL.REL.NOINC `($__internal_5_$__cuda_sm20_div_rn_f64_full) ;  /* 0x00000018000c7944 */ /* 0x000fea0003c00000 */
[----:B------:R-:W-:Y:S02]  /*5480*/  IMAD.MOV.U32 R8, RZ, RZ, R18 ;  /* 0x000000ffff087224 */ /* 0x000fe400078e0012 */
[----:B------:R-:W-:-:S07]  /*5490*/  IMAD.MOV.U32 R9, RZ, RZ, R19 ;  /* 0x000000ffff097224 */ /* 0x000fce00078e0013 */
.L_x_198:
[----:B------:R-:W-:Y:S05]  /*54a0*/  BSYNC.RECONVERGENT B0 ;  /* 0x0000000000007941 */ /* 0x000fea0003800200 */
.L_x_197:
        /* <DEDUP_REMOVED lines=24> */
.L_x_202:
        /* <DEDUP_REMOVED lines=36> */
[----:B------:R-:W0:Y:S01]  /*5870*/  I2F.F64.S64 R16, R16 ;  /* 0x0000001000107312 */ /* 0x000e220000301c00 */
[----:B------:R-:W-:Y:S02]  /*5880*/  LEA.HI R18, R12, R9, RZ, 0x1 ;  /* 0x000000090c127211 */ /* 0x000fe400078f08ff */
[----:B------:R-:W-:-:S03]  /*5890*/  ISETP.GE.AND P2, PT, R8, RZ, PT ;  /* 0x000000ff0800720c */ /* 0x000fc60003f46270 */
[----:B------:R-:W-:-:S04]  /*58a0*/  IMAD.MOV R8, RZ, RZ, -R18 ;  /* 0x000000ffff087224 */ /* 0x000fc800078e0a12 */
[----:B------:R-:W-:Y:S01]  /*58b0*/  @!P0 IMAD.MOV.U32 R18, RZ, RZ, R8 ;  /* 0x000000ffff128224 */ /* 0x000fe200078e0008 */
[----:B0-----:R-:W-:-:S10]  /*58c0*/  DMUL R14, R16, UR4 ;  /* 0x00000004100e7c28 */ /* 0x001fd40008000000 */
[----:B------:R-:W0:Y:S02]  /*58d0*/  F2F.F32.F64 R14, R14 ;  /* 0x0000000e000e7310 */ /* 0x000e240000301000 */
[----:B0-----:R-:W-:Y:S01]  /*58e0*/  FSEL R16, -R14, R14, !P2 ;  /* 0x0000000e0e107208 */ /* 0x001fe20005000100 */
[----:B------:R-:W-:Y:S06]  /*58f0*/  BRA `(.L_x_200) ;  /* 0x0000000000087947 */ /* 0x000fec0003800000 */
.L_x_201:
[----:B------:R-:W-:Y:S01]  /*5900*/  FMUL R16, RZ, R7 ;  /* 0x00000007ff107220 */ /* 0x000fe20000400000 */
[----:B------:R-:W-:-:S07]  /*5910*/  IMAD.MOV.U32 R18, RZ, RZ, RZ ;  /* 0x000000ffff127224 */ /* 0x000fce00078e00ff */
.L_x_200:
[----:B------:R-:W-:Y:S05]  /*5920*/  BSYNC.RECONVERGENT B0 ;  /* 0x0000000000007941 */ /* 0x000fea0003800200 */
.L_x_199:
[----:B------:R-:W-:Y:S01]  /*5930*/  LOP3.LUT R13, R18, 0x1, RZ, 0xc0, !PT ;  /* 0x00000001120d7812 */ /* 0x000fe200078ec0ff */
[----:B------:R-:W-:Y:S02]  /*5940*/  IMAD.MOV.U32 R12, RZ, RZ, 0x37cbac00 ;  /* 0x37cbac00ff0c7424 */ /* 0x000fe400078e00ff */
[----:B------:R-:W-:Y:S01]  /*5950*/  FMUL R8, R16, R16 ;  /* 0x0000001010087220 */ /* 0x000fe20000400000 */
[----:B------:R-:W-:Y:S01]  /*5960*/  IMAD.MOV.U32 R14, RZ, RZ, 0x3effffff ;  /* 0x3effffffff0e7424 */ /* 0x000fe200078e00ff */
[----:B------:R-:W-:Y:S01]  /*5970*/  ISETP.NE.U32.AND P0, PT, R13, 0x1, PT ;  /* 0x000000010d00780c */ /* 0x000fe20003f05070 */
[----:B------:R-:W-:Y:S02]  /*5980*/  IMAD.MOV.U32 R13, RZ, RZ, 0x3d2aaabb ;  /* 0x3d2aaabbff0d7424 */ /* 0x000fe400078e00ff */
[----:B------:R-:W-:Y:S01]  /*5990*/  FFMA R9, R8, R12, -0.0013887860113754868507 ;  /* 0xbab607ed08097423 */ /* 0x000fe2000000000c */
[----:B------:R-:W-:Y:S01]  /*59a0*/  LOP3.LUT P2, RZ, R18, 0x2, RZ, 0xc0, !PT ;  /* 0x0000000212ff7812 */ /* 0x000fe2000784c0ff */
[----:B------:R-:W-:Y:S01]  /*59b0*/  BSSY.RECONVERGENT B0, `(.L_x_203) ;  /* 0x000003e000007945 */ /* 0x000fe20003800200 */
[----:B------:R-:W-:Y:S01]  /*59c0*/  FSEL R19, R16, 1, P0 ;  /* 0x3f80000010137808 */ /* 0x000fe20000000000 */
[----:B------:R-:W-:Y:S01]  /*59d0*/  IMAD.MOV.U32 R21, RZ, RZ, R3 ;  /* 0x000000ffff157224 */ /* 0x000fe200078e0003 */
[----:B------:R-:W-:-:S02]  /*59e0*/  FSEL R9, R9, -0.00019574658654164522886, !P0 ;  /* 0xb94d415309097808 */ /* 0x000fc40004000000 */
[----:B------:R-:W-:Y:S01]  /*59f0*/  FSEL R15, R13, 0.0083327032625675201416, !P0 ;  /* 0x3c0885e40d0f7808 */ /* 0x000fe20004000000 */
[----:B------:R-:W-:Y:S01]  /*5a00*/  FFMA R16, R8, R19, RZ ;  /* 0x0000001308107223 */ /* 0x000fe200000000ff */
[----:B------:R-:W-:-:S03]  /*5a10*/  FSEL R18, -R14, -0.16666662693023681641, !P0 ;  /* 0xbe2aaaa80e127808 */ /* 0x000fc60004000100 */
[----:B------:R-:W-:Y:S01]  /*5a20*/  FFMA R9, R8, R9, R15 ;  /* 0x0000000908097223 */ /* 0x000fe2000000000f */
[----:B------:R-:W-:-:S03]  /*5a30*/  IMAD.SHL.U32 R15, R5, 0x100, RZ ;  /* 0x00000100050f7824 */ /* 0x000fc600078e00ff */
[----:B------:R-:W-:Y:S01]  /*5a40*/  FFMA R9, R8, R9, R18 ;  /* 0x0000000908097223 */ /* 0x000fe20000000012 */
[----:B------:R-:W-:Y:S01]  /*5a50*/  IMAD.MOV.U32 R18, RZ, RZ, R2 ;  /* 0x000000ffff127224 */ /* 0x000fe200078e0002 */
[----:B------:R-:W-:Y:S02]  /*5a60*/  LOP3.LUT R15, R15, 0x80000000, RZ, 0xfc, !PT ;  /* 0x800000000f0f7812 */ /* 0x000fe400078efcff */
[----:B------:R-:W-:-:S04]  /*5a70*/  FFMA R19, R16, R9, R19 ;  /* 0x0000000910137223 */ /* 0x000fc80000000013 */
[----:B------:R-:W-:Y:S01]  /*5a80*/  @P2 FADD R19, RZ, -R19 ;  /* 0x80000013ff132221 */ /* 0x000fe20000000000 */
[----:B------:R-:W-:Y:S06]  /*5a90*/  @P1 BRA `(.L_x_204) ;  /* 0x0000000000bc1947 */ /* 0x000fec0003800000 */
[----:B------:R-:W-:Y:S01]  /*5aa0*/  IMAD.MOV.U32 R20, RZ, RZ, RZ ;  /* 0x000000ffff147224 */ /* 0x000fe200078e00ff */
[----:B------:R-:W0:Y:S01]  /*5ab0*/  LDCU.64 UR8, c[0x4][URZ] ;  /* 0x01000000ff0877ac */ /* 0x000e220008000a00 */
[----:B------:R-:W-:Y:S01]  /*5ac0*/  IMAD.MOV.U32 R18, RZ, RZ, R1 ;  /* 0x000000ffff127224 */ /* 0x000fe200078e0001 */
[----:B------:R-:W-:Y:S01]  /*5ad0*/  UMOV UR5, URZ ;  /* 0x000000ff00057c82 */ /* 0x000fe20008000000 */
[----:B------:R-:W-:-:S05]  /*5ae0*/  UMOV UR4, URZ ;  /* 0x000000ff00047c82 */ /* 0x000fca0008000000 */
.L_x_205:
        /* <DEDUP_REMOVED lines=42> */
.L_x_204:
[----:B------:R-:W-:Y:S05]  /*5d90*/  BSYNC.RECONVERGENT B0 ;  /* 0x0000000000007941 */ /* 0x000fea0003800200 */
.L_x_203:
        /* <DEDUP_REMOVED lines=10> */
[----:B------:R-:W-:Y:S01]  /*5e40*/  IMAD.SHL.U32 R25, R25, 0x4, RZ ;  /* 0x0000000419197824 */ /* 0x000fe200078e00ff */
[----:B------:R-:W-:Y:S01]  /*5e50*/  FSEL R22, R20, 0.041666727513074874878, !P0 ;  /* 0x3d2aaabb14167808 */ /* 0x000fe20004000000 */
[----:B------:R-:W-:Y:S01]  /*5e60*/  BSSY.RECONVERGENT B0, `(.L_x_206) ;  /* 0x0000048000007945 */ /* 0x000fe20003800200 */
[----:B------:R-:W-:Y:S01]  /*5e70*/  LOP3.LUT P2, RZ, R23, 0x2, RZ, 0xc0, !PT ;  /* 0x0000000217ff7812 */ /* 0x000fe2000784c0ff */
[----:B------:R-:W-:Y:S01]  /*5e80*/  IMAD.MOV.U32 R24, RZ, RZ, R11 ;  /* 0x000000ffff187224 */ /* 0x000fe200078e000b */
[----:B------:R-:W-:Y:S01]  /*5e90*/  FSEL R23, -R21, -0.4999999701976776123, !P0 ;  /* 0xbeffffff15177808 */ /* 0x000fe20004000100 */
[----:B------:R-:W-:Y:S01]  /*5ea0*/  FFMA R22, R9, R8, R22 ;  /* 0x0000000809167223 */ /* 0x000fe20000000016 */
[----:B------:R-:W-:-:S02]  /*5eb0*/  FSEL R8, R18, 1, !P0 ;  /* 0x3f80000012087808 */ /* 0x000fc40004000000 */
[----:B------:R-:W-:Y:S01]  /*5ec0*/  FSETP.GE.AND P0, PT, |R7|, 105615, PT ;  /* 0x47ce47800700780b */ /* 0x000fe20003f06200 */
[C---:B------:R-:W-:Y:S02]  /*5ed0*/  FFMA R22, R9.reuse, R22, R23 ;  /* 0x0000001609167223 */ /* 0x040fe40000000017 */
[----:B------:R-:W-:-:S04]  /*5ee0*/  FFMA R9, R9, R8, RZ ;  /* 0x0000000809097223 */ /* 0x000fc800000000ff */
[----:B------:R-:W-:-:S04]  /*5ef0*/  FFMA R8, R9, R22, R8 ;  /* 0x0000001609087223 */ /* 0x000fc80000000008 */
        /* <DEDUP_REMOVED lines=15> */
.L_x_209:
        /* <DEDUP_REMOVED lines=43> */
[----:B0-----:R-:W-:Y:S01]  /*62a0*/  FSEL R8, -R18, R18, !P0 ;  /* 0x0000001212087208 */ /* 0x001fe20004000100 */
[----:B------:R-:W-:Y:S06]  /*62b0*/  BRA `(.L_x_207) ;  /* 0x0000000000087947 */ /* 0x000fec0003800000 */
.L_x_208:
[----:B------:R-:W-:Y:S01]  /*62c0*/  FMUL R8, RZ, R7 ;  /* 0x00000007ff087220 */ /* 0x000fe20000400000 */
[----:B------:R-:W-:-:S07]  /*62d0*/  IMAD.MOV.U32 R24, RZ, RZ, RZ ;  /* 0x000000ffff187224 */ /* 0x000fce00078e00ff */
.L_x_207:
[----:B------:R-:W-:Y:S05]  /*62e0*/  BSYNC.RECONVERGENT B0 ;  /* 0x0000000000007941 */ /* 0x000fea0003800200 */
.L_x_206:
[----:B------:R-:W-:Y:S01]  /*62f0*/  FMUL R9, R8, R8 ;  /* 0x0000000808097220 */ /* 0x000fe20000400000 */
[C---:B0-----:R-:W-:Y:S01]  /*6300*/  LOP3.LUT R19, R24.reuse, 0x1, RZ, 0xc0, !PT ;  /* 0x0000000118137812 */ /* 0x041fe200078ec0ff */
[----:B------:R-:W-:Y:S01]  /*6310*/  BSSY.RECONVERGENT B0, `(.L_x_210) ;  /* 0x0000038000007945 */ /* 0x000fe20003800200 */
[----:B------:R-:W-:Y:S01]  /*6320*/  LOP3.LUT P2, RZ, R24, 0x2, RZ, 0xc0, !PT ;  /* 0x0000000218ff7812 */ /* 0x000fe2000784c0ff */
[----:B------:R-:W-:Y:S01]  /*6330*/  FFMA R18, R9, R12, -0.0013887860113754868507 ;  /* 0xbab607ed09127423 */ /* 0x000fe2000000000c */
[----:B------:R-:W-:-:S04]  /*6340*/  ISETP.NE.U32.AND P0, PT, R19, 0x1, PT ;  /* 0x000000011300780c */ /* 0x000fc80003f05070 */
[----:B------:R-:W-:Y:S02]  /*6350*/  FSEL R18, R18, -0.00019574658654164522886, !P0 ;  /* 0xb94d415312127808 */ /* 0x000fe40004000000 */
[----:B------:R-:W-:Y:S02]  /*6360*/  FSEL R22, R13, 0.0083327032625675201416, !P0 ;  /* 0x3c0885e40d167808 */ /* 0x000fe40004000000 */
[----:B------:R-:W-:Y:S02]  /*6370*/  FSEL R8, R8, 1, P0 ;  /* 0x3f80000008087808 */ /* 0x000fe40000000000 */
[----:B------:R-:W-:Y:S01]  /*6380*/  FSEL R23, -R14, -0.16666662693023681641, !P0 ;  /* 0xbe2aaaa80e177808 */ /* 0x000fe20004000100 */
[C---:B------:R-:W-:Y:S02]  /*6390*/  FFMA R18, R9.reuse, R18, R22 ;  /* 0x0000001209127223 */ /* 0x040fe40000000016 */
[C---:B------:R-:W-:Y:S02]  /*63a0*/  FFMA R19, R9.reuse, R8, RZ ;  /* 0x0000000809137223 */ /* 0x040fe400000000ff */
[----:B------:R-:W-:-:S04]  /*63b0*/  FFMA R18, R9, R18, R23 ;  /* 0x0000001209127223 */ /* 0x000fc80000000017 */
        /* <DEDUP_REMOVED lines=8> */
.L_x_212:
        /* <DEDUP_REMOVED lines=27> */
[----:B------:R-:W-:Y:S02]  /*65f0*/  LOP3.LUT R5, R4, R5, RZ, 0x3c, !PT ;  /* 0x0000000504057212 */ /* 0x000fe400078e3cff */
        /* <DEDUP_REMOVED lines=9> */
.L_x_211:
[----:B------:R-:W-:Y:S05]  /*6690*/  BSYNC.RECONVERGENT B0 ;  /* 0x0000000000007941 */ /* 0x000fea0003800200 */
.L_x_210:
[C---:B------:R-:W-:Y:S01]  /*66a0*/  LOP3.LUT R0, R3.reuse, 0x1, RZ, 0xc0, !PT ;  /* 0x0000000103007812 */ /* 0x040fe200078ec0ff */
        /* <DEDUP_REMOVED lines=28> */
.L_x_216:
        /* <DEDUP_REMOVED lines=29> */
[--C-:B------:R-:W-:Y:S02]  /*6a40*/  SHF.R.U32.HI R11, RZ, 0x1e, R0.reuse ;  /* 0x0000001eff0b7819 */ /* 0x100fe40000011600 */
[C---:B------:R-:W-:Y:S01]  /*6a50*/  SHF.L.W.U32.HI R2, R3.reuse, 0x2, R0 ;  /* 0x0000000203027819 */ /* 0x040fe20000010e00 */
[----:B------:R-:W-:-:S03]  /*6a60*/  IMAD.SHL.U32 R3, R3, 0x4, RZ ;  /* 0x0000000403037824 */ /* 0x000fc600078e00ff */
[----:B------:R-:W-:Y:S02]  /*6a70*/  SHF.R.S32.HI R4, RZ, 0x1f, R2 ;  /* 0x0000001fff047819 */ /* 0x000fe40000011402 */
[----:B------:R-:W-:Y:S02]  /*6a80*/  LEA.HI R11, R2, R11, RZ, 0x1 ;  /* 0x0000000b020b7211 */ /* 0x000fe400078f08ff */
[C---:B------:R-:W-:Y:S02]  /*6a90*/  LOP3.LUT R14, R4.reuse, R3, RZ, 0x3c, !PT ;  /* 0x00000003040e7212 */ /* 0x040fe400078e3cff */
[----:B------:R-:W-:Y:S01]  /*6aa0*/  LOP3.LUT R15, R4, R2, RZ, 0x3c, !PT ;  /* 0x00000002040f7212 */ /* 0x000fe200078e3cff */
[----:B------:R-:W-:Y:S01]  /*6ab0*/  IMAD.MOV R0, RZ, RZ, -R11 ;  /* 0x000000ffff007224 */ /* 0x000fe200078e0a0b */
[----:B------:R-:W-:-:S03]  /*6ac0*/  LOP3.LUT R7, R2, R7, RZ, 0x3c, !PT ;  /* 0x0000000702077212 */ /* 0x000fc600078e3cff */
[----:B------:R-:W-:Y:S01]  /*6ad0*/  @!P1 IMAD.MOV.U32 R11, RZ, RZ, R0 ;  /* 0x000000ffff0b9224 */ /* 0x000fe200078e0000 */
[----:B------:R-:W2:Y:S01]  /*6ae0*/  I2F.F64.S64 R14, R14 ;  /* 0x0000000e000e7312 */ /* 0x000ea20000301c00 */
[----:B------:R-:W-:Y:S01]  /*6af0*/  ISETP.GE.AND P0, PT, R7, RZ, PT ;  /* 0x000000ff0700720c */ /* 0x000fe20003f06270 */
[----:B--2---:R-:W-:-:S10]  /*6b00*/  DMUL R4, R14, UR4 ;  /* 0x000000040e047c28 */ /* 0x004fd40008000000 */
[----:B------:R-:W2:Y:S02]  /*6b10*/  F2F.F32.F64 R4, R4 ;  /* 0x0000000400047310 */ /* 0x000ea40000301000 */
[----:B--2---:R-:W-:Y:S01]  /*6b20*/  FSEL R10, -R4, R4, !P0 ;  /* 0x00000004040a7208 */ /* 0x004fe20004000100 */
[----:B-1----:R-:W-:Y:S06]  /*6b30*/  BRA `(.L_x_214) ;  /* 0x0000000000087947 */ /* 0x002fec0003800000 */
.L_x_215:
[----:B------:R-:W-:Y:S01]  /*6b40*/  FMUL R10, RZ, R7 ;  /* 0x00000007ff0a7220 */ /* 0x000fe20000400000 */
[----:B------:R-:W-:-:S07]  /*6b50*/  IMAD.MOV.U32 R11, RZ, RZ, RZ ;  /* 0x000000ffff0b7224 */ /* 0x000fce00078e00ff */
.L_x_214:
[----:B------:R-:W-:Y:S05]  /*6b60*/  BSYNC.RECONVERGENT B0 ;  /* 0x0000000000007941 */ /* 0x000fea0003800200 */
.L_x_213:
[----:B------:R-:W-:Y:S01]  /*6b70*/  FMUL R3, R10, R10 ;  /* 0x0000000a0a037220 */ /* 0x000fe20000400000 */
[C---:B------:R-:W-:Y:S01]  /*6b80*/  LOP3.LUT R0, R11.reuse, 0x1, RZ, 0xc0, !PT ;  /* 0x000000010b007812 */ /* 0x040fe200078ec0ff */
[----:B------:R-:W-:Y:S02]  /*6b90*/  VIADD R11, R11, 0x1 ;  /* 0x000000010b0b7836 */ /* 0x000fe40000000000 */
[----:B------:R-:W-:Y:S01]  /*6ba0*/  FFMA R12, R3, R12, -0.0013887860113754868507 ;  /* 0xbab607ed030c7423 */ /* 0x000fe2000000000c */
[----:B------:R-:W-:Y:S02]  /*6bb0*/  ISETP.NE.U32.AND P0, PT, R0, 0x1, PT ;  /* 0x000000010000780c */ /* 0x000fe40003f05070 */
[----:B------:R-:W-:Y:S02]  /*6bc0*/  LOP3.LUT P1, RZ, R11, 0x2, RZ, 0xc0, !PT ;  /* 0x000000020bff7812 */ /* 0x000fe4000782c0ff */
[----:B------:R-:W-:Y:S02]  /*6bd0*/  FSEL R20, R20, 0.041666727513074874878, !P0 ;  /* 0x3d2aaabb14147808 */ /* 0x000fe40004000000 */
[----:B------:R-:W-:-:S02]  /*6be0*/  FSEL R12, R12, -0.00019574658654164522886, P0 ;  /* 0xb94d41530c0c7808 */ /* 0x000fc40000000000 */
[----:B------:R-:W-:Y:S02]  /*6bf0*/  FSEL R10, R10, 1, !P0 ;  /* 0x3f8000000a0a7808 */ /* 0x000fe40004000000 */
[----:B------:R-:W-:Y:S01]  /*6c00*/  FSEL R21, -R21, -0.4999999701976776123, !P0 ;  /* 0xbeffffff15157808 */ /* 0x000fe20004000100 */
[C---:B------:R-:W-:Y:S02]  /*6c10*/  FFMA R12, R3.reuse, R12, R20 ;  /* 0x0000000c030c7223 */ /* 0x040fe40000000014 */
[C---:B------:R-:W-:Y:S02]  /*6c20*/  FFMA R5, R3.reuse, R10, RZ ;  /* 0x0000000a03057223 */ /* 0x040fe400000000ff */
[----:B------:R-:W-:Y:S01]  /*6c30*/  FFMA R12, R3, R12, R21 ;  /* 0x0000000c030c7223 */ /* 0x000fe20000000015 */
[----:B------:R-:W-:-:S03]  /*6c40*/  IMAD.MOV.U32 R3, RZ, RZ, 0x3f800000 ;  /* 0x3f800000ff037424 */ /* 0x000fc600078e00ff */
[----:B------:R-:W-:Y:S02]  /*6c50*/  FFMA R5, R5, R12, R10 ;  /* 0x0000000c05057223 */ /* 0x000fe4000000000a */
[----:B------:R-:W-:Y:S02]  /*6c60*/  STG.E desc[UR6][R16.64+0xc], R3 ;  /* 0x00000c0310007986 */ /* 0x000fe4000c101906 */
[----:B------:R-:W-:-:S04]  /*6c70*/  @P1 FADD R5, RZ, -R5 ;  /* 0x80000005ff051221 */ /* 0x000fc80000000000 */
[----:B------:R-:W-:-:S05]  /*6c80*/  FMUL R5, R6, R5 ;  /* 0x0000000506057220 */ /* 0x000fca0000400000 */
[----:B------:R-:W-:Y:S01]  /*6c90*/  STG.E desc[UR6][R16.64+0x8], R5 ;  /* 0x0000080510007986 */ /* 0x000fe2000c101906 */
[----:B------:R-:W-:Y:S05]  /*6ca0*/  EXIT ;  /* 0x000000000000794d */ /* 0x000fea0003800000 */
        .weak           $__internal_5_$__cuda_sm20_div_rn_f64_full
        .type           $__internal_5_$__cuda_sm20_div_rn_f64_full,@function
        .size           $__internal_5_$__cuda_sm20_div_rn_f64_full,(.L_x_325 - $__internal_5_$__cuda_sm20_div_rn_f64_full)
$__internal_5_$__cuda_sm20_div_rn_f64_full:
[C---:B------:R-:W-:Y:S01]  /*6cb0*/  FSETP.GEU.AND P0, PT, |R15|.reuse, 1.469367938527859385e-39, PT ;  /* 0x001000000f00780b */ /* 0x040fe20003f0e200 */
[----:B------:R-:W-:Y:S01]  /*6cc0*/  IMAD.MOV.U32 R20, RZ, RZ, 0x1 ;  /* 0x00000001ff147424 */ /* 0x000fe200078e00ff */
[----:B------:R-:W-:Y:S01]  /*6cd0*/  LOP3.LUT R12, R15, 0x800fffff, RZ, 0xc0, !PT ;  /* 0x800fffff0f0c7812 */ /* 0x000fe200078ec0ff */
[----:B------:R-:W-:Y:S01]  /*6ce0*/  IMAD.MOV.U32 R23, RZ, RZ, 0x1ca00000 ;  /* 0x1ca00000ff177424 */ /* 0x000fe200078e00ff */
[C---:B------:R-:W-:Y:S01]  /*6cf0*/  FSETP.GEU.AND P3, PT, |R17|.reuse, 1.469367938527859385e-39, PT ;  /* 0x001000001100780b */ /* 0x040fe20003f6e200 */
[----:B------:R-:W-:Y:S01]  /*6d00*/  BSSY.RECONVERGENT B1, `(.L_x_217) ;  /* 0x0000055000017945 */ /* 0x000fe20003800200 */
[----:B------:R-:W-:Y:S01]  /*6d10*/  LOP3.LUT R13, R12, 0x3ff00000, RZ, 0xfc, !PT ;  /* 0x3ff000000c0d7812 */ /* 0x000fe200078efcff */
[----:B------:R-:W-:Y:S01]  /*6d20*/  IMAD.MOV.U32 R12, RZ, RZ, R14 ;  /* 0x000000ffff0c7224 */ /* 0x000fe200078e000e */
[----:B------:R-:W-:Y:S02]  /*6d30*/  LOP3.LUT R9, R17, 0x7ff00000, RZ, 0xc0, !PT ;  /* 0x7ff0000011097812 */ /* 0x000fe400078ec0ff */
[----:B------:R-:W-:-:S02]  /*6d40*/  LOP3.LUT R22, R15, 0x7ff00000, RZ, 0xc0, !PT ;  /* 0x7ff000000f167812 */ /* 0x000fc400078ec0ff */
[----:B------:R-:W-:Y:S01]  /*6d50*/  LOP3.LUT R7, R17, 0x7ff00000, RZ, 0xc0, !PT ;  /* 0x7ff0000011077812 */ /* 0x000fe200078ec0ff */
[----:B------:R-:W-:-:S03]  /*6d60*/  @!P0 DMUL R12, R14, 8.98846567431157953865e+307 ;  /* 0x7fe000000e0c8828 */ /* 0x000fc60000000000 */
[----:B------:R-:W-:Y:S02]  /*6d70*/  ISETP.GE.U32.AND P2, PT, R7, R22, PT ;  /* 0x000000160700720c */ /* 0x000fe40003f46070 */
[----:B------:R-:W-:Y:S01]  /*6d80*/  @!P3 LOP3.LUT R26, R15, 0x7ff00000, RZ, 0xc0, !PT ;  /* 0x7ff000000f1ab812 */ /* 0x000fe200078ec0ff */
[----:B------:R-:W0:Y:S01]  /*6d90*/  MUFU.RCP64H R21, R13 ;  /* 0x0000000d00157308 */ /* 0x000e220000001800 */
[----:B------:R-:W-:Y:S02]  /*6da0*/  SEL R23, R23, 0x63400000, !P2 ;  /* 0x6340000017177807 */ /* 0x000fe40005000000 */
[----:B------:R-:W-:Y:S01]  /*6db0*/  @!P3 ISETP.GE.U32.AND P4, PT, R9, R26, PT ;  /* 0x0000001a0900b20c */ /* 0x000fe20003f86070 */
[----:B------:R-:W-:Y:S01]  /*6dc0*/  IMAD.MOV.U32 R9, RZ, RZ, 0x1ca00000 ;  /* 0x1ca00000ff097424 */ /* 0x000fe200078e00ff */
[----:B------:R-:W-:Y:S01]  /*6dd0*/  @!P0 LOP3.LUT R22, R13, 0x7ff00000, RZ, 0xc0, !PT ;  /* 0x7ff000000d168812 */ /* 0x000fe200078ec0ff */
[----:B------:R-:W-:-:S03]  /*6de0*/  @!P3 IMAD.MOV.U32 R26, RZ, RZ, RZ ;  /* 0x000000ffff1ab224 */ /* 0x000fc600078e00ff */
[----:B------:R-:W-:-:S04]  /*6df0*/  @!P3 SEL R9, R9, 0x63400000, !P4 ;  /* 0x634000000909b807 */ /* 0x000fc80006000000 */
[----:B------:R-:W-:Y:S01]  /*6e00*/  @!P3 LOP3.LUT R9, R9, 0x80000000, R17, 0xf8, !PT ;  /* 0x800000000909b812 */ /* 0x000fe200078ef811 */
[----:B0-----:R-:W-:-:S03]  /*6e10*/  DFMA R18, R20, -R12, 1 ;  /* 0x3ff000001412742b */ /* 0x001fc6000000080c */
[----:B------:R-:W-:-:S05]  /*6e20*/  @!P3 LOP3.LUT R27, R9, 0x100000, RZ, 0xfc, !PT ;  /* 0x00100000091bb812 */ /* 0x000fca00078efcff */
[----:B------:R-:W-:-:S08]  /*6e30*/  DFMA R18, R18, R18, R18 ;  /* 0x000000121212722b */ /* 0x000fd00000000012 */
[----:B------:R-:W-:Y:S01]  /*6e40*/  DFMA R18, R20, R18, R20 ;  /* 0x000000121412722b */ /* 0x000fe20000000014 */
[----:B------:R-:W-:Y:S01]  /*6e50*/  LOP3.LUT R21, R23, 0x800fffff, R17, 0xf8, !PT ;  /* 0x800fffff17157812 */ /* 0x000fe200078ef811 */
[----:B------:R-:W-:-:S06]  /*6e60*/  IMAD.MOV.U32 R20, RZ, RZ, R16 ;  /* 0x000000ffff147224 */ /* 0x000fcc00078e0010 */
[----:B------:R-:W-:Y:S02]  /*6e70*/  DFMA R28, R18, -R12, 1 ;  /* 0x3ff00000121c742b */ /* 0x000fe4000000080c */
[----:B------:R-:W-:-:S06]  /*6e80*/  @!P3 DFMA R20, R20, 2, -R26 ;  /* 0x400000001414b82b */ /* 0x000fcc000000081a */
[----:B------:R-:W-:-:S04]  /*6e90*/  DFMA R28, R18, R28, R18 ;  /* 0x0000001c121c722b */ /* 0x000fc80000000012 */
[----:B------:R-:W-:-:S04]  /*6ea0*/  @!P3 LOP3.LUT R7, R21, 0x7ff00000, RZ, 0xc0, !PT ;  /* 0x7ff000001507b812 */ /* 0x000fc800078ec0ff */
[----:B------:R-:W-:Y:S01]  /*6eb0*/  DMUL R18, R28, R20 ;  /* 0x000000141c127228 */ /* 0x000fe20000000000 */
[----:B------:R-:W-:-:S05]  /*6ec0*/  VIADD R9, R7, 0xffffffff ;  /* 0xffffffff07097836 */ /* 0x000fca0000000000 */
[----:B------:R-:W-:Y:S02]  /*6ed0*/  ISETP.GT.U32.AND P0, PT, R9, 0x7feffffe, PT ;  /* 0x7feffffe0900780c */ /* 0x000fe40003f04070 */
[----:B------:R-:W-:-:S08]  /*6ee0*/  DFMA R26, R18, -R12, R20 ;  /* 0x8000000c121a722b */ /* 0x000fd00000000014 */
[----:B------:R-:W-:Y:S01]  /*6ef0*/  DFMA R26, R28, R26, R18 ;  /* 0x0000001a1c1a722b */ /* 0x000fe20000000012 */
[----:B------:R-:W-:-:S05]  /*6f00*/  VIADD R18, R22, 0xffffffff ;  /* 0xffffffff16127836 */ /* 0x000fca0000000000 */
[----:B------:R-:W-:-:S13]  /*6f10*/  ISETP.GT.U32.OR P0, PT, R18, 0x7feffffe, P0 ;  /* 0x7feffffe1200780c */ /* 0x000fda0000704470 */
[----:B------:R-:W-:Y:S05]  /*6f20*/  @P0 BRA `(.L_x_218) ;  /* 0x0000000000740947 */ /* 0x000fea0003800000 */
[----:B------:R-:W-:Y:S01]  /*6f30*/  LOP3.LUT R17, R17, 0x7ff00000, RZ, 0xc0, !PT ;  /* 0x7ff0000011117812 */ /* 0x000fe200078ec0ff */
[----:B------:R-:W-:Y:S01]  /*6f40*/  IMAD.MOV.U32 R7, RZ, RZ, 0x1ca00000 ;  /* 0x1ca00000ff077424 */ /* 0x000fe200078e00ff */
[----:B------:R-:W-:-:S04]  /*6f50*/  LOP3.LUT R16, R15, 0x7ff00000, RZ, 0xc0, !PT ;  /* 0x7ff000000f107812 */ /* 0x000fc800078ec0ff */
[CC--:B------:R-:W-:Y:S02]  /*6f60*/  VIADDMNMX R9, R17.reuse, -R16.reuse, 0xb9600000, !PT ;  /* 0xb960000011097446 */ /* 0x0c0fe40007800910 */
[----:B------:R-:W-:Y:S02]  /*6f70*/  ISETP.GE.U32.AND P0, PT, R17, R16, PT ;  /* 0x000000101100720c */ /* 0x000fe40003f06070 */
[----:B------:R-:W-:Y:S02]  /*6f80*/  VIMNMX R9, PT, PT, R9, 0x46a00000, PT ;  /* 0x46a0000009097848 */ /* 0x000fe40003fe0100 */
[----:B------:R-:W-:-:S05]  /*6f90*/  SEL R16, R7, 0x63400000, !P0 ;  /* 0x6340000007107807 */ /* 0x000fca0004000000 */
[----:B------:R-:W-:Y:S02]  /*6fa0*/  IMAD.IADD R7, R9, 0x1, -R16 ;  /* 0x0000000109077824 */ /* 0x000fe400078e0a10 */
[----:B------:R-:W-:Y:S02]  /*6fb0*/  IMAD.MOV.U32 R16, RZ, RZ, RZ ;  /* 0x000000ffff107224 */ /* 0x000fe400078e00ff */
        /* <DEDUP_REMOVED lines=18> */
[----:B------:R-:W-:Y:S01]  /*70e0*/  FSEL R19, R15, R19, !P0 ;  /* 0x000000130f137208 */ /* 0x000fe20004000000 */
[----:B------:R-:W-:Y:S06]  /*70f0*/  BRA `(.L_x_219) ;  /* 0x0000000000547947 */ /* 0x000fec0003800000 */
.L_x_218:
        /* <DEDUP_REMOVED lines=16> */
.L_x_221:
[----:B------:R-:W-:Y:S01]  /*7200*/  LOP3.LUT R19, R15, 0x80000, RZ, 0xfc, !PT ;  /* 0x000800000f137812 */ /* 0x000fe200078efcff */
[----:B------:R-:W-:Y:S01]  /*7210*/  IMAD.MOV.U32 R18, RZ, RZ, R14 ;  /* 0x000000ffff127224 */ /* 0x000fe200078e000e */
[----:B------:R-:W-:Y:S06]  /*7220*/  BRA `(.L_x_219) ;  /* 0x0000000000087947 */ /* 0x000fec0003800000 */
.L_x_220:
[----:B------:R-:W-:Y:S01]  /*7230*/  LOP3.LUT R19, R17, 0x80000, RZ, 0xfc, !PT ;  /* 0x0008000011137812 */ /* 0x000fe200078efcff */
[----:B------:R-:W-:-:S07]  /*7240*/  IMAD.MOV.U32 R18, RZ, RZ, R16 ;  /* 0x000000ffff127224 */ /* 0x000fce00078e0010 */
.L_x_219:
[----:B------:R-:W-:Y:S05]  /*7250*/  BSYNC.RECONVERGENT B1 ;  /* 0x0000000000017941 */ /* 0x000fea0003800200 */
.L_x_217:
[----:B------:R-:W-:-:S04]  /*7260*/  IMAD.MOV.U32 R9, RZ, RZ, 0x0 ;  /* 0x00000000ff097424 */ /* 0x000fc800078e00ff */
[----:B------:R-:W-:Y:S05]  /*7270*/  RET.REL.NODEC R8 `(_Z10to3d_pointPfS_) ;  /* 0xffffff8c08607950 */ /* 0x000fea0003c3ffff */
.L_x_222:
        /* <DEDUP_REMOVED lines=16> */
.L_x_325:


//--------------------- .text._Z9merge_sumPhS_PfS0_ii --------------------------
	.section	.text._Z9merge_sumPhS_PfS0_ii,"ax",@progbits
	.align	128
        .global         _Z9merge_sumPhS_PfS0_ii
        .type           _Z9merge_sumPhS_PfS0_ii,@function
        .size           _Z9merge_sumPhS_PfS0_ii,(.L_x_326 - _Z9merge_sumPhS_PfS0_ii)
        .other          _Z9merge_sumPhS_PfS0_ii,@"STO_CUDA_ENTRY STV_DEFAULT"
_Z9merge_sumPhS_PfS0_ii:
.text._Z9merge_sumPhS_PfS0_ii:
[----:B------:R-:W-:Y:S01]  /*0000*/  LDC R1, c[0x0][0x37c] ;  /* 0x0000df00ff017b82 */ /* 0x000fe20000000800 */
[----:B------:R-:W0:Y:S01]  /*0010*/  S2R R13, SR_CTAID.Y ;  /* 0x00000000000d7919 */ /* 0x000e220000002600 */
[----:B------:R-:W1:Y:S06]  /*0020*/  LDCU UR6, c[0x0][0x3a0] ;  /* 0x00007400ff0677ac */ /* 0x000e6c0008000800 */
[----:B------:R-:W2:Y:S01]  /*0030*/  LDC R4, c[0x0][0x370] ;  /* 0x0000dc00ff047b82 */ /* 0x000ea20000000800 */
[----:B------:R-:W0:Y:S01]  /*0040*/  S2R R0, SR_TID.Y ;  /* 0x0000000000007919 */ /* 0x000e220000002200 */
[----:B------:R-:W3:Y:S01]  /*0050*/  LDCU.64 UR10, c[0x0][0x358] ;  /* 0x00006b00ff0a77ac */ /* 0x000ee20008000a00 */
[----:B------:R-:W4:Y:S01]  /*0060*/  S2R R3, SR_CTAID.X ;  /* 0x0000000000037919 */ /* 0x000f220000002500 */
[----:B------:R-:W4:Y:S01]  /*0070*/  S2R R10, SR_TID.X ;  /* 0x00000000000a7919 */ /* 0x000f220000002100 */
[----:B-1----:R-:W-:Y:S01]  /*0080*/  UISETP.GE.AND UP0, UPT, UR6, 0x1, UPT ;  /* 0x000000010600788c */ /* 0x002fe2000bf06270 */
[----:B--2---:R-:W-:Y:S01]  /*0090*/  SHF.L.U32 R11, R4, 0x5, RZ ;  /* 0x00000005040b7819 */ /* 0x004fe200000006ff */
[----:B0-----:R-:W-:-:S02]  /*00a0*/  IMAD R13, R13, 0x20, R0 ;  /* 0x000000200d0d7824 */ /* 0x001fc400078e0200 */
[----:B----4-:R-:W-:-:S05]  /*00b0*/  IMAD R12, R3, 0x20, R10 ;  /* 0x00000020030c7824 */ /* 0x010fca00078e020a */
[----:B---3--:R-:W-:Y:S05]  /*00c0*/  BRA.U !UP0, `(.L_x_223) ;  /* 0x0000001508387547 */ /* 0x008fea000b800000 */
[----:B------:R-:W0:Y:S01]  /*00d0*/  LDC R0, c[0x0][0x3a4] ;  /* 0x0000e900ff007b82 */ /* 0x000e220000000800 */
[----:B------:R-:W-:Y:S01]  /*00e0*/  ULOP3.LUT UR6, UR6, 0x7ffffffc, URZ, 0xc0, !UPT ;  /* 0x7ffffffc06067892 */ /* 0x000fe2000f8ec0ff */
[----:B------:R-:W-:-:S03]  /*00f0*/  UMOV UR4, URZ ;  /* 0x000000ff00047c82 */ /* 0x000fc60008000000 */
[----:B------:R-:W-:Y:S01]  /*0100*/  UIADD3 UR8, UPT, UPT, -UR6, URZ, URZ ;  /* 0x000000ff06087290 */ /* 0x000fe2000fffe1ff */
[----:B0-----:R-:W-:-:S04]  /*0110*/  IMAD R0, R0, 0x9, RZ ;  /* 0x0000000900007824 */ /* 0x001fc800078e02ff */
[----:B------:R-:W-:-:S04]  /*0120*/  IMAD R0, R3, 0x60, R0 ;  /* 0x0000006003007824 */ /* 0x000fc800078e0200 */
[----:B------:R-:W-:-:S07]  /*0130*/  IMAD R10, R10, 0x3, R0 ;  /* 0x000000030a0a7824 */ /* 0x000fce00078e0200 */
.L_x_242:
[----:B0-----:R-:W0:Y:S01]  /*0140*/  LDCU.64 UR12, c[0x0][0x388] ;  /* 0x00007100ff0c77ac */ /* 0x001e220008000a00 */
[----:B------:R-:W-:Y:S01]  /*0150*/  VIADD R3, R13, UR4 ;  /* 0x000000040d037c36 */ /* 0x000fe20008000000 */
[----:B-1----:R-:W1:Y:S01]  /*0160*/  LDC.64 R16, c[0x0][0x398] ;  /* 0x0000e600ff107b82 */ /* 0x002e620000000a00 */
[----:B---3--:R-:W-:Y:S01]  /*0170*/  PRMT R27, RZ, 0x7610, R27 ;  /* 0x00007610ff1b7816 */ /* 0x008fe2000000001b */
[----:B--2---:R-:W2:Y:S01]  /*0180*/  LDCU UR5, c[0x0][0x3a0] ;  /* 0x00007400ff0577ac */ /* 0x004ea20008000800 */
[----:B------:R-:W-:Y:S01]  /*0190*/  IMAD R9, R11, R3, R12 ;  /* 0x000000030b097224 */ /* 0x000fe200078e020c */
[----:B------:R-:W-:Y:S01]  /*01a0*/  PRMT R29, RZ, 0x7610, R29 ;  /* 0x00007610ff1d7816 */ /* 0x000fe2000000001d */
[----:B------:R-:W-:Y:S02]  /*01b0*/  UIADD3 UR4, UPT, UPT, UR4, 0x8, URZ ;  /* 0x0000000804047890 */ /* 0x000fe4000fffe0ff */
[----:B------:R-:W-:Y:S01]  /*01c0*/  IMAD R8, R9, 0x3, RZ ;  /* 0x0000000309087824 */ /* 0x000fe200078e02ff */
[----:B------:R-:W-:Y:S01]  /*01d0*/  PRMT R31, RZ, 0x7610, R31 ;  /* 0x00007610ff1f7816 */ /* 0x000fe2000000001f */
[----:B------:R-:W-:-:S03]  /*01e0*/  UISETP.GE.U32.AND UP0, UPT, UR4, 0x20, UPT ;  /* 0x000000200400788c */ /* 0x000fc6000bf06070 */
[----:B0-----:R-:W-:-:S04]  /*01f0*/  IADD3 R18, P0, PT, R8, UR12, RZ ;  /* 0x0000000c08127c10 */ /* 0x001fc8000ff1e0ff */
[----:B------:R-:W-:Y:S01]  /*0200*/  LEA.HI.X.SX32 R19, R8, UR13, 0x1, P0 ;  /* 0x0000000d08137c11 */ /* 0x000fe200080f0eff */
[----:B--2---:R-:W-:Y:S01]  /*0210*/  UISETP.GE.U32.AND UP1, UPT, UR5, 0x4, UPT ;  /* 0x000000040500788c */ /* 0x004fe2000bf26070 */
[----:B-1----:R-:W-:-:S03]  /*0220*/  IMAD.WIDE R16, R9, 0x4, R16 ;  /* 0x0000000409107825 */ /* 0x002fc600078e0210 */
[----:B------:R0:W-:Y:S01]  /*0230*/  STG.E.U8 desc[UR10][R18.64], RZ ;  /* 0x000000ff12007986 */ /* 0x0001e2000c10110a */
[----:B------:R-:W-:-:S03]  /*0240*/  UMOV UR5, URZ ;  /* 0x000000ff00057c82 */ /* 0x000fc60008000000 */
[----:B------:R0:W-:Y:S04]  /*0250*/  STG.E.U8 desc[UR10][R18.64+0x1], RZ ;  /* 0x000001ff12007986 */ /* 0x0001e8000c10110a */
[----:B------:R0:W-:Y:S01]  /*0260*/  STG.E.U8 desc[UR10][R18.64+0x2], RZ ;  /* 0x000002ff12007986 */ /* 0x0001e2000c10110a */
[----:B------:R-:W-:Y:S05]  /*0270*/  BRA.U !UP1, `(.L_x_224) ;  /* 0x0000000909a87547 */ /* 0x000fea000b800000 */
[----:B------:R-:W1:Y:S01]  /*0280*/  LDC R5, c[0x0][0x3a4] ;  /* 0x0000e900ff057b82 */ /* 0x000e620000000800 */
[----:B------:R-:W2:Y:S01]  /*0290*/  LDCU UR5, c[0x0][0x370] ;  /* 0x00006e00ff0577ac */ /* 0x000ea20008000800 */
[----:B------:R-:W-:Y:S01]  /*02a0*/  PRMT R27, RZ, 0x7610, R27 ;  /* 0x00007610ff1b7816 */ /* 0x000fe2000000001b */
[----:B------:R-:W-:Y:S01]  /*02b0*/  IMAD.MOV.U32 R6, RZ, RZ, R8 ;  /* 0x000000ffff067224 */ /* 0x000fe200078e0008 */
[----:B------:R-:W-:Y:S01]  /*02c0*/  MOV R7, R9 ;  /* 0x0000000900077202 */ /* 0x000fe20000000f00 */
[----:B------:R-:W3:Y:S01]  /*02d0*/  LDCU.64 UR12, c[0x0][0x380] ;  /* 0x00007000ff0c77ac */ /* 0x000ee20008000a00 */
[----:B--2---:R-:W-:Y:S01]  /*02e0*/  IMAD R3, R3, UR5, RZ ;  /* 0x0000000503037c24 */ /* 0x004fe2000f8e02ff */
[----:B------:R-:W-:-:S03]  /*02f0*/  UMOV UR5, UR8 ;  /* 0x0000000800057c82 */ /* 0x000fc60008000000 */
[----:B------:R-:W-:Y:S02]  /*0300*/  IMAD R4, R3, 0x60, R10 ;  /* 0x0000006003047824 */ /* 0x000fe400078e020a */
[----:B-1----:R-:W-:Y:S02]  /*0310*/  IMAD.IADD R2, R9, 0x1, R5 ;  /* 0x0000000109027824 */ /* 0x002fe400078e0205 */
[----:B------:R-:W-:Y:S02]  /*0320*/  IMAD R5, R5, 0x6, R8 ;  /* 0x0000000605057824 */ /* 0x000fe400078e0208 */
[----:B---3--:R-:W-:-:S07]  /*0330*/  IMAD R2, R2, 0x3, RZ ;  /* 0x0000000302027824 */ /* 0x008fce00078e02ff */
.L_x_233:
[----:B-1----:R-:W1:Y:S01]  /*0340*/  LDC.64 R20, c[0x0][0x390] ;  /* 0x0000e400ff147b82 */ /* 0x002e620000000a00 */
[----:B------:R-:W2:Y:S01]  /*0350*/  LDG.E R22, desc[UR10][R16.64] ;  /* 0x0000000a10167981 */ /* 0x000ea2000c1e1900 */
[----:B-1----:R-:W-:-:S05]  /*0360*/  IMAD.WIDE R20, R7, 0x4, R20 ;  /* 0x0000000407147825 */ /* 0x002fca00078e0214 */
[----:B------:R-:W3:Y:S01]  /*0370*/  LDG.E R3, desc[UR10][R20.64] ;  /* 0x0000000a14037981 */ /* 0x000ee2000c1e1900 */
[----:B------:R-:W-:Y:S01]  /*0380*/  BSSY.RECONVERGENT B0, `(.L_x_225) ;  /* 0x000000c000007945 */ /* 0x000fe20003800200 */
[----:B--2---:R-:W1:Y:S02]  /*0390*/  MUFU.RCP R0, R22 ;  /* 0x0000001600007308 */ /* 0x004e640000001000 */
[----:B-1----:R-:W-:-:S04]  /*03a0*/  FFMA R15, -R22, R0, 1 ;  /* 0x3f800000160f7423 */ /* 0x002fc80000000100 */
[----:B------:R-:W-:Y:S02]  /*03b0*/  FFMA R0, R0, R15, R0 ;  /* 0x0000000f00007223 */ /* 0x000fe40000000000 */
[----:B---3--:R-:W1:Y:S02]  /*03c0*/  FCHK P0, R3, R22 ;  /* 0x0000001603007302 */ /* 0x008e640000000000 */
[----:B------:R-:W-:-:S04]  /*03d0*/  FFMA R15, R3, R0, RZ ;  /* 0x00000000030f7223 */ /* 0x000fc800000000ff */
[----:B------:R-:W-:-:S04]  /*03e0*/  FFMA R14, -R22, R15, R3 ;  /* 0x0000000f160e7223 */ /* 0x000fc80000000103 */
[----:B------:R-:W-:Y:S01]  /*03f0*/  FFMA R0, R0, R14, R15 ;  /* 0x0000000e00007223 */ /* 0x000fe2000000000f */
[----:B-1----:R-:W-:Y:S06]  /*0400*/  @!P0 BRA `(.L_x_226) ;  /* 0x00000000000c8947 */ /* 0x002fec0003800000 */
[----:B------:R-:W-:Y:S02]  /*0410*/  MOV R0, R22 ;  /* 0x0000001600007202 */ /* 0x000fe40000000f00 */
[----:B------:R-:W-:-:S07]  /*0420*/  MOV R14, 0x440 ;  /* 0x00000440000e7802 */ /* 0x000fce0000000f00 */
[----:B0-----:R-:W-:Y:S05]  /*0430*/  CALL.REL.NOINC `($__internal_6_$__cuda_sm3x_div_rn_noftz_f32_slowpath) ;  /* 0x0000001000d47944 */ /* 0x001fea0003c00000 */
.L_x_226:
[----:B------:R-:W-:Y:S05]  /*0440*/  BSYNC.RECONVERGENT B0 ;  /* 0x0000000000007941 */ /* 0x000fea0003800200 */
.L_x_225:
[----:B------:R-:W-:-:S04]  /*0450*/  IADD3 R14, P0, PT, R6, UR12, RZ ;  /* 0x0000000c060e7c10 */ /* 0x000fc8000ff1e0ff */
[----:B------:R-:W-:-:S05]  /*0460*/  LEA.HI.X.SX32 R15, R6, UR13, 0x1, P0 ;  /* 0x0000000d060f7c11 */ /* 0x000fca00080f0eff */
[----:B------:R-:W2:Y:S02]  /*0470*/  LDG.E.U8 R3, desc[UR10][R14.64] ;  /* 0x0000000a0e037981 */ /* 0x000ea4000c1e1100 */
[----:B--2---:R-:W-:-:S05]  /*0480*/  I2FP.F32.U32 R3, R3 ;  /* 0x0000000300037245 */ /* 0x004fca0000201000 */
[----:B------:R-:W-:-:S04]  /*0490*/  FMUL R3, R3, R0 ;  /* 0x0000000003037220 */ /* 0x000fc80000400000 */
[----:B------:R1:W2:Y:S02]  /*04a0*/  F2I.U32.TRUNC.NTZ R22, R3 ;  /* 0x0000000300167305 */ /* 0x0002a4000020f000 */
[----:B-1----:R-:W1:Y:S01]  /*04b0*/  LDC R3, c[0x0][0x3a4] ;  /* 0x0000e900ff037b82 */ /* 0x002e620000000800 */
[----:B--2---:R-:W-:-:S05]  /*04c0*/  IMAD.IADD R31, R22, 0x1, R31 ;  /* 0x00000001161f7824 */ /* 0x004fca00078e021f */
[----:B------:R2:W-:Y:S04]  /*04d0*/  STG.E.U8 desc[UR10][R18.64], R31 ;  /* 0x0000001f12007986 */ /* 0x0005e8000c10110a */
[----:B------:R-:W3:Y:S02]  /*04e0*/  LDG.E.U8 R22, desc[UR10][R14.64+0x1] ;  /* 0x0000010a0e167981 */ /* 0x000ee4000c1e1100 */
[----:B---3--:R-:W-:-:S05]  /*04f0*/  I2FP.F32.U32 R23, R22 ;  /* 0x0000001600177245 */ /* 0x008fca0000201000 */
[----:B------:R-:W-:-:S04]  /*0500*/  FMUL R23, R23, R0 ;  /* 0x0000000017177220 */ /* 0x000fc80000400000 */
[----:B------:R-:W3:Y:S02]  /*0510*/  F2I.U32.TRUNC.NTZ R22, R23 ;  /* 0x0000001700167305 */ /* 0x000ee4000020f000 */
[----:B---3--:R-:W-:-:S05]  /*0520*/  IADD3 R29, PT, PT, R22, R29, RZ ;  /* 0x0000001d161d7210 */ /* 0x008fca0007ffe0ff */
[----:B------:R2:W-:Y:S04]  /*0530*/  STG.E.U8 desc[UR10][R18.64+0x1], R29 ;  /* 0x0000011d12007986 */ /* 0x0005e8000c10110a */
[----:B------:R-:W3:Y:S01]  /*0540*/  LDG.E.U8 R22, desc[UR10][R14.64+0x2] ;  /* 0x0000020a0e167981 */ /* 0x000ee2000c1e1100 */
[----:B-1----:R-:W-:Y:S01]  /*0550*/  IMAD.WIDE R20, R3, 0x4, R20 ;  /* 0x0000000403147825 */ /* 0x002fe200078e0214 */
[----:B---3--:R-:W-:-:S05]  /*0560*/  I2FP.F32.U32 R25, R22 ;  /* 0x0000001600197245 */ /* 0x008fca0000201000 */
[----:B------:R-:W-:-:S04]  /*0570*/  FMUL R25, R25, R0 ;  /* 0x0000000019197220 */ /* 0x000fc80000400000 */
[----:B------:R-:W1:Y:S02]  /*0580*/  F2I.U32.TRUNC.NTZ R0, R25 ;  /* 0x0000001900007305 */ /* 0x000e64000020f000 */
[----:B-1----:R-:W-:-:S05]  /*0590*/  IMAD.IADD R27, R0, 0x1, R27 ;  /* 0x00000001001b7824 */ /* 0x002fca00078e021b */
[----:B------:R2:W-:Y:S04]  /*05a0*/  STG.E.U8 desc[UR10][R18.64+0x2], R27 ;  /* 0x0000021b12007986 */ /* 0x0005e8000c10110a */
[----:B------:R-:W3:Y:S04]  /*05b0*/  LDG.E R22, desc[UR10][R16.64] ;  /* 0x0000000a10167981 */ /* 0x000ee8000c1e1900 */
[----:B------:R-:W4:Y:S01]  /*05c0*/  LDG.E R3, desc[UR10][R20.64] ;  /* 0x0000000a14037981 */ /* 0x000f22000c1e1900 */
[----:B------:R-:W-:Y:S01]  /*05d0*/  BSSY.RECONVERGENT B0, `(.L_x_227) ;  /* 0x000000c000007945 */ /* 0x000fe20003800200 */
[----:B---3--:R-:W1:Y:S08]  /*05e0*/  MUFU.RCP R0, R22 ;  /* 0x0000001600007308 */ /* 0x008e700000001000 */
[----:B----4-:R-:W3:Y:S01]  /*05f0*/  FCHK P0, R3, R22 ;  /* 0x0000001603007302 */ /* 0x010ee20000000000 */
[----:B-1----:R-:W-:-:S04]  /*0600*/  FFMA R15, -R22, R0, 1 ;  /* 0x3f800000160f7423 */ /* 0x002fc80000000100 */
[----:B------:R-:W-:-:S04]  /*0610*/  FFMA R0, R0, R15, R0 ;  /* 0x0000000f00007223 */ /* 0x000fc80000000000 */
[----:B------:R-:W-:-:S04]  /*0620*/  FFMA R15, R3, R0, RZ ;  /* 0x00000000030f7223 */ /* 0x000fc800000000ff */
[----:B------:R-:W-:-:S04]  /*0630*/  FFMA R14, -R22, R15, R3 ;  /* 0x0000000f160e7223 */ /* 0x000fc80000000103 */
[----:B------:R-:W-:Y:S01]  /*0640*/  FFMA R0, R0, R14, R15 ;  /* 0x0000000e00007223 */ /* 0x000fe2000000000f */
[----:B--23--:R-:W-:Y:S06]  /*0650*/  @!P0 BRA `(.L_x_228) ;  /* 0x00000000000c8947 */ /* 0x00cfec0003800000 */
[----:B------:R-:W-:Y:S02]  /*0660*/  MOV R0, R22 ;  /* 0x0000001600007202 */ /* 0x000fe40000000f00 */
[----:B------:R-:W-:-:S07]  /*0670*/  MOV R14, 0x690 ;  /* 0x00000690000e7802 */ /* 0x000fce0000000f00 */
[----:B0-----:R-:W-:Y:S05]  /*0680*/  CALL.REL.NOINC `($__internal_6_$__cuda_sm3x_div_rn_noftz_f32_slowpath) ;  /* 0x0000001000407944 */ /* 0x001fea0003c00000 */
.L_x_228:
[----:B------:R-:W-:Y:S05]  /*0690*/  BSYNC.RECONVERGENT B0 ;  /* 0x0000000000007941 */ /* 0x000fea0003800200 */
.L_x_227:
        /* <DEDUP_REMOVED lines=36> */
.L_x_230:
[----:B------:R-:W-:Y:S05]  /*08e0*/  BSYNC.RECONVERGENT B0 ;  /* 0x0000000000007941 */ /* 0x000fea0003800200 */
.L_x_229:
[----:B------:R-:W-:-:S04]  /*08f0*/  IADD3 R14, P0, PT, R5, UR12, RZ ;  /* 0x0000000c050e7c10 */ /* 0x000fc8000ff1e0ff */
[----:B------:R-:W-:-:S05]  /*0900*/  LEA.HI.X.SX32 R15, R5, UR13, 0x1, P0 ;  /* 0x0000000d050f7c11 */ /* 0x000fca00080f0eff */
[----:B------:R-:W2:Y:S02]  /*0910*/  LDG.E.U8 R3, desc[UR10][R14.64] ;  /* 0x0000000a0e037981 */ /* 0x000ea4000c1e1100 */
[----:B--2---:R-:W-:-:S05]  /*0920*/  I2FP.F32.U32 R3, R3 ;  /* 0x0000000300037245 */ /* 0x004fca0000201000 */
[----:B------:R-:W-:-:S04]  /*0930*/  FMUL R3, R3, R0 ;  /* 0x0000000003037220 */ /* 0x000fc80000400000 */
[----:B------:R-:W1:Y:S02]  /*0940*/  F2I.U32.TRUNC.NTZ R22, R3 ;  /* 0x0000000300167305 */ /* 0x000e64000020f000 */
[----:B-1----:R-:W-:-:S05]  /*0950*/  IMAD.IADD R31, R31, 0x1, R22 ;  /* 0x000000011f1f7824 */ /* 0x002fca00078e0216 */
[----:B------:R1:W-:Y:S04]  /*0960*/  STG.E.U8 desc[UR10][R18.64], R31 ;  /* 0x0000001f12007986 */ /* 0x0003e8000c10110a */
[----:B------:R-:W2:Y:S02]  /*0970*/  LDG.E.U8 R22, desc[UR10][R14.64+0x1] ;  /* 0x0000010a0e167981 */ /* 0x000ea4000c1e1100 */
[----:B--2---:R-:W-:-:S05]  /*0980*/  I2FP.F32.U32 R23, R22 ;  /* 0x0000001600177245 */ /* 0x004fca0000201000 */
[----:B------:R-:W-:-:S04]  /*0990*/  FMUL R23, R23, R0 ;  /* 0x0000000017177220 */ /* 0x000fc80000400000 */
[----:B------:R-:W2:Y:S02]  /*09a0*/  F2I.U32.TRUNC.NTZ R22, R23 ;  /* 0x0000001700167305 */ /* 0x000ea4000020f000 */
[----:B--2---:R-:W-:-:S05]  /*09b0*/  IADD3 R29, PT, PT, R29, R22, RZ ;  /* 0x000000161d1d7210 */ /* 0x004fca0007ffe0ff */
[----:B------:R1:W-:Y:S04]  /*09c0*/  STG.E.U8 desc[UR10][R18.64+0x1], R29 ;  /* 0x0000011d12007986 */ /* 0x0003e8000c10110a */
[----:B------:R-:W2:Y:S02]  /*09d0*/  LDG.E.U8 R22, desc[UR10][R14.64+0x2] ;  /* 0x0000020a0e167981 */ /* 0x000ea4000c1e1100 */
[----:B--2---:R-:W-:-:S05]  /*09e0*/  I2FP.F32.U32 R25, R22 ;  /* 0x0000001600197245 */ /* 0x004fca0000201000 */
[----:B------:R-:W-:-:S04]  /*09f0*/  FMUL R25, R25, R0 ;  /* 0x0000000019197220 */ /* 0x000fc80000400000 */
[----:B------:R-:W2:Y:S02]  /*0a00*/  F2I.U32.TRUNC.NTZ R0, R25 ;  /* 0x0000001900007305 */ /* 0x000ea4000020f000 */
[----:B--2---:R-:W-:Y:S02]  /*0a10*/  IMAD.IADD R33, R27, 0x1, R0 ;  /* 0x000000011b217824 */ /* 0x004fe400078e0200 */
[----:B------:R-:W2:Y:S03]  /*0a20*/  LDC R27, c[0x0][0x3a4] ;  /* 0x0000e900ff1b7b82 */ /* 0x000ea60000000800 */
[----:B------:R1:W-:Y:S04]  /*0a30*/  STG.E.U8 desc[UR10][R18.64+0x2], R33 ;  /* 0x0000022112007986 */ /* 0x0003e8000c10110a */
[----:B------:R-:W3:Y:S01]  /*0a40*/  LDG.E R22, desc[UR10][R16.64] ;  /* 0x0000000a10167981 */ /* 0x000ee2000c1e1900 */
[----:B--2---:R-:W-:-:S05]  /*0a50*/  IMAD.WIDE R20, R27, 0x4, R20 ;  /* 0x000000041b147825 */ /* 0x004fca00078e0214 */
[----:B------:R-:W2:Y:S01]  /*0a60*/  LDG.E R3, desc[UR10][R20.64] ;  /* 0x0000000a14037981 */ /* 0x000ea2000c1e1900 */
[----:B------:R-:W-:Y:S01]  /*0a70*/  BSSY.RECONVERGENT B0, `(.L_x_231) ;  /* 0x000000c000007945 */ /* 0x000fe20003800200 */
[----:B---3--:R-:W3:Y:S02]  /*0a80*/  MUFU.RCP R0, R22 ;  /* 0x0000001600007308 */ /* 0x008ee40000001000 */
[----:B---3--:R-:W-:-:S04]  /*0a90*/  FFMA R15, -R22, R0, 1 ;  /* 0x3f800000160f7423 */ /* 0x008fc80000000100 */
[----:B------:R-:W-:Y:S02]  /*0aa0*/  FFMA R0, R0, R15, R0 ;  /* 0x0000000f00007223 */ /* 0x000fe40000000000 */
[----:B--2---:R-:W2:Y:S02]  /*0ab0*/  FCHK P0, R3, R22 ;  /* 0x0000001603007302 */ /* 0x004ea40000000000 */
[----:B------:R-:W-:-:S04]  /*0ac0*/  FFMA R15, R3, R0, RZ ;  /* 0x00000000030f7223 */ /* 0x000fc800000000ff */
[----:B------:R-:W-:-:S04]  /*0ad0*/  FFMA R14, -R22, R15, R3 ;  /* 0x0000000f160e7223 */ /* 0x000fc80000000103 */
[----:B------:R-:W-:Y:S01]  /*0ae0*/  FFMA R0, R0, R14, R15 ;  /* 0x0000000e00007223 */ /* 0x000fe2000000000f */
[----:B-12---:R-:W-:Y:S06]  /*0af0*/  @!P0 BRA `(.L_x_232) ;  /* 0x00000000000c8947 */ /* 0x006fec0003800000 */
[----:B------:R-:W-:Y:S02]  /*0b00*/  MOV R0, R22 ;  /* 0x0000001600007202 */ /* 0x000fe40000000f00 */
[----:B------:R-:W-:-:S07]  /*0b10*/  MOV R14, 0xb30 ;  /* 0x00000b30000e7802 */ /* 0x000fce0000000f00 */
[----:B0-----:R-:W-:Y:S05]  /*0b20*/  CALL.REL.NOINC `($__internal_6_$__cuda_sm3x_div_rn_noftz_f32_slowpath) ;  /* 0x0000000c00187944 */ /* 0x001fea0003c00000 */
.L_x_232:
[----:B------:R-:W-:Y:S05]  /*0b30*/  BSYNC.RECONVERGENT B0 ;  /* 0x0000000000007941 */ /* 0x000fea0003800200 */
.L_x_231:
        /* <DEDUP_REMOVED lines=14> */
[----:B------:R-:W2:Y:S01]  /*0c20*/  LDG.E.U8 R20, desc[UR10][R14.64+0x2] ;  /* 0x0000020a0e147981 */ /* 0x000ea2000c1e1100 */
[----:B------:R-:W-:Y:S01]  /*0c30*/  UIADD3 UR5, UPT, UPT, UR5, 0x4, URZ ;  /* 0x0000000405057890 */ /* 0x000fe2000fffe0ff */
[C---:B------:R-:W-:Y:S01]  /*0c40*/  IMAD R2, R27.reuse, 0xc, R2 ;  /* 0x0000000c1b027824 */ /* 0x040fe200078e0202 */
[C---:B------:R-:W-:Y:S01]  /*0c50*/  LEA R7, R27.reuse, R7, 0x2 ;  /* 0x000000071b077211 */ /* 0x040fe200078e10ff */
[C---:B------:R-:W-:Y:S01]  /*0c60*/  IMAD R5, R27.reuse, 0xc, R5 ;  /* 0x0000000c1b057824 */ /* 0x040fe200078e0205 */
[----:B------:R-:W-:Y:S01]  /*0c70*/  UISETP.NE.AND UP1, UPT, UR5, URZ, UPT ;  /* 0x000000ff0500728c */ /* 0x000fe2000bf25270 */
[----:B------:R-:W-:-:S02]  /*0c80*/  IMAD R6, R27, 0xc, R6 ;  /* 0x0000000c1b067824 */ /* 0x000fc400078e0206 */
[----:B------:R-:W-:Y:S01]  /*0c90*/  IMAD R4, R27, 0xc, R4 ;  /* 0x0000000c1b047824 */ /* 0x000fe200078e0204 */
[----:B--2---:R-:W-:-:S05]  /*0ca0*/  I2FP.F32.U32 R23, R20 ;  /* 0x0000001400177245 */ /* 0x004fca0000201000 */
[----:B------:R-:W-:-:S04]  /*0cb0*/  FMUL R23, R23, R0 ;  /* 0x0000000017177220 */ /* 0x000fc80000400000 */
[----:B------:R-:W2:Y:S02]  /*0cc0*/  F2I.U32.TRUNC.NTZ R0, R23 ;  /* 0x0000001700007305 */ /* 0x000ea4000020f000 */
[----:B--2---:R-:W-:-:S05]  /*0cd0*/  IMAD.IADD R33, R33, 0x1, R0 ;  /* 0x0000000121217824 */ /* 0x004fca00078e0200 */
[----:B------:R1:W-:Y:S01]  /*0ce0*/  STG.E.U8 desc[UR10][R18.64+0x2], R33 ;  /* 0x0000022112007986 */ /* 0x0003e2000c10110a */
[----:B------:R-:W-:Y:S01]  /*0cf0*/  PRMT R27, R33, 0x7610, R27 ;  /* 0x00007610211b7816 */ /* 0x000fe2000000001b */
[----:B------:R-:W-:Y:S06]  /*0d00*/  BRA.U UP1, `(.L_x_233) ;  /* 0xfffffff5018c7547 */ /* 0x000fec000b83ffff */
[----:B------:R-:W-:-:S05]  /*0d10*/  UMOV UR5, UR6 ;  /* 0x0000000600057c82 */ /* 0x000fca0008000000 */
.L_x_224:
[----:B------:R-:W2:Y:S02]  /*0d20*/  LDCU UR7, c[0x0][0x3a0] ;  /* 0x00007400ff0777ac */ /* 0x000ea40008000800 */
[----:B--2---:R-:W-:-:S09]  /*0d30*/  ULOP3.LUT UP1, UR7, UR7, 0x3, URZ, 0xc0, !UPT ;  /* 0x0000000307077892 */ /* 0x004fd2000f82c0ff */
[----:B------:R-:W-:Y:S05]  /*0d40*/  BRA.U !UP1, `(.L_x_234) ;  /* 0x0000000909107547 */ /* 0x000fea000b800000 */
[----:B------:R-:W-:-:S09]  /*0d50*/  UISETP.NE.AND UP1, UPT, UR7, 0x1, UPT ;  /* 0x000000010700788c */ /* 0x000fd2000bf25270 */
[----:B------:R-:W-:Y:S05]  /*0d60*/  BRA.U !UP1, `(.L_x_235) ;  /* 0x0000000509547547 */ /* 0x000fea000b800000 */
[----:B------:R-:W2:Y:S01]  /*0d70*/  LDC R2, c[0x0][0x3a4] ;  /* 0x0000e900ff027b82 */ /* 0x000ea20000000800 */
[----:B------:R-:W3:Y:S07]  /*0d80*/  LDG.E R14, desc[UR10][R16.64] ;  /* 0x0000000a100e7981 */ /* 0x000eee000c1e1900 */
[----:B------:R-:W4:Y:S01]  /*0d90*/  LDC.64 R4, c[0x0][0x390] ;  /* 0x0000e400ff047b82 */ /* 0x000f220000000a00 */
[----:B--2---:R-:W-:-:S04]  /*0da0*/  IMAD R2, R2, UR5, RZ ;  /* 0x0000000502027c24 */ /* 0x004fc8000f8e02ff */
[----:B------:R-:W-:-:S04]  /*0db0*/  IMAD.IADD R3, R9, 0x1, R2 ;  /* 0x0000000109037824 */ /* 0x000fc800078e0202 */
[----:B----4-:R-:W-:-:S05]  /*0dc0*/  IMAD.WIDE R4, R3, 0x4, R4 ;  /* 0x0000000403047825 */ /* 0x010fca00078e0204 */
        /* <DEDUP_REMOVED lines=9> */
[----:B--2---:R-:W-:Y:S06]  /*0e60*/  @!P0 BRA `(.L_x_237) ;  /* 0x00000000000c8947 */ /* 0x004fec0003800000 */
[----:B------:R-:W-:Y:S02]  /*0e70*/  MOV R0, R14 ;  /* 0x0000000e00007202 */ /* 0x000fe40000000f00 */
[----:B------:R-:W-:-:S07]  /*0e80*/  MOV R14, 0xea0 ;  /* 0x00000ea0000e7802 */ /* 0x000fce0000000f00 */
[----:B01----:R-:W-:Y:S05]  /*0e90*/  CALL.REL.NOINC `($__internal_6_$__cuda_sm3x_div_rn_noftz_f32_slowpath) ;  /* 0x00000008003c7944 */ /* 0x003fea0003c00000 */
.L_x_237:
[----:B------:R-:W-:Y:S05]  /*0ea0*/  BSYNC.RECONVERGENT B0 ;  /* 0x0000000000007941 */ /* 0x000fea0003800200 */
.L_x_236:
[----:B------:R-:W2:Y:S01]  /*0eb0*/  LDCU.64 UR12, c[0x0][0x380] ;  /* 0x00007000ff0c77ac */ /* 0x000ea20008000a00 */
[----:B------:R-:W-:-:S05]  /*0ec0*/  IMAD R2, R2, 0x3, R8 ;  /* 0x0000000302027824 */ /* 0x000fca00078e0208 */
[----:B--2---:R-:W-:-:S04]  /*0ed0*/  IADD3 R6, P0, PT, R2, UR12, RZ ;  /* 0x0000000c02067c10 */ /* 0x004fc8000ff1e0ff */
[----:B------:R-:W-:-:S05]  /*0ee0*/  LEA.HI.X.SX32 R7, R2, UR13, 0x1, P0 ;  /* 0x0000000d02077c11 */ /* 0x000fca00080f0eff */
[----:B------:R-:W2:Y:S02]  /*0ef0*/  LDG.E.U8 R3, desc[UR10][R6.64] ;  /* 0x0000000a06037981 */ /* 0x000ea4000c1e1100 */
[----:B--2---:R-:W-:-:S05]  /*0f00*/  I2FP.F32.U32 R3, R3 ;  /* 0x0000000300037245 */ /* 0x004fca0000201000 */
[----:B------:R-:W-:-:S04]  /*0f10*/  FMUL R3, R3, R0 ;  /* 0x0000000003037220 */ /* 0x000fc80000400000 */
[----:B------:R2:W1:Y:S02]  /*0f20*/  F2I.U32.TRUNC.NTZ R14, R3 ;  /* 0x00000003000e7305 */ /* 0x000464000020f000 */
[----:B--2---:R-:W2:Y:S01]  /*0f30*/  LDC R3, c[0x0][0x3a4] ;  /* 0x0000e900ff037b82 */ /* 0x004ea20000000800 */
[----:B-1----:R-:W-:-:S05]  /*0f40*/  IMAD.IADD R31, R31, 0x1, R14 ;  /* 0x000000011f1f7824 */ /* 0x002fca00078e020e */
        /* <DEDUP_REMOVED lines=8> */
[----:B--2---:R-:W-:Y:S01]  /*0fd0*/  IMAD.WIDE R4, R3, 0x4, R4 ;  /* 0x0000000403047825 */ /* 0x004fe200078e0204 */
[----:B---3--:R-:W-:-:S05]  /*0fe0*/  I2FP.F32.U32 R21, R14 ;  /* 0x0000000e00157245 */ /* 0x008fca0000201000 */
[----:B------:R-:W-:-:S04]  /*0ff0*/  FMUL R21, R21, R0 ;  /* 0x0000000015157220 */ /* 0x000fc80000400000 */
[----:B------:R-:W2:Y:S02]  /*1000*/  F2I.U32.TRUNC.NTZ R0, R21 ;  /* 0x0000001500007305 */ /* 0x000ea4000020f000 */
[----:B--2---:R-:W-:-:S05]  /*1010*/  IMAD.IADD R27, R27, 0x1, R0 ;  /* 0x000000011b1b7824 */ /* 0x004fca00078e0200 */
[----:B------:R1:W-:Y:S04]  /*1020*/  STG.E.U8 desc[UR10][R18.64+0x2], R27 ;  /* 0x0000021b12007986 */ /* 0x0003e8000c10110a */
[----:B------:R-:W2:Y:S04]  /*1030*/  LDG.E R14, desc[UR10][R16.64] ;  /* 0x0000000a100e7981 */ /* 0x000ea8000c1e1900 */
[----:B------:R-:W3:Y:S01]  /*1040*/  LDG.E R3, desc[UR10][R4.64] ;  /* 0x0000000a04037981 */ /* 0x000ee2000c1e1900 */
[----:B------:R-:W-:Y:S01]  /*1050*/  BSSY.RECONVERGENT B0, `(.L_x_238) ;  /* 0x000000c000007945 */ /* 0x000fe20003800200 */
[----:B--2---:R-:W2:Y:S08]  /*1060*/  MUFU.RCP R0, R14 ;  /* 0x0000000e00007308 */ /* 0x004eb00000001000 */
[----:B---3--:R-:W3:Y:S01]  /*1070*/  FCHK P0, R3, R14 ;  /* 0x0000000e03007302 */ /* 0x008ee20000000000 */
[----:B--2---:R-:W-:-:S04]  /*1080*/  FFMA R7, -R14, R0, 1 ;  /* 0x3f8000000e077423 */ /* 0x004fc80000000100 */
[----:B------:R-:W-:-:S04]  /*1090*/  FFMA R0, R0, R7, R0 ;  /* 0x0000000700007223 */ /* 0x000fc80000000000 */
[----:B------:R-:W-:-:S04]  /*10a0*/  FFMA R7, R3, R0, RZ ;  /* 0x0000000003077223 */ /* 0x000fc800000000ff */
[----:B------:R-:W-:-:S04]  /*10b0*/  FFMA R6, -R14, R7, R3 ;  /* 0x000000070e067223 */ /* 0x000fc80000000103 */
[----:B------:R-:W-:Y:S01]  /*10c0*/  FFMA R0, R0, R6, R7 ;  /* 0x0000000600007223 */ /* 0x000fe20000000007 */
[----:B-1-3--:R-:W-:Y:S06]  /*10d0*/  @!P0 BRA `(.L_x_239) ;  /* 0x00000000000c8947 */ /* 0x00afec0003800000 */
[----:B------:R-:W-:Y:S02]  /*10e0*/  MOV R0, R14 ;  /* 0x0000000e00007202 */ /* 0x000fe40000000f00 */
[----:B------:R-:W-:-:S07]  /*10f0*/  MOV R14, 0x1110 ;  /* 0x00001110000e7802 */ /* 0x000fce0000000f00 */
[----:B0-----:R-:W-:Y:S05]  /*1100*/  CALL.REL.NOINC `($__internal_6_$__cuda_sm3x_div_rn_noftz_f32_slowpath) ;  /* 0x0000000400a07944 */ /* 0x001fea0003c00000 */
.L_x_239:
[----:B------:R-:W-:Y:S05]  /*1110*/  BSYNC.RECONVERGENT B0 ;  /* 0x0000000000007941 */ /* 0x000fea0003800200 */
.L_x_238:
[----:B------:R-:W1:Y:S01]  /*1120*/  LDC R3, c[0x0][0x3a4] ;  /* 0x0000e900ff037b82 */ /* 0x000e620000000800 */
[----:B------:R-:W2:Y:S01]  /*1130*/  LDCU.64 UR12, c[0x0][0x380] ;  /* 0x00007000ff0c77ac */ /* 0x000ea20008000a00 */
[----:B-1----:R-:W-:-:S05]  /*1140*/  IMAD R3, R3, 0x3, R2 ;  /* 0x0000000303037824 */ /* 0x002fca00078e0202 */
[----:B--2---:R-:W-:-:S04]  /*1150*/  IADD3 R2, P0, PT, R3, UR12, RZ ;  /* 0x0000000c03027c10 */ /* 0x004fc8000ff1e0ff */
[----:B------:R-:W-:-:S05]  /*1160*/  LEA.HI.X.SX32 R3, R3, UR13, 0x1, P0 ;  /* 0x0000000d03037c11 */ /* 0x000fca00080f0eff */
[----:B------:R-:W2:Y:S02]  /*1170*/  LDG.E.U8 R4, desc[UR10][R2.64] ;  /* 0x0000000a02047981 */ /* 0x000ea4000c1e1100 */
[----:B--2---:R-:W-:-:S05]  /*1180*/  I2FP.F32.U32 R5, R4 ;  /* 0x0000000400057245 */ /* 0x004fca0000201000 */
[----:B------:R-:W-:-:S04]  /*1190*/  FMUL R5, R5, R0 ;  /* 0x0000000005057220 */ /* 0x000fc80000400000 */
[----:B------:R-:W1:Y:S02]  /*11a0*/  F2I.U32.TRUNC.NTZ R4, R5 ;  /* 0x0000000500047305 */ /* 0x000e64000020f000 */
[----:B-1----:R-:W-:-:S05]  /*11b0*/  IMAD.IADD R31, R31, 0x1, R4 ;  /* 0x000000011f1f7824 */ /* 0x002fca00078e0204 */
[----:B------:R2:W-:Y:S04]  /*11c0*/  STG.E.U8 desc[UR10][R18.64], R31 ;  /* 0x0000001f12007986 */ /* 0x0005e8000c10110a */
[----:B------:R-:W3:Y:S02]  /*11d0*/  LDG.E.U8 R4, desc[UR10][R2.64+0x1] ;  /* 0x0000010a02047981 */ /* 0x000ee4000c1e1100 */
[----:B---3--:R-:W-:-:S05]  /*11e0*/  I2FP.F32.U32 R7, R4 ;  /* 0x0000000400077245 */ /* 0x008fca0000201000 */
[----:B------:R-:W-:-:S04]  /*11f0*/  FMUL R7, R7, R0 ;  /* 0x0000000007077220 */ /* 0x000fc80000400000 */
[----:B------:R-:W1:Y:S02]  /*1200*/  F2I.U32.TRUNC.NTZ R4, R7 ;  /* 0x0000000700047305 */ /* 0x000e64000020f000 */
[----:B-1----:R-:W-:-:S05]  /*1210*/  IADD3 R15, PT, PT, R29, R4, RZ ;  /* 0x000000041d0f7210 */ /* 0x002fca0007ffe0ff */
[----:B------:R2:W-:Y:S04]  /*1220*/  STG.E.U8 desc[UR10][R18.64+0x1], R15 ;  /* 0x0000010f12007986 */ /* 0x0005e8000c10110a */
[----:B------:R-:W3:Y:S01]  /*1230*/  LDG.E.U8 R4, desc[UR10][R2.64+0x2] ;  /* 0x0000020a02047981 */ /* 0x000ee2000c1e1100 */
[----:B------:R-:W-:Y:S01]  /*1240*/  PRMT R29, R15, 0x7610, R29 ;  /* 0x000076100f1d7816 */ /* 0x000fe2000000001d */
[----:B------:R-:W-:Y:S01]  /*1250*/  UIADD3 UR5, UPT, UPT, UR5, 0x2, URZ ;  /* 0x0000000205057890 */ /* 0x000fe2000fffe0ff */
[----:B---3--:R-:W-:-:S05]  /*1260*/  I2FP.F32.U32 R21, R4 ;  /* 0x0000000400157245 */ /* 0x008fca0000201000 */
[----:B------:R-:W-:-:S04]  /*1270*/  FMUL R21, R21, R0 ;  /* 0x0000000015157220 */ /* 0x000fc80000400000 */
[----:B------:R-:W1:Y:S02]  /*1280*/  F2I.U32.TRUNC.NTZ R0, R21 ;  /* 0x0000001500007305 */ /* 0x000e64000020f000 */
[----:B-1----:R-:W-:-:S05]  /*1290*/  IMAD.IADD R5, R27, 0x1, R0 ;  /* 0x000000011b057824 */ /* 0x002fca00078e0200 */
[----:B------:R2:W-:Y:S01]  /*12a0*/  STG.E.U8 desc[UR10][R18.64+0x2], R5 ;  /* 0x0000020512007986 */ /* 0x0005e2000c10110a */
[----:B------:R-:W-:-:S07]  /*12b0*/  PRMT R27, R5, 0x7610, R27 ;  /* 0x00007610051b7816 */ /* 0x000fce000000001b */
.L_x_235:
[----:B------:R-:W3:Y:S02]  /*12c0*/  LDCU UR7, c[0x0][0x3a0] ;  /* 0x00007400ff0777ac */ /* 0x000ee40008000800 */
[----:B---3--:R-:W-:-:S09]  /*12d0*/  ULOP3.LUT UP1, URZ, UR7, 0x1, URZ, 0xc0, !UPT ;  /* 0x0000000107ff7892 */ /* 0x008fd2000f82c0ff */
[----:B------:R-:W-:Y:S05]  /*12e0*/  BRA.U !UP1, `(.L_x_234) ;  /* 0x0000000109a87547 */ /* 0x000fea000b800000 */
[----:B------:R-:W3:Y:S01]  /*12f0*/  LDC R2, c[0x0][0x3a4] ;  /* 0x0000e900ff027b82 */ /* 0x000ee20000000800 */
[----:B------:R-:W4:Y:S07]  /*1300*/  LDG.E R16, desc[UR10][R16.64] ;  /* 0x0000000a10107981 */ /* 0x000f2e000c1e1900 */
[----:B--2---:R-:W2:Y:S01]  /*1310*/  LDC.64 R4, c[0x0][0x390] ;  /* 0x0000e400ff047b82 */ /* 0x004ea20000000a00 */
[----:B---3--:R-:W-:-:S05]  /*1320*/  IMAD R2, R2, UR5, RZ ;  /* 0x0000000502027c24 */ /* 0x008fca000f8e02ff */
[----:B------:R-:W-:-:S05]  /*1330*/  IADD3 R9, PT, PT, R9, R2, RZ ;  /* 0x0000000209097210 */ /* 0x000fca0007ffe0ff */
[----:B--2---:R-:W-:-:S05]  /*1340*/  IMAD.WIDE R4, R9, 0x4, R4 ;  /* 0x0000000409047825 */ /* 0x004fca00078e0204 */
[----:B------:R-:W2:Y:S01]  /*1350*/  LDG.E R3, desc[UR10][R4.64] ;  /* 0x0000000a04037981 */ /* 0x000ea2000c1e1900 */
[----:B------:R-:W-:Y:S01]  /*1360*/  BSSY.RECONVERGENT B0, `(.L_x_240) ;  /* 0x000000c000007945 */ /* 0x000fe20003800200 */
[----:B----4-:R-:W3:Y:S02]  /*1370*/  MUFU.RCP R0, R16 ;  /* 0x0000001000007308 */ /* 0x010ee40000001000 */
[----:B---3--:R-:W-:-:S04]  /*1380*/  FFMA R7, -R16, R0, 1 ;  /* 0x3f80000010077423 */ /* 0x008fc80000000100 */
[----:B------:R-:W-:Y:S02]  /*1390*/  FFMA R0, R0, R7, R0 ;  /* 0x0000000700007223 */ /* 0x000fe40000000000 */
[----:B--2---:R-:W2:Y:S02]  /*13a0*/  FCHK P0, R3, R16 ;  /* 0x0000001003007302 */ /* 0x004ea40000000000 */
[----:B------:R-:W-:-:S04]  /*13b0*/  FFMA R7, R3, R0, RZ ;  /* 0x0000000003077223 */ /* 0x000fc800000000ff */
[----:B------:R-:W-:-:S04]  /*13c0*/  FFMA R6, -R16, R7, R3 ;  /* 0x0000000710067223 */ /* 0x000fc80000000103 */
[----:B------:R-:W-:Y:S01]  /*13d0*/  FFMA R0, R0, R6, R7 ;  /* 0x0000000600007223 */ /* 0x000fe20000000007 */
[----:B--2---:R-:W-:Y:S06]  /*13e0*/  @!P0 BRA `(.L_x_241) ;  /* 0x00000000000c8947 */ /* 0x004fec0003800000 */
[----:B------:R-:W-:Y:S01]  /*13f0*/  IMAD.MOV.U32 R0, RZ, RZ, R16 ;  /* 0x000000ffff007224 */ /* 0x000fe200078e0010 */
[----:B------:R-:W-:-:S07]  /*1400*/  MOV R14, 0x1420 ;  /* 0x00001420000e7802 */ /* 0x000fce0000000f00 */
[----:B01----:R-:W-:Y:S05]  /*1410*/  CALL.REL.NOINC `($__internal_6_$__cuda_sm3x_div_rn_noftz_f32_slowpath) ;  /* 0x0000000000dc7944 */ /* 0x003fea0003c00000 */
.L_x_241:
[----:B------:R-:W-:Y:S05]  /*1420*/  BSYNC.RECONVERGENT B0 ;  /* 0x0000000000007941 */ /* 0x000fea0003800200 */
.L_x_240:
[----:B------:R-:W2:Y:S01]  /*1430*/  LDCU.64 UR12, c[0x0][0x380] ;  /* 0x00007000ff0c77ac */ /* 0x000ea20008000a00 */
[----:B------:R-:W-:-:S05]  /*1440*/  IMAD R8, R2, 0x3, R8 ;  /* 0x0000000302087824 */ /* 0x000fca00078e0208 */
[----:B--2---:R-:W-:-:S04]  /*1450*/  IADD3 R2, P0, PT, R8, UR12, RZ ;  /* 0x0000000c08027c10 */ /* 0x004fc8000ff1e0ff */
[----:B------:R-:W-:-:S05]  /*1460*/  LEA.HI.X.SX32 R3, R8, UR13, 0x1, P0 ;  /* 0x0000000d08037c11 */ /* 0x000fca00080f0eff */
[----:B------:R-:W2:Y:S02]  /*1470*/  LDG.E.U8 R4, desc[UR10][R2.64] ;  /* 0x0000000a02047981 */ /* 0x000ea4000c1e1100 */
[----:B--2---:R-:W-:-:S05]  /*1480*/  I2FP.F32.U32 R5, R4 ;  /* 0x0000000400057245 */ /* 0x004fca0000201000 */
[----:B------:R-:W-:-:S04]  /*1490*/  FMUL R5, R5, R0 ;  /* 0x0000000005057220 */ /* 0x000fc80000400000 */
[----:B------:R-:W1:Y:S02]  /*14a0*/  F2I.U32.TRUNC.NTZ R4, R5 ;  /* 0x0000000500047305 */ /* 0x000e64000020f000 */
[----:B-1----:R-:W-:-:S05]  /*14b0*/  IADD3 R31, PT, PT, R4, R31, RZ ;  /* 0x0000001f041f7210 */ /* 0x002fca0007ffe0ff */
[----:B------:R3:W-:Y:S04]  /*14c0*/  STG.E.U8 desc[UR10][R18.64], R31 ;  /* 0x0000001f12007986 */ /* 0x0007e8000c10110a */
        /* <DEDUP_REMOVED lines=9> */
[----:B------:R-:W1:Y:S02]  /*1560*/  F2I.U32.TRUNC.NTZ R0, R9 ;  /* 0x0000000900007305 */ /* 0x000e64000020f000 */
[----:B-1----:R-:W-:-:S05]  /*1570*/  IADD3 R27, PT, PT, R0, R27, RZ ;  /* 0x0000001b001b7210 */ /* 0x002fca0007ffe0ff */
[----:B------:R3:W-:Y:S02]  /*1580*/  STG.E.U8 desc[UR10][R18.64+0x2], R27 ;  /* 0x0000021b12007986 */ /* 0x0007e4000c10110a */
.L_x_234:
[----:B------:R-:W-:Y:S05]  /*1590*/  BRA.U !UP0, `(.L_x_242) ;  /* 0xffffffe908e87547 */ /* 0x000fea000b83ffff */
[----:B------:R-:W-:Y:S05]  /*15a0*/  EXIT ;  /* 0x000000000000794d */ /* 0x000fea0003800000 */
.L_x_223:
[----:B------:R-:W0:Y:S01]  /*15b0*/  LDCU.64 UR4, c[0x0][0x388] ;  /* 0x00007100ff0477ac */ /* 0x000e220008000a00 */
[----:B------:R-:W-:-:S04]  /*15c0*/  IMAD R11, R13, R11, R12 ;  /* 0x0000000b0d0b7224 */ /* 0x000fc800078e020c */
[----:B------:R-:W-:Y:S02]  /*15d0*/  IMAD R3, R11, 0x3, RZ ;  /* 0x000000030b037824 */ /* 0x000fe400078e02ff */
[C---:B------:R-:W-:Y:S01]  /*15e0*/  IMAD R0, R4.reuse, 0x100, R11 ;  /* 0x0000010004007824 */ /* 0x040fe200078e020b */
[----:B------:R-:W-:-:S03]  /*15f0*/  LEA R11, R4, R11, 0x9 ;  /* 0x0000000b040b7211 */ /* 0x000fc600078e48ff */
[----:B------:R-:W-:Y:S02]  /*1600*/  IMAD R0, R0, 0x3, RZ ;  /* 0x0000000300007824 */ /* 0x000fe400078e02ff */
[----:B------:R-:W-:Y:S02]  /*1610*/  IMAD R5, R4, 0x100, R11 ;  /* 0x0000010004057824 */ /* 0x000fe400078e020b */
[----:B------:R-:W-:Y:S02]  /*1620*/  IMAD R11, R11, 0x3, RZ ;  /* 0x000000030b0b7824 */ /* 0x000fe400078e02ff */
[----:B------:R-:W-:Y:S01]  /*1630*/  IMAD R9, R5, 0x3, RZ ;  /* 0x0000000305097824 */ /* 0x000fe200078e02ff */
[----:B0-----:R-:W-:Y:S02]  /*1640*/  IADD3 R2, P0, PT, R3, UR4, RZ ;  /* 0x0000000403027c10 */ /* 0x001fe4000ff1e0ff */
[----:B------:R-:W-:Y:S02]  /*1650*/  IADD3 R6, P1, PT, R11, UR4, RZ ;  /* 0x000000040b067c10 */ /* 0x000fe4000ff3e0ff */
[----:B------:R-:W-:-:S02]  /*1660*/  LEA.HI.X.SX32 R3, R3, UR5, 0x1, P0 ;  /* 0x0000000503037c11 */ /* 0x000fc400080f0eff */
[C---:B------:R-:W-:Y:S02]  /*1670*/  IADD3 R4, P0, PT, R0.reuse, UR4, RZ ;  /* 0x0000000400047c10 */ /* 0x040fe4000ff1e0ff */
[----:B------:R-:W-:Y:S01]  /*1680*/  LEA.HI.X.SX32 R7, R11, UR5, 0x1, P1 ;  /* 0x000000050b077c11 */ /* 0x000fe200088f0eff */
[----:B------:R-:W-:Y:S01]  /*1690*/  STG.E.U8 desc[UR10][R2.64], RZ ;  /* 0x000000ff02007986 */ /* 0x000fe2000c10110a */
[----:B------:R-:W-:Y:S02]  /*16a0*/  LEA.HI.X.SX32 R5, R0, UR5, 0x1, P0 ;  /* 0x0000000500057c11 */ /* 0x000fe400080f0eff */
[C---:B------:R-:W-:Y:S01]  /*16b0*/  IADD3 R8, P0, PT, R9.reuse, UR4, RZ ;  /* 0x0000000409087c10 */ /* 0x040fe2000ff1e0ff */
[----:B------:R-:W-:Y:S03]  /*16c0*/  STG.E.U8 desc[UR10][R2.64+0x1], RZ ;  /* 0x000001ff02007986 */ /* 0x000fe6000c10110a */
[----:B------:R-:W-:Y:S01]  /*16d0*/  LEA.HI.X.SX32 R9, R9, UR5, 0x1, P0 ;  /* 0x0000000509097c11 */ /* 0x000fe200080f0eff */
[----:B------:R-:W-:Y:S04]  /*16e0*/  STG.E.U8 desc[UR10][R2.64+0x2], RZ ;  /* 0x000002ff02007986 */ /* 0x000fe8000c10110a */
        /* <DEDUP_REMOVED lines=8> */
[----:B------:R-:W-:Y:S01]  /*1770*/  STG.E.U8 desc[UR10][R8.64+0x2], RZ ;  /* 0x000002ff08007986 */ /* 0x000fe2000c10110a */
[----:B------:R-:W-:Y:S05]  /*1780*/  EXIT ;  /* 0x000000000000794d */ /* 0x000fea0003800000 */
        .weak           $__internal_6_$__cuda_sm3x_div_rn_noftz_f32_slowpath
        .type           $__internal_6_$__cuda_sm3x_div_rn_noftz_f32_slowpath,@function
        .size           $__internal_6_$__cuda_sm3x_div_rn_noftz_f32_slowpath,(.L_x_326 - $__internal_6_$__cuda_sm3x_div_rn_noftz_f32_slowpath)
$__internal_6_$__cuda_sm3x_div_rn_noftz_f32_slowpath:
[----:B------:R-:W-:Y:S01]  /*1790*/  SHF.R.U32.HI R15, RZ, 0x17, R0 ;  /* 0x00000017ff0f7819 */ /* 0x000fe20000011600 */
[----:B------:R-:W-:Y:S01]  /*17a0*/  BSSY.RECONVERGENT B1, `(.L_x_243) ;  /* 0x0000063000017945 */ /* 0x000fe20003800200 */
[----:B------:R-:W-:Y:S02]  /*17b0*/  SHF.R.U32.HI R24, RZ, 0x17, R3 ;  /* 0x00000017ff187819 */ /* 0x000fe40000011603 */
[----:B------:R-:W-:Y:S02]  /*17c0*/  LOP3.LUT R15, R15, 0xff, RZ, 0xc0, !PT ;  /* 0x000000ff0f0f7812 */ /* 0x000fe400078ec0ff */
[----:B------:R-:W-:Y:S02]  /*17d0*/  LOP3.LUT R24, R24, 0xff, RZ, 0xc0, !PT ;  /* 0x000000ff18187812 */ /* 0x000fe400078ec0ff */
[----:B------:R-:W-:-:S03]  /*17e0*/  IADD3 R23, PT, PT, R15, -0x1, RZ ;  /* 0xffffffff0f177810 */ /* 0x000fc60007ffe0ff */
[----:B------:R-:W-:Y:S01]  /*17f0*/  VIADD R25, R24, 0xffffffff ;  /* 0xffffffff18197836 */ /* 0x000fe20000000000 */
[----:B------:R-:W-:-:S04]  /*1800*/  ISETP.GT.U32.AND P0, PT, R23, 0xfd, PT ;  /* 0x000000fd1700780c */ /* 0x000fc80003f04070 */
[----:B------:R-:W-:-:S13]  /*1810*/  ISETP.GT.U32.OR P0, PT, R25, 0xfd, P0 ;  /* 0x000000fd1900780c */ /* 0x000fda0000704470 */
[----:B------:R-:W-:Y:S01]  /*1820*/  @!P0 MOV R22, RZ ;  /* 0x000000ff00168202 */ /* 0x000fe20000000f00 */
        /* <DEDUP_REMOVED lines=19> */
[----:B------:R-:W-:Y:S01]  /*1960*/  @P0 IMAD.MOV.U32 R22, RZ, RZ, RZ ;  /* 0x000000ffff160224 */ /* 0x000fe200078e00ff */
[----:B------:R-:W-:Y:S01]  /*1970*/  @!P0 MOV R22, 0xffffffc0 ;  /* 0xffffffc000168802 */ /* 0x000fe20000000f00 */
[----:B------:R-:W-:Y:S01]  /*1980*/  @!P0 FFMA R3, R3, 1.84467440737095516160e+19, RZ ;  /* 0x5f80000003038823 */ /* 0x000fe200000000ff */
[----:B------:R-:W-:-:S03]  /*1990*/  @!P1 FFMA R0, R0, 1.84467440737095516160e+19, RZ ;  /* 0x5f80000000009823 */ /* 0x000fc600000000ff */
[----:B------:R-:W-:-:S07]  /*19a0*/  @!P1 VIADD R22, R22, 0x40 ;  /* 0x0000004016169836 */ /* 0x000fce0000000000 */
.L_x_244:
[----:B------:R-:W-:Y:S01]  /*19b0*/  LEA R23, R15, 0xc0800000, 0x17 ;  /* 0xc08000000f177811 */ /* 0x000fe200078eb8ff */
[----:B------:R-:W-:Y:S01]  /*19c0*/  VIADD R24, R24, 0xffffff81 ;  /* 0xffffff8118187836 */ /* 0x000fe20000000000 */
[----:B------:R-:W-:Y:S02]  /*19d0*/  BSSY.RECONVERGENT B2, `(.L_x_249) ;  /* 0x0000035000027945 */ /* 0x000fe40003800200 */
[----:B------:R-:W-:Y:S01]  /*19e0*/  IADD3 R26, PT, PT, -R23, R0, RZ ;  /* 0x00000000171a7210 */ /* 0x000fe20007ffe1ff */
[C---:B------:R-:W-:Y:S01]  /*19f0*/  IMAD R23, R24.reuse, -0x800000, R3 ;  /* 0xff80000018177824 */ /* 0x040fe200078e0203 */
[----:B------:R-:W-:Y:S02]  /*1a00*/  IADD3 R15, PT, PT, R24, 0x7f, -R15 ;  /* 0x0000007f180f7810 */ /* 0x000fe40007ffe80f */
[----:B------:R-:W0:Y:S01]  /*1a10*/  MUFU.RCP R25, R26 ;  /* 0x0000001a00197308 */ /* 0x000e220000001000 */
[----:B------:R-:W-:Y:S01]  /*1a20*/  FADD.FTZ R0, -R26, -RZ ;  /* 0x800000ff1a007221 */ /* 0x000fe20000010100 */
[----:B------:R-:W-:-:S03]  /*1a30*/  IADD3 R22, PT, PT, R15, R22, RZ ;  /* 0x000000160f167210 */ /* 0x000fc60007ffe0ff */
[----:B0-----:R-:W-:-:S04]  /*1a40*/  FFMA R24, R25, R0, 1 ;  /* 0x3f80000019187423 */ /* 0x001fc80000000000 */
[----:B------:R-:W-:-:S04]  /*1a50*/  FFMA R3, R25, R24, R25 ;  /* 0x0000001819037223 */ /* 0x000fc80000000019 */
[----:B------:R-:W-:-:S04]  /*1a60*/  FFMA R28, R23, R3, RZ ;  /* 0x00000003171c7223 */ /* 0x000fc800000000ff */
[----:B------:R-:W-:-:S04]  /*1a70*/  FFMA R24, R0, R28, R23 ;  /* 0x0000001c00187223 */ /* 0x000fc80000000017 */
[----:B------:R-:W-:-:S04]  /*1a80*/  FFMA R24, R3, R24, R28 ;  /* 0x0000001803187223 */ /* 0x000fc8000000001c */
[----:B------:R-:W-:-:S04]  /*1a90*/  FFMA R23, R0, R24, R23 ;  /* 0x0000001800177223 */ /* 0x000fc80000000017 */
[----:B------:R-:W-:-:S05]  /*1aa0*/  FFMA R15, R3, R23, R24 ;  /* 0x00000017030f7223 */ /* 0x000fca0000000018 */
[----:B------:R-:W-:-:S04]  /*1ab0*/  SHF.R.U32.HI R25, RZ, 0x17, R15 ;  /* 0x00000017ff197819 */ /* 0x000fc8000001160f */
[----:B------:R-:W-:-:S05]  /*1ac0*/  LOP3.LUT R25, R25, 0xff, RZ, 0xc0, !PT ;  /* 0x000000ff19197812 */ /* 0x000fca00078ec0ff */
[----:B------:R-:W-:-:S05]  /*1ad0*/  IMAD.IADD R0, R25, 0x1, R22 ;  /* 0x0000000119007824 */ /* 0x000fca00078e0216 */
[----:B------:R-:W-:-:S04]  /*1ae0*/  IADD3 R25, PT, PT, R0, -0x1, RZ ;  /* 0xffffffff00197810 */ /* 0x000fc80007ffe0ff */
        /* <DEDUP_REMOVED lines=9> */
[CCC-:B------:R-:W-:Y:S01]  /*1b80*/  FFMA.RP R22, R3.reuse, R23.reuse, R24.reuse ;  /* 0x0000001703167223 */ /* 0x1c0fe20000008018 */
[CCC-:B------:R-:W-:Y:S01]  /*1b90*/  FFMA.RM R25, R3.reuse, R23.reuse, R24.reuse ;  /* 0x0000001703197223 */ /* 0x1c0fe20000004018 */
[----:B------:R-:W-:Y:S01]  /*1ba0*/  FFMA.RZ R3, R3, R23, R24 ;  /* 0x0000001703037223 */ /* 0x000fe2000000c018 */
[C---:B------:R-:W-:Y:S02]  /*1bb0*/  ISETP.NE.AND P2, PT, R0.reuse, RZ, PT ;  /* 0x000000ff0000720c */ /* 0x040fe40003f45270 */
[----:B------:R-:W-:Y:S02]  /*1bc0*/  ISETP.NE.AND P1, PT, R0, RZ, PT ;  /* 0x000000ff0000720c */ /* 0x000fe40003f25270 */
[----:B------:R-:W-:Y:S02]  /*1bd0*/  LOP3.LUT R3, R3, 0x7fffff, RZ, 0xc0, !PT ;  /* 0x007fffff03037812 */ /* 0x000fe400078ec0ff */
[----:B------:R-:W-:Y:S01]  /*1be0*/  FSETP.NEU.FTZ.AND P0, PT, R22, R25, PT ;  /* 0x000000191600720b */ /* 0x000fe20003f1d000 */
[----:B------:R-:W-:Y:S01]  /*1bf0*/  VIADD R22, R0, 0x20 ;  /* 0x0000002000167836 */ /* 0x000fe20000000000 */
[----:B------:R-:W-:-:S02]  /*1c00*/  LOP3.LUT R3, R3, 0x800000, RZ, 0xfc, !PT ;  /* 0x0080000003037812 */ /* 0x000fc400078efcff */
[----:B------:R-:W-:Y:S02]  /*1c10*/  IADD3 R0, PT, PT, -R0, RZ, RZ ;  /* 0x000000ff00007210 */ /* 0x000fe40007ffe1ff */
        /* <DEDUP_REMOVED lines=12> */
.L_x_251:
[----:B------:R-:W-:-:S04]  /*1ce0*/  LOP3.LUT R15, R15, 0x80000000, RZ, 0xc0, !PT ;  /* 0x800000000f0f7812 */ /* 0x000fc800078ec0ff */
[----:B------:R-:W-:Y:S01]  /*1cf0*/  LOP3.LUT R15, R15, 0x7f800000, RZ, 0xfc, !PT ;  /* 0x7f8000000f0f7812 */ /* 0x000fe200078efcff */
[----:B------:R-:W-:Y:S06]  /*1d00*/  BRA `(.L_x_252) ;  /* 0x0000000000047947 */ /* 0x000fec0003800000 */
.L_x_250:
[----:B------:R-:W-:-:S07]  /*1d10*/  LEA R15, R22, R15, 0x17 ;  /* 0x0000000f160f7211 */ /* 0x000fce00078eb8ff */
.L_x_252:
[----:B------:R-:W-:Y:S05]  /*1d20*/  BSYNC.RECONVERGENT B2 ;  /* 0x0000000000027941 */ /* 0x000fea0003800200 */
.L_x_249:
[----:B------:R-:W-:Y:S01]  /*1d30*/  IMAD.MOV.U32 R0, RZ, RZ, R15 ;  /* 0x000000ffff007224 */ /* 0x000fe200078e000f */
[----:B------:R-:W-:Y:S06]  /*1d40*/  BRA `(.L_x_253) ;  /* 0x0000000000207947 */ /* 0x000fec0003800000 */
.L_x_248:
[----:B------:R-:W-:-:S04]  /*1d50*/  LOP3.LUT R0, R0, 0x80000000, R3, 0x48, !PT ;  /* 0x8000000000007812 */ /* 0x000fc800078e4803 */
[----:B------:R-:W-:Y:S01]  /*1d60*/  LOP3.LUT R0, R0, 0x7f800000, RZ, 0xfc, !PT ;  /* 0x7f80000000007812 */ /* 0x000fe200078efcff */
[----:B------:R-:W-:Y:S06]  /*1d70*/  BRA `(.L_x_253) ;  /* 0x0000000000147947 */ /* 0x000fec0003800000 */
.L_x_247:
[----:B------:R-:W-:Y:S01]  /*1d80*/  LOP3.LUT R0, R0, 0x80000000, R3, 0x48, !PT ;  /* 0x8000000000007812 */ /* 0x000fe200078e4803 */
[----:B------:R-:W-:Y:S06]  /*1d90*/  BRA `(.L_x_253) ;  /* 0x00000000000c7947 */ /* 0x000fec0003800000 */
.L_x_246:
[----:B------:R-:W0:Y:S01]  /*1da0*/  MUFU.RSQ R0, -QNAN ;  /* 0xffc0000000007908 */ /* 0x000e220000001400 */
[----:B------:R-:W-:Y:S05]  /*1db0*/  BRA `(.L_x_253) ;  /* 0x0000000000047947 */ /* 0x000fea0003800000 */
.L_x_245:
[----:B------:R-:W-:-:S07]  /*1dc0*/  FADD.FTZ R0, R3, R0 ;  /* 0x0000000003007221 */ /* 0x000fce0000010000 */
.L_x_253:
[----:B------:R-:W-:Y:S05]  /*1dd0*/  BSYNC.RECONVERGENT B1 ;  /* 0x0000000000017941 */ /* 0x000fea0003800200 */
.L_x_243:
[----:B------:R-:W-:-:S04]  /*1de0*/  HFMA2 R15, -RZ, RZ, 0, 0 ;  /* 0x00000000ff0f7431 */ /* 0x000fc800000001ff */
[----:B0-----:R-:W-:Y:S05]  /*1df0*/  RET.REL.NODEC R14 `(_Z9merge_sumPhS_PfS0_ii) ;  /* 0xffffffe00e807950 */ /* 0x001fea0003c3ffff */
.L_x_254:
        /* <DEDUP_REMOVED lines=16> */
.L_x_326:


//--------------------- .text._Z5mergePhS_Pfii    --------------------------
	.section	.text._Z5mergePhS_Pfii,"ax",@progbits
	.align	128
        .global         _Z5mergePhS_Pfii
        .type           _Z5mergePhS_Pfii,@function
        .size           _Z5mergePhS_Pfii,(.L_x_327 - _Z5mergePhS_Pfii)
        .other          _Z5mergePhS_Pfii,@"STO_CUDA_ENTRY STV_DEFAULT"
_Z5mergePhS_Pfii:
.text._Z5mergePhS_Pfii:
[----:B------:R-:W-:Y:S01]  /*0000*/  LDC R1, c[0x0][0x37c] ;  /* 0x0000df00ff017b82 */ /* 0x000fe20000000800 */
[----:B------:R-:W0:Y:S01]  /*0010*/  S2R R6, SR_CTAID.X ;  /* 0x0000000000067919 */ /* 0x000e220000002500 */
[----:B------:R-:W1:Y:S01]  /*0020*/  LDCU.64 UR4, c[0x0][0x398] ;  /* 0x00007300ff0477ac */ /* 0x000e620008000a00 */
[----:B------:R-:W0:Y:S01]  /*0030*/  S2R R3, SR_TID.X ;  /* 0x0000000000037919 */ /* 0x000e220000002100 */
[----:B------:R-:W2:Y:S01]  /*0040*/  LDCU UR6, c[0x0][0x370] ;  /* 0x00006e00ff0677ac */ /* 0x000ea20008000800 */
[----:B------:R-:W3:Y:S01]  /*0050*/  S2R R5, SR_CTAID.Y ;  /* 0x0000000000057919 */ /* 0x000ee20000002600 */
[----:B------:R-:W4:Y:S01]  /*0060*/  LDCU.64 UR18, c[0x0][0x358] ;  /* 0x00006b00ff1277ac */ /* 0x000f220008000a00 */
[----:B------:R-:W3:Y:S01]  /*0070*/  S2R R0, SR_TID.Y ;  /* 0x0000000000007919 */ /* 0x000ee20000002200 */
[----:B-1----:R-:W-:Y:S02]  /*0080*/  UISETP.GE.AND UP0, UPT, UR4, 0x1, UPT ;  /* 0x000000010400788c */ /* 0x002fe4000bf06270 */
[----:B--2---:R-:W-:Y:S01]  /*0090*/  USHF.L.U32 UR6, UR6, 0x5, URZ ;  /* 0x0000000506067899 */ /* 0x004fe200080006ff */
[----:B0-----:R-:W-:-:S02]  /*00a0*/  IMAD R6, R6, 0x20, R3 ;  /* 0x0000002006067824 */ /* 0x001fc400078e0203 */
[----:B---3--:R-:W-:-:S04]  /*00b0*/  IMAD R5, R5, 0x20, R0 ;  /* 0x0000002005057824 */ /* 0x008fc800078e0200 */
[----:B----4-:R-:W-:Y:S05]  /*00c0*/  BRA.U !UP0, `(.L_x_255) ;  /* 0x00000031083c7547 */ /* 0x010fea000b800000 */
[----:B------:R-:W-:Y:S02]  /*00d0*/  UIMAD UR7, UR5, 0x3, URZ ;  /* 0x00000003050778a4 */ /* 0x000fe4000f8e02ff */
[----:B------:R-:W-:Y:S02]  /*00e0*/  ULOP3.LUT UR8, UR4, 0x7ffffff0, URZ, 0xc0, !UPT ;  /* 0x7ffffff004087892 */ /* 0x000fe4000f8ec0ff */
[----:B------:R-:W-:Y:S02]  /*00f0*/  ULOP3.LUT UR11, UR4, 0xf, URZ, 0xc0, !UPT ;  /* 0x0000000f040b7892 */ /* 0x000fe4000f8ec0ff */
[----:B------:R-:W-:Y:S02]  /*0100*/  ULOP3.LUT UR12, UR4, 0x7, URZ, 0xc0, !UPT ;  /* 0x00000007040c7892 */ /* 0x000fe4000f8ec0ff */
[----:B------:R-:W-:Y:S02]  /*0110*/  ULOP3.LUT UR13, UR4, 0x3, URZ, 0xc0, !UPT ;  /* 0x00000003040d7892 */ /* 0x000fe4000f8ec0ff */
[----:B------:R-:W-:-:S02]  /*0120*/  ULOP3.LUT UR14, UR4, 0x7ffffff8, URZ, 0xc0, !UPT ;  /* 0x7ffffff8040e7892 */ /* 0x000fc4000f8ec0ff */
[----:B------:R-:W-:Y:S02]  /*0130*/  ULOP3.LUT UR15, UR4, 0x1, URZ, 0xc0, !UPT ;  /* 0x00000001040f7892 */ /* 0x000fe4000f8ec0ff */
[----:B------:R-:W-:Y:S02]  /*0140*/  ULOP3.LUT UR9, UR4, 0x7ffffffc, URZ, 0xc0, !UPT ;  /* 0x7ffffffc04097892 */ /* 0x000fe4000f8ec0ff */
[----:B------:R-:W-:Y:S02]  /*0150*/  USHF.R.S32.HI UR20, URZ, 0x1f, UR7 ;  /* 0x0000001fff147899 */ /* 0x000fe40008011407 */
[----:B------:R-:W-:Y:S01]  /*0160*/  UIADD3 UR10, UPT, UPT, -UR8, URZ, URZ ;  /* 0x000000ff080a7290 */ /* 0x000fe2000fffe1ff */
[----:B------:R-:W-:-:S11]  /*0170*/  UMOV UR4, URZ ;  /* 0x000000ff00047c82 */ /* 0x000fd60008000000 */
.L_x_300:
[----:B0-----:R-:W0:Y:S01]  /*0180*/  LDCU UR21, c[0x0][0x398] ;  /* 0x00007300ff1577ac */ /* 0x001e220008000800 */
[----:B---34-:R-:W-:Y:S01]  /*0190*/  IADD3 R3, PT, PT, R5, UR4, RZ ;  /* 0x0000000405037c10 */ /* 0x018fe2000fffe0ff */
[----:B------:R-:W-:Y:S01]  /*01a0*/  IMAD.MOV.U32 R0, RZ, RZ, RZ ;  /* 0x000000ffff007224 */ /* 0x000fe200078e00ff */
[----:B------:R-:W-:-:S03]  /*01b0*/  UIADD3 UR4, UPT, UPT, UR4, 0x8, URZ ;  /* 0x0000000804047890 */ /* 0x000fc6000fffe0ff */
[----:B------:R-:W-:Y:S01]  /*01c0*/  IMAD R4, R3, UR6, R6 ;  /* 0x0000000603047c24 */ /* 0x000fe2000f8e0206 */
[----:B------:R-:W-:Y:S01]  /*01d0*/  UMOV UR5, URZ ;  /* 0x000000ff00057c82 */ /* 0x000fe20008000000 */
[----:B------:R-:W-:Y:S02]  /*01e0*/  UISETP.GE.U32.AND UP0, UPT, UR4, 0x20, UPT ;  /* 0x000000200400788c */ /* 0x000fe4000bf06070 */
[----:B0-----:R-:W-:-:S09]  /*01f0*/  UISETP.GE.U32.AND UP1, UPT, UR21, 0x10, UPT ;  /* 0x000000101500788c */ /* 0x001fd2000bf26070 */
[----:B-12---:R-:W-:Y:S05]  /*0200*/  BRA.U !UP1, `(.L_x_256) ;  /* 0x0000000109e87547 */ /* 0x006fea000b800000 */
[----:B------:R-:W-:Y:S01]  /*0210*/  IMAD.MOV.U32 R0, RZ, RZ, RZ ;  /* 0x000000ffff007224 */ /* 0x000fe200078e00ff */
[----:B------:R-:W-:Y:S01]  /*0220*/  MOV R2, R4 ;  /* 0x0000000400027202 */ /* 0x000fe20000000f00 */
[----:B------:R-:W-:-:S06]  /*0230*/  UMOV UR5, UR10 ;  /* 0x0000000a00057c82 */ /* 0x000fcc0008000000 */
.L_x_257:
[----:B------:R-:W0:Y:S08]  /*0240*/  LDC.64 R12, c[0x0][0x390] ;  /* 0x0000e400ff0c7b82 */ /* 0x000e300000000a00 */
[----:B------:R-:W1:Y:S01]  /*0250*/  LDC R3, c[0x0][0x39c] ;  /* 0x0000e700ff037b82 */ /* 0x000e620000000800 */
[----:B0-----:R-:W-:-:S05]  /*0260*/  IMAD.WIDE R12, R2, 0x4, R12 ;  /* 0x00000004020c7825 */ /* 0x001fca00078e020c */
[----:B------:R0:W2:Y:S01]  /*0270*/  LDG.E R7, desc[UR18][R12.64] ;  /* 0x000000120c077981 */ /* 0x0000a2000c1e1900 */
[----:B-1----:R-:W-:-:S05]  /*0280*/  IMAD.WIDE R20, R3, 0x4, R12 ;  /* 0x0000000403147825 */ /* 0x002fca00078e020c */
[----:B------:R1:W3:Y:S01]  /*0290*/  LDG.E R8, desc[UR18][R20.64] ;  /* 0x0000001214087981 */ /* 0x0002e2000c1e1900 */
[----:B------:R-:W-:-:S05]  /*02a0*/  IMAD.WIDE R32, R3, 0x4, R20 ;  /* 0x0000000403207825 */ /* 0x000fca00078e0214 */
[----:B------:R-:W4:Y:S01]  /*02b0*/  LDG.E R9, desc[UR18][R32.64] ;  /* 0x0000001220097981 */ /* 0x000f22000c1e1900 */
[----:B------:R-:W-:-:S05]  /*02c0*/  IMAD.WIDE R22, R3, 0x4, R32 ;  /* 0x0000000403167825 */ /* 0x000fca00078e0220 */
[----:B------:R5:W4:Y:S01]  /*02d0*/  LDG.E R10, desc[UR18][R22.64] ;  /* 0x00000012160a7981 */ /* 0x000b22000c1e1900 */
[----:B------:R-:W-:-:S05]  /*02e0*/  IMAD.WIDE R24, R3, 0x4, R22 ;  /* 0x0000000403187825 */ /* 0x000fca00078e0216 */
[----:B------:R5:W4:Y:S01]  /*02f0*/  LDG.E R27, desc[UR18][R24.64] ;  /* 0x00000012181b7981 */ /* 0x000b22000c1e1900 */
[----:B------:R-:W-:-:S05]  /*0300*/  IMAD.WIDE R30, R3, 0x4, R24 ;  /* 0x00000004031e7825 */ /* 0x000fca00078e0218 */
[----:B------:R-:W4:Y:S01]  /*0310*/  LDG.E R26, desc[UR18][R30.64] ;  /* 0x000000121e1a7981 */ /* 0x000f22000c1e1900 */
[----:B------:R-:W-:-:S05]  /*0320*/  IMAD.WIDE R28, R3, 0x4, R30 ;  /* 0x00000004031c7825 */ /* 0x000fca00078e021e */
[----:B------:R5:W4:Y:S01]  /*0330*/  LDG.E R11, desc[UR18][R28.64] ;  /* 0x000000121c0b7981 */ /* 0x000b22000c1e1900 */
[----:B------:R-:W-:-:S04]  /*0340*/  IMAD.WIDE R18, R3, 0x4, R28 ;  /* 0x0000000403127825 */ /* 0x000fc800078e021c */
[C---:B------:R-:W-:Y:S02]  /*0350*/  IMAD.WIDE R16, R3.reuse, 0x4, R18 ;  /* 0x0000000403107825 */ /* 0x040fe400078e0212 */
[----:B------:R-:W4:Y:S02]  /*0360*/  LDG.E R18, desc[UR18][R18.64] ;  /* 0x0000001212127981 */ /* 0x000f24000c1e1900 */
[C---:B------:R-:W-:Y:S02]  /*0370*/  IMAD.WIDE R14, R3.reuse, 0x4, R16 ;  /* 0x00000004030e7825 */ /* 0x040fe400078e0210 */
[----:B------:R-:W4:Y:S02]  /*0380*/  LDG.E R16, desc[UR18][R16.64] ;  /* 0x0000001210107981 */ /* 0x000f24000c1e1900 */
[C---:B0-----:R-:W-:Y:S02]  /*0390*/  IMAD.WIDE R12, R3.reuse, 0x4, R14 ;  /* 0x00000004030c7825 */ /* 0x041fe400078e020e */
[----:B------:R-:W4:Y:S02]  /*03a0*/  LDG.E R14, desc[UR18][R14.64] ;  /* 0x000000120e0e7981 */ /* 0x000f24000c1e1900 */
[----:B-1----:R-:W-:-:S02]  /*03b0*/  IMAD.WIDE R20, R3, 0x4, R12 ;  /* 0x0000000403147825 */ /* 0x002fc400078e020c */
[----:B------:R-:W4:Y:S02]  /*03c0*/  LDG.E R12, desc[UR18][R12.64] ;  /* 0x000000120c0c7981 */ /* 0x000f24000c1e1900 */
[C---:B-----5:R-:W-:Y:S02]  /*03d0*/  IMAD.WIDE R22, R3.reuse, 0x4, R20 ;  /* 0x0000000403167825 */ /* 0x060fe400078e0214 */
[----:B------:R-:W5:Y:S02]  /*03e0*/  LDG.E R20, desc[UR18][R20.64] ;  /* 0x0000001214147981 */ /* 0x000f64000c1e1900 */
[C---:B------:R-:W-:Y:S02]  /*03f0*/  IMAD.WIDE R24, R3.reuse, 0x4, R22 ;  /* 0x0000000403187825 */ /* 0x040fe400078e0216 */
[----:B------:R-:W5:Y:S02]  /*0400*/  LDG.E R22, desc[UR18][R22.64] ;  /* 0x0000001216167981 */ /* 0x000f64000c1e1900 */
[----:B------:R-:W-:-:S02]  /*0410*/  IMAD.WIDE R28, R3, 0x4, R24 ;  /* 0x00000004031c7825 */ /* 0x000fc400078e0218 */
[----:B------:R-:W5:Y:S02]  /*0420*/  LDG.E R24, desc[UR18][R24.64] ;  /* 0x0000001218187981 */ /* 0x000f64000c1e1900 */
[----:B------:R-:W-:Y:S02]  /*0430*/  IMAD.WIDE R30, R3, 0x4, R28 ;  /* 0x00000004031e7825 */ /* 0x000fe400078e021c */
[----:B------:R-:W5:Y:S04]  /*0440*/  LDG.E R28, desc[UR18][R28.64] ;  /* 0x000000121c1c7981 */ /* 0x000f68000c1e1900 */
[----:B------:R-:W5:Y:S01]  /*0450*/  LDG.E R30, desc[UR18][R30.64] ;  /* 0x000000121e1e7981 */ /* 0x000f62000c1e1900 */
[----:B------:R-:W-:-:S04]  /*0460*/  UIADD3 UR5, UPT, UPT, UR5, 0x10, URZ ;  /* 0x0000001005057890 */ /* 0x000fc8000fffe0ff */
[----:B------:R-:W-:Y:S01]  /*0470*/  UISETP.NE.AND UP1, UPT, UR5, URZ, UPT ;  /* 0x000000ff0500728c */ /* 0x000fe2000bf25270 */
[----:B------:R-:W-:Y:S02]  /*0480*/  IMAD R2, R3, 0x10, R2 ;  /* 0x0000001003027824 */ /* 0x000fe400078e0202 */
[----:B--2---:R-:W-:-:S04]  /*0490*/  FADD R7, R7, R0 ;  /* 0x0000000007077221 */ /* 0x004fc80000000000 */
[----:B---3--:R-:W-:-:S04]  /*04a0*/  FADD R8, R7, R8 ;  /* 0x0000000807087221 */ /* 0x008fc80000000000 */
[----:B----4-:R-:W-:-:S04]  /*04b0*/  FADD R9, R8, R9 ;  /* 0x0000000908097221 */ /* 0x010fc80000000000 */
[----:B------:R-:W-:-:S04]  /*04c0*/  FADD R10, R9, R10 ;  /* 0x0000000a090a7221 */ /* 0x000fc80000000000 */
[----:B------:R-:W-:-:S04]  /*04d0*/  FADD R27, R10, R27 ;  /* 0x0000001b0a1b7221 */ /* 0x000fc80000000000 */
[----:B------:R-:W-:-:S04]  /*04e0*/  FADD R26, R27, R26 ;  /* 0x0000001a1b1a7221 */ /* 0x000fc80000000000 */
[----:B------:R-:W-:-:S04]  /*04f0*/  FADD R11, R26, R11 ;  /* 0x0000000b1a0b7221 */ /* 0x000fc80000000000 */
[----:B------:R-:W-:-:S04]  /*0500*/  FADD R11, R11, R18 ;  /* 0x000000120b0b7221 */ /* 0x000fc80000000000 */
[----:B------:R-:W-:-:S04]  /*0510*/  FADD R11, R11, R16 ;  /* 0x000000100b0b7221 */ /* 0x000fc80000000000 */
[----:B------:R-:W-:-:S04]  /*0520*/  FADD R11, R11, R14 ;  /* 0x0000000e0b0b7221 */ /* 0x000fc80000000000 */
[----:B------:R-:W-:-:S04]  /*0530*/  FADD R11, R11, R12 ;  /* 0x0000000c0b0b7221 */ /* 0x000fc80000000000 */
[----:B-----5:R-:W-:-:S04]  /*0540*/  FADD R11, R11, R20 ;  /* 0x000000140b0b7221 */ /* 0x020fc80000000000 */
[----:B------:R-:W-:-:S04]  /*0550*/  FADD R11, R11, R22 ;  /* 0x000000160b0b7221 */ /* 0x000fc80000000000 */
[----:B------:R-:W-:-:S04]  /*0560*/  FADD R11, R11, R24 ;  /* 0x000000180b0b7221 */ /* 0x000fc80000000000 */
[----:B------:R-:W-:-:S04]  /*0570*/  FADD R11, R11, R28 ;  /* 0x0000001c0b0b7221 */ /* 0x000fc80000000000 */
[----:B------:R-:W-:Y:S01]  /*0580*/  FADD R0, R11, R30 ;  /* 0x0000001e0b007221 */ /* 0x000fe20000000000 */
[----:B------:R-:W-:Y:S06]  /*0590*/  BRA.U UP1, `(.L_x_257) ;  /* 0xfffffffd01287547 */ /* 0x000fec000b83ffff */
[----:B------:R-:W-:-:S05]  /*05a0*/  UMOV UR5, UR8 ;  /* 0x0000000800057c82 */ /* 0x000fca0008000000 */
.L_x_256:
[----:B------:R-:W-:Y:S02]  /*05b0*/  UISETP.NE.AND UP1, UPT, UR11, URZ, UPT ;  /* 0x000000ff0b00728c */ /* 0x000fe4000bf25270 */
[----:B------:R-:W-:-:S07]  /*05c0*/  UIADD3 UR16, UPT, UPT, UR12, -0x1, URZ ;  /* 0xffffffff0c107890 */ /* 0x000fce000fffe0ff */
[----:B------:R-:W-:Y:S05]  /*05d0*/  BRA.U !UP1, `(.L_x_258) ;  /* 0x0000000509147547 */ /* 0x000fea000b800000 */
[----:B------:R-:W-:Y:S02]  /*05e0*/  UIADD3 UR17, UPT, UPT, UR11, -0x1, URZ ;  /* 0xffffffff0b117890 */ /* 0x000fe4000fffe0ff */
[----:B------:R-:W-:Y:S02]  /*05f0*/  UISETP.NE.AND UP2, UPT, UR12, URZ, UPT ;  /* 0x000000ff0c00728c */ /* 0x000fe4000bf45270 */
[----:B------:R-:W-:-:S09]  /*0600*/  UISETP.GE.U32.AND UP1, UPT, UR17, 0x7, UPT ;  /* 0x000000071100788c */ /* 0x000fd2000bf26070 */
[----:B------:R-:W-:Y:S05]  /*0610*/  BRA.U !UP1, `(.L_x_259) ;  /* 0x0000000109707547 */ /* 0x000fea000b800000 */
[----:B------:R-:W0:Y:S08]  /*0620*/  LDC R21, c[0x0][0x39c] ;  /* 0x0000e700ff157b82 */ /* 0x000e300000000800 */
[----:B------:R-:W1:Y:S01]  /*0630*/  LDC.64 R2, c[0x0][0x390] ;  /* 0x0000e400ff027b82 */ /* 0x000e620000000a00 */
[----:B0-----:R-:W-:-:S04]  /*0640*/  IMAD R7, R21, UR5, R4 ;  /* 0x0000000515077c24 */ /* 0x001fc8000f8e0204 */
[----:B-1----:R-:W-:-:S04]  /*0650*/  IMAD.WIDE R2, R7, 0x4, R2 ;  /* 0x0000000407027825 */ /* 0x002fc800078e0202 */
[C---:B------:R-:W-:Y:S02]  /*0660*/  IMAD.WIDE R8, R21.reuse, 0x4, R2 ;  /* 0x0000000415087825 */ /* 0x040fe400078e0202 */
[----:B------:R-:W2:Y:S02]  /*0670*/  LDG.E R3, desc[UR18][R2.64] ;  /* 0x0000001202037981 */ /* 0x000ea4000c1e1900 */
[C---:B------:R-:W-:Y:S02]  /*0680*/  IMAD.WIDE R10, R21.reuse, 0x4, R8 ;  /* 0x00000004150a7825 */ /* 0x040fe400078e0208 */
[----:B------:R-:W3:Y:S02]  /*0690*/  LDG.E R8, desc[UR18][R8.64] ;  /* 0x0000001208087981 */ /* 0x000ee4000c1e1900 */
[C---:B------:R-:W-:Y:S02]  /*06a0*/  IMAD.WIDE R12, R21.reuse, 0x4, R10 ;  /* 0x00000004150c7825 */ /* 0x040fe400078e020a */
[----:B------:R-:W4:Y:S02]  /*06b0*/  LDG.E R10, desc[UR18][R10.64] ;  /* 0x000000120a0a7981 */ /* 0x000f24000c1e1900 */
[----:B------:R-:W-:-:S02]  /*06c0*/  IMAD.WIDE R14, R21, 0x4, R12 ;  /* 0x00000004150e7825 */ /* 0x000fc400078e020c */
[----:B------:R-:W5:Y:S02]  /*06d0*/  LDG.E R12, desc[UR18][R12.64] ;  /* 0x000000120c0c7981 */ /* 0x000f64000c1e1900 */
[C---:B------:R-:W-:Y:S02]  /*06e0*/  IMAD.WIDE R16, R21.reuse, 0x4, R14 ;  /* 0x0000000415107825 */ /* 0x040fe400078e020e */
[----:B------:R-:W5:Y:S02]  /*06f0*/  LDG.E R14, desc[UR18][R14.64] ;  /* 0x000000120e0e7981 */ /* 0x000f64000c1e1900 */
[C---:B------:R-:W-:Y:S02]  /*0700*/  IMAD.WIDE R18, R21.reuse, 0x4, R16 ;  /* 0x0000000415127825 */ /* 0x040fe400078e0210 */
[----:B------:R-:W5:Y:S02]  /*0710*/  LDG.E R16, desc[UR18][R16.64] ;  /* 0x0000001210107981 */ /* 0x000f64000c1e1900 */
[----:B------:R-:W-:-:S02]  /*0720*/  IMAD.WIDE R20, R21, 0x4, R18 ;  /* 0x0000000415147825 */ /* 0x000fc400078e0212 */
[----:B------:R-:W5:Y:S04]  /*0730*/  LDG.E R18, desc[UR18][R18.64] ;  /* 0x0000001212127981 */ /* 0x000f68000c1e1900 */
[----:B------:R-:W5:Y:S01]  /*0740*/  LDG.E R20, desc[UR18][R20.64] ;  /* 0x0000001214147981 */ /* 0x000f62000c1e1900 */
[----:B------:R-:W-:Y:S01]  /*0750*/  UIADD3 UR5, UPT, UPT, UR5, 0x8, URZ ;  /* 0x0000000805057890 */ /* 0x000fe2000fffe0ff */
[----:B--2---:R-:W-:-:S04]  /*0760*/  FADD R3, R0, R3 ;  /* 0x0000000300037221 */ /* 0x004fc80000000000 */
[----:B---3--:R-:W-:-:S04]  /*0770*/  FADD R3, R3, R8 ;  /* 0x0000000803037221 */ /* 0x008fc80000000000 */
[----:B----4-:R-:W-:-:S04]  /*0780*/  FADD R3, R3, R10 ;  /* 0x0000000a03037221 */ /* 0x010fc80000000000 */
[----:B-----5:R-:W-:-:S04]  /*0790*/  FADD R3, R3, R12 ;  /* 0x0000000c03037221 */ /* 0x020fc80000000000 */
[----:B------:R-:W-:-:S04]  /*07a0*/  FADD R3, R3, R14 ;  /* 0x0000000e03037221 */ /* 0x000fc80000000000 */
[----:B------:R-:W-:-:S04]  /*07b0*/  FADD R3, R3, R16 ;  /* 0x0000001003037221 */ /* 0x000fc80000000000 */
[----:B------:R-:W-:-:S04]  /*07c0*/  FADD R3, R3, R18 ;  /* 0x0000001203037221 */ /* 0x000fc80000000000 */
[----:B------:R-:W-:-:S07]  /*07d0*/  FADD R0, R3, R20 ;  /* 0x0000001403007221 */ /* 0x000fce0000000000 */
.L_x_259:
[----:B------:R-:W-:Y:S05]  /*07e0*/  BRA.U !UP2, `(.L_x_258) ;  /* 0x000000010a907547 */ /* 0x000fea000b800000 */
[----:B------:R-:W-:Y:S02]  /*07f0*/  UISETP.GE.U32.AND UP1, UPT, UR16, 0x3, UPT ;  /* 0x000000031000788c */ /* 0x000fe4000bf26070 */
[----:B------:R-:W-:-:S07]  /*0800*/  UISETP.NE.AND UP2, UPT, UR13, URZ, UPT ;  /* 0x000000ff0d00728c */ /* 0x000fce000bf45270 */
        /* <DEDUP_REMOVED lines=9> */
[----:B------:R-:W-:Y:S02]  /*08a0*/  IMAD.WIDE R12, R13, 0x4, R10 ;  /* 0x000000040d0c7825 */ /* 0x000fe400078e020a */
[----:B------:R-:W4:Y:S04]  /*08b0*/  LDG.E R11, desc[UR18][R10.64] ;  /* 0x000000120a0b7981 */ /* 0x000f28000c1e1900 */
[----:B------:R-:W5:Y:S01]  /*08c0*/  LDG.E R13, desc[UR18][R12.64] ;  /* 0x000000120c0d7981 */ /* 0x000f62000c1e1900 */
[----:B------:R-:W-:Y:S01]  /*08d0*/  UIADD3 UR5, UPT, UPT, UR5, 0x4, URZ ;  /* 0x0000000405057890 */ /* 0x000fe2000fffe0ff */
[----:B--2---:R-:W-:-:S04]  /*08e0*/  FADD R0, R0, R3 ;  /* 0x0000000300007221 */ /* 0x004fc80000000000 */
[----:B---3--:R-:W-:-:S04]  /*08f0*/  FADD R0, R0, R9 ;  /* 0x0000000900007221 */ /* 0x008fc80000000000 */
[----:B----4-:R-:W-:-:S04]  /*0900*/  FADD R0, R0, R11 ;  /* 0x0000000b00007221 */ /* 0x010fc80000000000 */
[----:B-----5:R-:W-:-:S07]  /*0910*/  FADD R0, R0, R13 ;  /* 0x0000000d00007221 */ /* 0x020fce0000000000 */
.L_x_260:
[----:B------:R-:W-:Y:S05]  /*0920*/  BRA.U !UP2, `(.L_x_258) ;  /* 0x000000010a407547 */ /* 0x000fea000b800000 */
[----:B------:R-:W0:Y:S08]  /*0930*/  LDC R11, c[0x0][0x39c] ;  /* 0x0000e700ff0b7b82 */ /* 0x000e300000000800 */
[----:B------:R-:W1:Y:S01]  /*0940*/  LDC.64 R2, c[0x0][0x390] ;  /* 0x0000e400ff027b82 */ /* 0x000e620000000a00 */
[----:B0-----:R-:W-:-:S04]  /*0950*/  IMAD R7, R11, UR5, R4 ;  /* 0x000000050b077c24 */ /* 0x001fc8000f8e0204 */
[----:B-1----:R-:W-:-:S05]  /*0960*/  IMAD.WIDE R2, R7, 0x4, R2 ;  /* 0x0000000407027825 */ /* 0x002fca00078e0202 */
[----:B------:R-:W2:Y:S01]  /*0970*/  LDG.E R7, desc[UR18][R2.64] ;  /* 0x0000001202077981 */ /* 0x000ea2000c1e1900 */
[----:B------:R-:W-:Y:S01]  /*0980*/  UISETP.NE.AND UP1, UPT, UR13, 0x1, UPT ;  /* 0x000000010d00788c */ /* 0x000fe2000bf25270 */
[----:B--2---:R-:W-:-:S08]  /*0990*/  FADD R0, R0, R7 ;  /* 0x0000000700007221 */ /* 0x004fd00000000000 */
[----:B------:R-:W-:Y:S05]  /*09a0*/  BRA.U !UP1, `(.L_x_258) ;  /* 0x0000000109207547 */ /* 0x000fea000b800000 */
[----:B------:R-:W-:Y:S01]  /*09b0*/  UISETP.NE.AND UP1, UPT, UR13, 0x2, UPT ;  /* 0x000000020d00788c */ /* 0x000fe2000bf25270 */
[----:B------:R-:W-:-:S05]  /*09c0*/  IMAD.WIDE R8, R11, 0x4, R2 ;  /* 0x000000040b087825 */ /* 0x000fca00078e0202 */
[----:B------:R-:W-:-:S13]  /*09d0*/  PLOP3.LUT P0, PT, PT, PT, UP1, 0x80, 0x8 ;  /* 0x000000000008781c */ /* 0x000fda0003f0f018 */
[----:B------:R-:W-:Y:S02]  /*09e0*/  @P0 IMAD.WIDE R2, R11, 0x4, R8 ;  /* 0x000000040b020825 */ /* 0x000fe400078e0208 */
[----:B------:R-:W2:Y:S04]  /*09f0*/  LDG.E R9, desc[UR18][R8.64] ;  /* 0x0000001208097981 */ /* 0x000ea8000c1e1900 */
[----:B------:R-:W3:Y:S01]  /*0a00*/  @P0 LDG.E R3, desc[UR18][R2.64] ;  /* 0x0000001202030981 */ /* 0x000ee2000c1e1900 */
[----:B--2---:R-:W-:-:S04]  /*0a10*/  FADD R0, R0, R9 ;  /* 0x0000000900007221 */ /* 0x004fc80000000000 */
[----:B---3--:R-:W-:-:S07]  /*0a20*/  @P0 FADD R0, R0, R3 ;  /* 0x0000000300000221 */ /* 0x008fce0000000000 */
.L_x_258:
[----:B------:R-:W0:Y:S01]  /*0a30*/  F2F.F64.F32 R12, R0 ;  /* 0x00000000000c7310 */ /* 0x000e220000201800 */
[----:B------:R-:W-:Y:S01]  /*0a40*/  UISETP.GE.U32.AND UP1, UPT, UR21, 0x8, UPT ;  /* 0x000000081500788c */ /* 0x000fe2000bf26070 */
[----:B------:R-:W-:Y:S01]  /*0a50*/  IMAD.MOV.U32 R3, RZ, RZ, RZ ;  /* 0x000000ffff037224 */ /* 0x000fe200078e00ff */
[----:B------:R-:W-:Y:S01]  /*0a60*/  UMOV UR22, 0x88e368f1 ;  /* 0x88e368f100167882 */ /* 0x000fe20000000000 */
[----:B------:R-:W-:Y:S02]  /*0a70*/  UMOV UR23, 0x3ee4f8b5 ;  /* 0x3ee4f8b500177882 */ /* 0x000fe40000000000 */
[----:B0-----:R-:W-:-:S04]  /*0a80*/  DADD R12, R12, UR22 ;  /* 0x000000160c0c7e29 */ /* 0x001fc80008000000 */
[----:B------:R-:W-:Y:S07]  /*0a90*/  BRA.U !UP1, `(.L_x_261) ;  /* 0x0000000d09807547 */ /* 0x000fee000b800000 */
[----:B------:R-:W0:Y:S01]  /*0aa0*/  LDC R3, c[0x0][0x39c] ;  /* 0x0000e700ff037b82 */ /* 0x000e220000000800 */
[----:B------:R-:W-:-:S07]  /*0ab0*/  UMOV UR5, URZ ;  /* 0x000000ff00057c82 */ /* 0x000fce0008000000 */
[----:B------:R-:W1:Y:S02]  /*0ac0*/  LDC.64 R10, c[0x0][0x390] ;  /* 0x0000e400ff0a7b82 */ /* 0x000e640000000a00 */
.L_x_278:
[----:B0-----:R-:W-:-:S04]  /*0ad0*/  IMAD R23, R3, UR5, R4 ;  /* 0x0000000503177c24 */ /* 0x001fc8000f8e0204 */
[----:B-1----:R-:W-:-:S05]  /*0ae0*/  IMAD.WIDE R22, R23, 0x4, R10 ;  /* 0x0000000417167825 */ /* 0x002fca00078e020a */
[----:B--2---:R-:W2:Y:S01]  /*0af0*/  LDG.E R16, desc[UR18][R22.64] ;  /* 0x0000001216107981 */ /* 0x004ea2000c1e1900 */
[----:B------:R-:W0:Y:S01]  /*0b00*/  MUFU.RCP64H R9, R13 ;  /* 0x0000000d00097308 */ /* 0x000e220000001800 */
[----:B------:R-:W-:Y:S01]  /*0b10*/  MOV R8, 0x1 ;  /* 0x0000000100087802 */ /* 0x000fe20000000f00 */
[----:B------:R-:W-:Y:S01]  /*0b20*/  UIADD3 UR5, UPT, UPT, UR5, 0x8, URZ ;  /* 0x0000000805057890 */ /* 0x000fe2000fffe0ff */
[----:B------:R-:W-:Y:S03]  /*0b30*/  BSSY.RECONVERGENT B1, `(.L_x_262) ;  /* 0x0000015000017945 */ /* 0x000fe60003800200 */
[----:B------:R-:W-:Y:S01]  /*0b40*/  UISETP.NE.AND UP1, UPT, UR5, UR14, UPT ;  /* 0x0000000e0500728c */ /* 0x000fe2000bf25270 */
[----:B0-----:R-:W-:-:S08]  /*0b50*/  DFMA R14, -R12, R8, 1 ;  /* 0x3ff000000c0e742b */ /* 0x001fd00000000108 */
[----:B------:R-:W-:-:S08]  /*0b60*/  DFMA R14, R14, R14, R14 ;  /* 0x0000000e0e0e722b */ /* 0x000fd0000000000e */
[----:B------:R-:W-:-:S08]  /*0b70*/  DFMA R14, R8, R14, R8 ;  /* 0x0000000e080e722b */ /* 0x000fd00000000008 */
[----:B------:R-:W-:-:S08]  /*0b80*/  DFMA R8, -R12, R14, 1 ;  /* 0x3ff000000c08742b */ /* 0x000fd0000000010e */
[----:B------:R-:W-:Y:S01]  /*0b90*/  DFMA R8, R14, R8, R14 ;  /* 0x000000080e08722b */ /* 0x000fe2000000000e */
[----:B--2---:R-:W0:Y:S07]  /*0ba0*/  F2F.F64.F32 R16, R16 ;  /* 0x0000001000107310 */ /* 0x004e2e0000201800 */
[----:B0-----:R-:W-:Y:S01]  /*0bb0*/  DMUL R14, R16, R8 ;  /* 0x00000008100e7228 */ /* 0x001fe20000000000 */
[----:B------:R-:W-:-:S07]  /*0bc0*/  FSETP.GEU.AND P1, PT, |R17|, 6.5827683646048100446e-37, PT ;  /* 0x036000001100780b */ /* 0x000fce0003f2e200 */
        /* <DEDUP_REMOVED lines=8> */
[----:B------:R-:W-:Y:S05]  /*0c50*/  CALL.REL.NOINC `($__internal_7_$__cuda_sm20_div_rn_f64_full) ;  /* 0x0000002400dc7944 */ /* 0x000fea0003c00000 */
[----:B------:R-:W-:Y:S01]  /*0c60*/  IMAD.MOV.U32 R8, RZ, RZ, R0 ;  /* 0x000000ffff087224 */ /* 0x000fe200078e0000 */
[----:B------:R-:W-:-:S07]  /*0c70*/  MOV R9, R7 ;  /* 0x0000000700097202 */ /* 0x000fce0000000f00 */
.L_x_263:
[----:B------:R-:W-:Y:S05]  /*0c80*/  BSYNC.RECONVERGENT B1 ;  /* 0x0000000000017941 */ /* 0x000fea0003800200 */
.L_x_262:
[----:B------:R-:W0:Y:S01]  /*0c90*/  F2F.F32.F64 R7, R8 ;  /* 0x0000000800077310 */ /* 0x000e220000301000 */
[----:B------:R-:W-:Y:S01]  /*0ca0*/  IMAD.WIDE R14, R3, 0x4, R22 ;  /* 0x00000004030e7825 */ /* 0x000fe200078e0216 */
[----:B0-----:R0:W-:Y:S04]  /*0cb0*/  STG.E desc[UR18][R22.64], R7 ;  /* 0x0000000716007986 */ /* 0x0011e8000c101912 */
[----:B------:R-:W2:Y:S02]  /*0cc0*/  LDG.E R0, desc[UR18][R14.64] ;  /* 0x000000120e007981 */ /* 0x000ea4000c1e1900 */
[----:B------:R-:W1:Y:S01]  /*0cd0*/  MUFU.RCP64H R17, R13 ;  /* 0x0000000d00117308 */ /* 0x000e620000001800 */
[----:B------:R-:W-:Y:S01]  /*0ce0*/  IMAD.MOV.U32 R16, RZ, RZ, 0x1 ;  /* 0x00000001ff107424 */ /* 0x000fe200078e00ff */
[----:B------:R-:W-:Y:S05]  /*0cf0*/  BSSY.RECONVERGENT B1, `(.L_x_264) ;  /* 0x0000014000017945 */ /* 0x000fea0003800200 */
[----:B-1----:R-:W-:-:S08]  /*0d00*/  DFMA R18, -R12, R16, 1 ;  /* 0x3ff000000c12742b */ /* 0x002fd00000000110 */
[----:B------:R-:W-:-:S08]  /*0d10*/  DFMA R18, R18, R18, R18 ;  /* 0x000000121212722b */ /* 0x000fd00000000012 */
[----:B------:R-:W-:-:S08]  /*0d20*/  DFMA R18, R16, R18, R16 ;  /* 0x000000121012722b */ /* 0x000fd00000000010 */
[----:B------:R-:W-:-:S08]  /*0d30*/  DFMA R20, -R12, R18, 1 ;  /* 0x3ff000000c14742b */ /* 0x000fd00000000112 */
[----:B------:R-:W-:Y:S01]  /*0d40*/  DFMA R20, R18, R20, R18 ;  /* 0x000000141214722b */ /* 0x000fe20000000012 */
[----:B--2---:R-:W1:Y:S07]  /*0d50*/  F2F.F64.F32 R16, R0 ;  /* 0x0000000000107310 */ /* 0x004e6e0000201800 */
[----:B-1----:R-:W-:Y:S01]  /*0d60*/  DMUL R8, R20, R16 ;  /* 0x0000001014087228 */ /* 0x002fe20000000000 */
[----:B------:R-:W-:-:S07]  /*0d70*/  FSETP.GEU.AND P1, PT, |R17|, 6.5827683646048100446e-37, PT ;  /* 0x036000001100780b */ /* 0x000fce0003f2e200 */
[----:B------:R-:W-:-:S08]  /*0d80*/  DFMA R18, -R12, R8, R16 ;  /* 0x000000080c12722b */ /* 0x000fd00000000110 */
[----:B------:R-:W-:-:S10]  /*0d90*/  DFMA R8, R20, R18, R8 ;  /* 0x000000121408722b */ /* 0x000fd40000000008 */
[----:B------:R-:W-:-:S05]  /*0da0*/  FFMA R2, RZ, R13, R9 ;  /* 0x0000000dff027223 */ /* 0x000fca0000000009 */
[----:B------:R-:W-:-:S13]  /*0db0*/  FSETP.GT.AND P0, PT, |R2|, 1.469367938527859385e-39, PT ;  /* 0x001000000200780b */ /* 0x000fda0003f04200 */
[----:B0-----:R-:W-:Y:S05]  /*0dc0*/  @P0 BRA P1, `(.L_x_265) ;  /* 0x0000000000180947 */ /* 0x001fea0000800000 */
[----:B------:R-:W-:Y:S01]  /*0dd0*/  MOV R20, R12 ;  /* 0x0000000c00147202 */ /* 0x000fe20000000f00 */
[----:B------:R-:W-:Y:S01]  /*0de0*/  IMAD.MOV.U32 R21, RZ, RZ, R13 ;  /* 0x000000ffff157224 */ /* 0x000fe200078e000d */
[----:B------:R-:W-:-:S07]  /*0df0*/  MOV R8, 0xe10 ;  /* 0x00000e1000087802 */ /* 0x000fce0000000f00 */
[----:B------:R-:W-:Y:S05]  /*0e00*/  CALL.REL.NOINC `($__internal_7_$__cuda_sm20_div_rn_f64_full) ;  /* 0x0000002400707944 */ /* 0x000fea0003c00000 */
[----:B------:R-:W-:Y:S01]  /*0e10*/  MOV R8, R0 ;  /* 0x0000000000087202 */ /* 0x000fe20000000f00 */
[----:B------:R-:W-:-:S07]  /*0e20*/  IMAD.MOV.U32 R9, RZ, RZ, R7 ;  /* 0x000000ffff097224 */ /* 0x000fce00078e0007 */
.L_x_265:
[----:B------:R-:W-:Y:S05]  /*0e30*/  BSYNC.RECONVERGENT B1 ;  /* 0x0000000000017941 */ /* 0x000fea0003800200 */
.L_x_264:
[----:B------:R-:W0:Y:S01]  /*0e40*/  F2F.F32.F64 R7, R8 ;  /* 0x0000000800077310 */ /* 0x000e220000301000 */
[----:B------:R-:W-:Y:S01]  /*0e50*/  IMAD.WIDE R22, R3, 0x4, R14 ;  /* 0x0000000403167825 */ /* 0x000fe200078e020e */
[----:B0-----:R0:W-:Y:S04]  /*0e60*/  STG.E desc[UR18][R14.64], R7 ;  /* 0x000000070e007986 */ /* 0x0011e8000c101912 */
[----:B------:R-:W2:Y:S02]  /*0e70*/  LDG.E R0, desc[UR18][R22.64] ;  /* 0x0000001216007981 */ /* 0x000ea4000c1e1900 */
[----:B------:R-:W1:Y:S01]  /*0e80*/  MUFU.RCP64H R17, R13 ;  /* 0x0000000d00117308 */ /* 0x000e620000001800 */
[----:B------:R-:W-:Y:S01]  /*0e90*/  HFMA2 R16, -RZ, RZ, 0, 5.9604644775390625e-08 ;  /* 0x00000001ff107431 */ /* 0x000fe200000001ff */
        /* <DEDUP_REMOVED lines=9> */
[----:B0-----:R-:W-:-:S08]  /*0f30*/  DFMA R14, -R12, R8, R16 ;  /* 0x000000080c0e722b */ /* 0x001fd00000000110 */
        /* <DEDUP_REMOVED lines=10> */
.L_x_267:
[----:B------:R-:W-:Y:S05]  /*0fe0*/  BSYNC.RECONVERGENT B1 ;  /* 0x0000000000017941 */ /* 0x000fea0003800200 */
.L_x_266:
        /* <DEDUP_REMOVED lines=26> */
.L_x_269:
[----:B------:R-:W-:Y:S05]  /*1190*/  BSYNC.RECONVERGENT B1 ;  /* 0x0000000000017941 */ /* 0x000fea0003800200 */
.L_x_268:
        /* <DEDUP_REMOVED lines=26> */
.L_x_271:
[----:B------:R-:W-:Y:S05]  /*1340*/  BSYNC.RECONVERGENT B1 ;  /* 0x0000000000017941 */ /* 0x000fea0003800200 */
.L_x_270:
        /* <DEDUP_REMOVED lines=26> */
.L_x_273:
[----:B------:R-:W-:Y:S05]  /*14f0*/  BSYNC.RECONVERGENT B1 ;  /* 0x0000000000017941 */ /* 0x000fea0003800200 */
.L_x_272:
        /* <DEDUP_REMOVED lines=26> */
.L_x_275:
[----:B------:R-:W-:Y:S05]  /*16a0*/  BSYNC.RECONVERGENT B1 ;  /* 0x0000000000017941 */ /* 0x000fea0003800200 */
.L_x_274:
        /* <DEDUP_REMOVED lines=26> */
.L_x_277:
[----:B------:R-:W-:Y:S05]  /*1850*/  BSYNC.RECONVERGENT B1 ;  /* 0x0000000000017941 */ /* 0x000fea0003800200 */
.L_x_276:
[----:B------:R-:W0:Y:S02]  /*1860*/  F2F.F32.F64 R9, R8 ;  /* 0x0000000800097310 */ /* 0x000e240000301000 */
[----:B0-----:R2:W-:Y:S01]  /*1870*/  STG.E desc[UR18][R14.64], R9 ;  /* 0x000000090e007986 */ /* 0x0015e2000c101912 */
[----:B------:R-:W-:Y:S05]  /*1880*/  BRA.U UP1, `(.L_x_278) ;  /* 0xfffffff101907547 */ /* 0x000fea000b83ffff */
[----:B------:R-:W-:-:S07]  /*1890*/  MOV R3, UR14 ;  /* 0x0000000e00037c02 */ /* 0x000fce0008000f00 */
.L_x_261:
[----:B------:R-:W-:-:S09]  /*18a0*/  UISETP.NE.AND UP1, UPT, UR12, URZ, UPT ;  /* 0x000000ff0c00728c */ /* 0x000fd2000bf25270 */
[----:B------:R-:W-:Y:S05]  /*18b0*/  BRA.U !UP1, `(.L_x_279) ;  /* 0x0000000d09507547 */ /* 0x000fea000b800000 */
[----:B------:R-:W-:-:S09]  /*18c0*/  UISETP.GE.U32.AND UP1, UPT, UR16, 0x3, UPT ;  /* 0x000000031000788c */ /* 0x000fd2000bf26070 */
[----:B------:R-:W-:Y:S05]  /*18d0*/  BRA.U !UP1, `(.L_x_280) ;  /* 0x0000000509cc7547 */ /* 0x000fea000b800000 */
[----:B--2---:R-:W0:Y:S01]  /*18e0*/  LDC.64 R14, c[0x0][0x390] ;  /* 0x0000e400ff0e7b82 */ /* 0x004e220000000a00 */
[----:B------:R-:W1:Y:S02]  /*18f0*/  LDCU UR5, c[0x0][0x39c] ;  /* 0x00007380ff0577ac */ /* 0x000e640008000800 */
[----:B-1----:R-:W-:-:S04]  /*1900*/  IMAD R7, R3, UR5, R4 ;  /* 0x0000000503077c24 */ /* 0x002fc8000f8e0204 */
[----:B0-----:R-:W-:-:S05]  /*1910*/  IMAD.WIDE R14, R7, 0x4, R14 ;  /* 0x00000004070e7825 */ /* 0x001fca00078e020e */
[----:B------:R-:W2:Y:S01]  /*1920*/  LDG.E R16, desc[UR18][R14.64] ;  /* 0x000000120e107981 */ /* 0x000ea2000c1e1900 */
[----:B------:R-:W0:Y:S01]  /*1930*/  MUFU.RCP64H R9, R13 ;  /* 0x0000000d00097308 */ /* 0x000e220000001800 */
[----:B------:R-:W-:Y:S01]  /*1940*/  IMAD.MOV.U32 R8, RZ, RZ, 0x1 ;  /* 0x00000001ff087424 */ /* 0x000fe200078e00ff */
[----:B------:R-:W-:Y:S05]  /*1950*/  BSSY.RECONVERGENT B1, `(.L_x_281) ;  /* 0x0000014000017945 */ /* 0x000fea0003800200 */
        /* <DEDUP_REMOVED lines=13> */
[----:B------:R-:W-:Y:S01]  /*1a30*/  MOV R20, R12 ;  /* 0x0000000c00147202 */ /* 0x000fe20000000f00 */
[----:B------:R-:W-:Y:S01]  /*1a40*/  IMAD.MOV.U32 R21, RZ, RZ, R13 ;  /* 0x000000ffff157224 */ /* 0x000fe200078e000d */
[----:B------:R-:W-:-:S07]  /*1a50*/  MOV R8, 0x1a70 ;  /* 0x00001a7000087802 */ /* 0x000fce0000000f00 */
[----:B------:R-:W-:Y:S05]  /*1a60*/  CALL.REL.NOINC `($__internal_7_$__cuda_sm20_div_rn_f64_full) ;  /* 0x0000001800587944 */ /* 0x000fea0003c00000 */
[----:B------:R-:W-:Y:S01]  /*1a70*/  MOV R8, R0 ;  /* 0x0000000000087202 */ /* 0x000fe20000000f00 */
[----:B------:R-:W-:-:S07]  /*1a80*/  IMAD.MOV.U32 R9, RZ, RZ, R7 ;  /* 0x000000ffff097224 */ /* 0x000fce00078e0007 */
.L_x_282:
[----:B------:R-:W-:Y:S05]  /*1a90*/  BSYNC.RECONVERGENT B1 ;  /* 0x0000000000017941 */ /* 0x000fea0003800200 */
.L_x_281:
[----:B------:R-:W0:Y:S01]  /*1aa0*/  LDC R11, c[0x0][0x39c] ;  /* 0x0000e700ff0b7b82 */ /* 0x000e220000000800 */
[----:B------:R-:W1:Y:S02]  /*1ab0*/  F2F.F32.F64 R7, R8 ;  /* 0x0000000800077310 */ /* 0x000e640000301000 */
[----:B-1----:R1:W-:Y:S01]  /*1ac0*/  STG.E desc[UR18][R14.64], R7 ;  /* 0x000000070e007986 */ /* 0x0023e2000c101912 */
[----:B0-----:R-:W-:-:S05]  /*1ad0*/  IMAD.WIDE R10, R11, 0x4, R14 ;  /* 0x000000040b0a7825 */ /* 0x001fca00078e020e */
[----:B------:R-:W2:Y:S01]  /*1ae0*/  LDG.E R0, desc[UR18][R10.64] ;  /* 0x000000120a007981 */ /* 0x000ea2000c1e1900 */
[----:B------:R-:W0:Y:S01]  /*1af0*/  MUFU.RCP64H R17, R13 ;  /* 0x0000000d00117308 */ /* 0x000e220000001800 */
[----:B------:R-:W-:Y:S01]  /*1b00*/  HFMA2 R16, -RZ, RZ, 0, 5.9604644775390625e-08 ;  /* 0x00000001ff107431 */ /* 0x000fe200000001ff */
        /* <DEDUP_REMOVED lines=9> */
[----:B-1----:R-:W-:-:S08]  /*1ba0*/  DFMA R14, -R12, R8, R16 ;  /* 0x000000080c0e722b */ /* 0x002fd00000000110 */
        /* <DEDUP_REMOVED lines=10> */
.L_x_284:
[----:B------:R-:W-:Y:S05]  /*1c50*/  BSYNC.RECONVERGENT B1 ;  /* 0x0000000000017941 */ /* 0x000fea0003800200 */
.L_x_283:
[----:B------:R-:W0:Y:S01]  /*1c60*/  LDC R15, c[0x0][0x39c] ;  /* 0x0000e700ff0f7b82 */ /* 0x000e220000000800 */
[----:B------:R-:W1:Y:S02]  /*1c70*/  F2F.F32.F64 R7, R8 ;  /* 0x0000000800077310 */ /* 0x000e640000301000 */
[----:B-1----:R1:W-:Y:S01]  /*1c80*/  STG.E desc[UR18][R10.64], R7 ;  /* 0x000000070a007986 */ /* 0x0023e2000c101912 */
        /* <DEDUP_REMOVED lines=24> */
.L_x_286:
[----:B------:R-:W-:Y:S05]  /*1e10*/  BSYNC.RECONVERGENT B1 ;  /* 0x0000000000017941 */ /* 0x000fea0003800200 */
.L_x_285:
        /* <DEDUP_REMOVED lines=27> */
.L_x_288:
[----:B------:R-:W-:Y:S05]  /*1fd0*/  BSYNC.RECONVERGENT B1 ;  /* 0x0000000000017941 */ /* 0x000fea0003800200 */
.L_x_287:
[----:B------:R-:W0:Y:S01]  /*1fe0*/  F2F.F32.F64 R9, R8 ;  /* 0x0000000800097310 */ /* 0x000e220000301000 */
[----:B------:R-:W-:Y:S01]  /*1ff0*/  VIADD R3, R3, 0x4 ;  /* 0x0000000403037836 */ /* 0x000fe20000000000 */
[----:B0-----:R0:W-:Y:S06]  /*2000*/  STG.E desc[UR18][R10.64], R9 ;  /* 0x000000090a007986 */ /* 0x0011ec000c101912 */
.L_x_280:
[----:B------:R-:W-:-:S09]  /*2010*/  UISETP.NE.AND UP1, UPT, UR13, URZ, UPT ;  /* 0x000000ff0d00728c */ /* 0x000fd2000bf25270 */
[----:B------:R-:W-:Y:S05]  /*2020*/  BRA.U !UP1, `(.L_x_279) ;  /* 0x0000000509747547 */ /* 0x000fea000b800000 */
[----:B------:R-:W-:-:S09]  /*2030*/  UISETP.NE.AND UP1, UPT, UR13, 0x1, UPT ;  /* 0x000000010d00788c */ /* 0x000fd2000bf25270 */
[----:B------:R-:W-:Y:S05]  /*2040*/  BRA.U !UP1, `(.L_x_289) ;  /* 0x0000000109ec7547 */ /* 0x000fea000b800000 */
[----:B0-----:R-:W0:Y:S01]  /*2050*/  LDC.64 R10, c[0x0][0x390] ;  /* 0x0000e400ff0a7b82 */ /* 0x001e220000000a00 */
[----:B------:R-:W1:Y:S02]  /*2060*/  LDCU UR5, c[0x0][0x39c] ;  /* 0x00007380ff0577ac */ /* 0x000e640008000800 */
[----:B-1----:R-:W-:-:S04]  /*2070*/  IMAD R7, R3, UR5, R4 ;  /* 0x0000000503077c24 */ /* 0x002fc8000f8e0204 */
[----:B0-----:R-:W-:-:S05]  /*2080*/  IMAD.WIDE R10, R7, 0x4, R10 ;  /* 0x00000004070a7825 */ /* 0x001fca00078e020a */
[----:B------:R-:W3:Y:S01]  /*2090*/  LDG.E R16, desc[UR18][R10.64] ;  /* 0x000000120a107981 */ /* 0x000ee2000c1e1900 */
[----:B--2---:R-:W0:Y:S01]  /*20a0*/  MUFU.RCP64H R9, R13 ;  /* 0x0000000d00097308 */ /* 0x004e220000001800 */
[----:B------:R-:W-:Y:S01]  /*20b0*/  HFMA2 R8, -RZ, RZ, 0, 5.9604644775390625e-08 ;  /* 0x00000001ff087431 */ /* 0x000fe200000001ff */
[----:B------:R-:W-:Y:S05]  /*20c0*/  BSSY.RECONVERGENT B1, `(.L_x_290) ;  /* 0x0000014000017945 */ /* 0x000fea0003800200 */
[----:B0-----:R-:W-:-:S08]  /*20d0*/  DFMA R14, -R12, R8, 1 ;  /* 0x3ff000000c0e742b */ /* 0x001fd00000000108 */
[----:B------:R-:W-:-:S08]  /*20e0*/  DFMA R14, R14, R14, R14 ;  /* 0x0000000e0e0e722b */ /* 0x000fd0000000000e */
[----:B------:R-:W-:-:S08]  /*20f0*/  DFMA R14, R8, R14, R8 ;  /* 0x0000000e080e722b */ /* 0x000fd00000000008 */
[----:B------:R-:W-:-:S08]  /*2100*/  DFMA R8, -R12, R14, 1 ;  /* 0x3ff000000c08742b */ /* 0x000fd0000000010e */
[----:B------:R-:W-:Y:S01]  /*2110*/  DFMA R18, R14, R8, R14 ;  /* 0x000000080e12722b */ /* 0x000fe2000000000e */
[----:B---3--:R-:W0:Y:S07]  /*2120*/  F2F.F64.F32 R16, R16 ;  /* 0x0000001000107310 */ /* 0x008e2e0000201800 */
        /* <DEDUP_REMOVED lines=13> */
.L_x_291:
[----:B------:R-:W-:Y:S05]  /*2200*/  BSYNC.RECONVERGENT B1 ;  /* 0x0000000000017941 */ /* 0x000fea0003800200 */
.L_x_290:
        /* <DEDUP_REMOVED lines=27> */
.L_x_293:
[----:B------:R-:W-:Y:S05]  /*23c0*/  BSYNC.RECONVERGENT B1 ;  /* 0x0000000000017941 */ /* 0x000fea0003800200 */
.L_x_292:
[----:B------:R-:W0:Y:S01]  /*23d0*/  F2F.F32.F64 R9, R8 ;  /* 0x0000000800097310 */ /* 0x000e220000301000 */
[----:B------:R-:W-:Y:S01]  /*23e0*/  IADD3 R3, PT, PT, R3, 0x2, RZ ;  /* 0x0000000203037810 */ /* 0x000fe20007ffe0ff */
[----:B0-----:R1:W-:Y:S06]  /*23f0*/  STG.E desc[UR18][R14.64], R9 ;  /* 0x000000090e007986 */ /* 0x0013ec000c101912 */
.L_x_289:
[----:B------:R-:W-:-:S09]  /*2400*/  UISETP.NE.AND UP1, UPT, UR15, URZ, UPT ;  /* 0x000000ff0f00728c */ /* 0x000fd2000bf25270 */
[----:B------:R-:W-:Y:S05]  /*2410*/  BRA.U !UP1, `(.L_x_279) ;  /* 0x0000000109787547 */ /* 0x000fea000b800000 */
[----:B0-----:R-:W0:Y:S01]  /*2420*/  LDC.64 R10, c[0x0][0x390] ;  /* 0x0000e400ff0a7b82 */ /* 0x001e220000000a00 */
[----:B------:R-:W3:Y:S02]  /*2430*/  LDCU UR5, c[0x0][0x39c] ;  /* 0x00007380ff0577ac */ /* 0x000ee40008000800 */
[----:B---3--:R-:W-:-:S04]  /*2440*/  IMAD R3, R3, UR5, R4 ;  /* 0x0000000503037c24 */ /* 0x008fc8000f8e0204 */
[----:B0-----:R-:W-:-:S05]  /*2450*/  IMAD.WIDE R10, R3, 0x4, R10 ;  /* 0x00000004030a7825 */ /* 0x001fca00078e020a */
[----:B------:R-:W3:Y:S01]  /*2460*/  LDG.E R16, desc[UR18][R10.64] ;  /* 0x000000120a107981 */ /* 0x000ee2000c1e1900 */
[----:B------:R-:W1:Y:S01]  /*2470*/  MUFU.RCP64H R3, R13 ;  /* 0x0000000d00037308 */ /* 0x000e620000001800 */
[----:B------:R-:W-:Y:S01]  /*2480*/  IMAD.MOV.U32 R2, RZ, RZ, 0x1 ;  /* 0x00000001ff027424 */ /* 0x000fe200078e00ff */
[----:B------:R-:W-:Y:S05]  /*2490*/  BSSY.RECONVERGENT B1, `(.L_x_294) ;  /* 0x0000014000017945 */ /* 0x000fea0003800200 */
[----:B-12---:R-:W-:-:S08]  /*24a0*/  DFMA R8, -R12, R2, 1 ;  /* 0x3ff000000c08742b */ /* 0x006fd00000000102 */
        /* <DEDUP_REMOVED lines=18> */
.L_x_295:
[----:B------:R-:W-:Y:S05]  /*25d0*/  BSYNC.RECONVERGENT B1 ;  /* 0x0000000000017941 */ /* 0x000fea0003800200 */
.L_x_294:
[----:B------:R-:W0:Y:S02]  /*25e0*/  F2F.F32.F64 R3, R2 ;  /* 0x0000000200037310 */ /* 0x000e240000301000 */
[----:B0-----:R3:W-:Y:S02]  /*25f0*/  STG.E desc[UR18][R10.64], R3 ;  /* 0x000000030a007986 */ /* 0x0017e4000c101912 */
.L_x_279:
[----:B------:R-:W4:Y:S01]  /*2600*/  LDCU.64 UR16, c[0x0][0x388] ;  /* 0x00007100ff1077ac */ /* 0x000f220008000a00 */
[----:B------:R-:W-:Y:S01]  /*2610*/  IMAD R0, R4, 0x3, RZ ;  /* 0x0000000304007824 */ /* 0x000fe200078e02ff */
[----:B------:R-:W-:Y:S01]  /*2620*/  PRMT R12, RZ, 0x7610, R12 ;  /* 0x00007610ff0c7816 */ /* 0x000fe2000000000c */
[----:B------:R-:W5:Y:S01]  /*2630*/  LDCU UR5, c[0x0][0x398] ;  /* 0x00007300ff0577ac */ /* 0x000f620008000800 */
[----:B------:R-:W-:Y:S02]  /*2640*/  PRMT R13, RZ, 0x7610, R13 ;  /* 0x00007610ff0d7816 */ /* 0x000fe4000000000d */
[----:B----4-:R-:W-:-:S04]  /*2650*/  IADD3 R2, P0, PT, R0, UR16, RZ ;  /* 0x0000001000027c10 */ /* 0x010fc8000ff1e0ff */
[----:B---3--:R-:W-:Y:S01]  /*2660*/  LEA.HI.X.SX32 R3, R0, UR17, 0x1, P0 ;  /* 0x0000001100037c11 */ /* 0x008fe200080f0eff */
[----:B-----5:R-:W-:Y:S01]  /*2670*/  UISETP.GE.U32.AND UP1, UPT, UR5, 0x4, UPT ;  /* 0x000000040500788c */ /* 0x020fe2000bf26070 */
[----:B------:R-:W-:Y:S02]  /*2680*/  PRMT R0, RZ, 0x7610, R0 ;  /* 0x00007610ff007816 */ /* 0x000fe40000000000 */
[----:B------:R-:W-:Y:S01]  /*2690*/  UMOV UR5, URZ ;  /* 0x000000ff00057c82 */ /* 0x000fe20008000000 */
[----:B------:R3:W-:Y:S04]  /*26a0*/  STG.E.U8 desc[UR18][R2.64], RZ ;  /* 0x000000ff02007986 */ /* 0x0007e8000c101112 */
[----:B------:R3:W-:Y:S04]  /*26b0*/  STG.E.U8 desc[UR18][R2.64+0x1], RZ ;  /* 0x000001ff02007986 */ /* 0x0007e8000c101112 */
[----:B------:R3:W-:Y:S01]  /*26c0*/  STG.E.U8 desc[UR18][R2.64+0x2], RZ ;  /* 0x000002ff02007986 */ /* 0x0007e2000c101112 */
[----:B------:R-:W-:Y:S05]  /*26d0*/  BRA.U !UP1, `(.L_x_296) ;  /* 0x0000000509747547 */ /* 0x000fea000b800000 */
[----:B------:R-:W4:Y:S01]  /*26e0*/  LDC R7, c[0x0][0x39c] ;  /* 0x0000e700ff077b82 */ /* 0x000f220000000800 */
[----:B------:R-:W-:Y:S01]  /*26f0*/  PRMT R0, RZ, 0x7610, R0 ;  /* 0x00007610ff007816 */ /* 0x000fe20000000000 */
[----:B------:R-:W0:Y:S01]  /*2700*/  LDCU.64 UR16, c[0x0][0x380] ;  /* 0x00007000ff1077ac */ /* 0x000e220008000a00 */
[----:B------:R-:W-:Y:S01]  /*2710*/  USHF.R.S32.HI UR20, URZ, 0x1f, UR7 ;  /* 0x0000001fff147899 */ /* 0x000fe20008011407 */
[----:B------:R-:W-:-:S11]  /*2720*/  UMOV UR5, URZ ;  /* 0x000000ff00057c82 */ /* 0x000fd60008000000 */
.L_x_297:
[----:B012-4-:R-:W-:-:S04]  /*2730*/  IMAD R9, R7, UR5, R4 ;  /* 0x0000000507097c24 */ /* 0x017fc8000f8e0204 */
[----:B------:R-:W-:-:S05]  /*2740*/  IMAD R9, R9, 0x3, RZ ;  /* 0x0000000309097824 */ /* 0x000fca00078e02ff */
[----:B------:R-:W-:-:S04]  /*2750*/  IADD3 R8, P0, PT, R9, UR16, RZ ;  /* 0x0000001009087c10 */ /* 0x000fc8000ff1e0ff */
[----:B------:R-:W-:-:S05]  /*2760*/  LEA.HI.X.SX32 R9, R9, UR17, 0x1, P0 ;  /* 0x0000001109097c11 */ /* 0x000fca00080f0eff */
[----:B------:R-:W2:Y:S02]  /*2770*/  LDG.E.U8 R10, desc[UR18][R8.64] ;  /* 0x00000012080a7981 */ /* 0x000ea4000c1e1100 */
[----:B--2---:R-:W-:-:S05]  /*2780*/  I2FP.F32.U32 R10, R10 ;  /* 0x0000000a000a7245 */ /* 0x004fca0000201000 */
[----:B------:R-:W-:-:S06]  /*2790*/  FMUL R10, R10, 0.25 ;  /* 0x3e8000000a0a7820 */ /* 0x000fcc0000400000 */
[----:B------:R-:W0:Y:S02]  /*27a0*/  F2I.U32.TRUNC.NTZ R10, R10 ;  /* 0x0000000a000a7305 */ /* 0x000e24000020f000 */
[----:B0-----:R-:W-:-:S05]  /*27b0*/  IADD3 R13, PT, PT, R10, R13, RZ ;  /* 0x0000000d0a0d7210 */ /* 0x001fca0007ffe0ff */
[----:B------:R0:W-:Y:S04]  /*27c0*/  STG.E.U8 desc[UR18][R2.64], R13 ;  /* 0x0000000d02007986 */ /* 0x0001e8000c101112 */
[----:B------:R-:W2:Y:S02]  /*27d0*/  LDG.E.U8 R11, desc[UR18][R8.64+0x1] ;  /* 0x00000112080b7981 */ /* 0x000ea4000c1e1100 */
[----:B--2---:R-:W-:-:S05]  /*27e0*/  I2FP.F32.U32 R11, R11 ;  /* 0x0000000b000b7245 */ /* 0x004fca0000201000 */
[----:B------:R-:W-:-:S04]  /*27f0*/  FMUL R14, R11, 0.25 ;  /* 0x3e8000000b0e7820 */ /* 0x000fc80000400000 */
[----:B------:R-:W1:Y:S02]  /*2800*/  F2I.U32.TRUNC.NTZ R11, R14 ;  /* 0x0000000e000b7305 */ /* 0x000e64000020f000 */
[----:B-1----:R-:W-:-:S05]  /*2810*/  IMAD.IADD R15, R11, 0x1, R12 ;  /* 0x000000010b0f7824 */ /* 0x002fca00078e020c */
[----:B------:R1:W-:Y:S04]  /*2820*/  STG.E.U8 desc[UR18][R2.64+0x1], R15 ;  /* 0x0000010f02007986 */ /* 0x0003e8000c101112 */
[----:B------:R-:W2:Y:S01]  /*2830*/  LDG.E.U8 R11, desc[UR18][R8.64+0x2] ;  /* 0x00000212080b7981 */ /* 0x000ea2000c1e1100 */
[----:B------:R-:W-:Y:S02]  /*2840*/  IADD3 R10, P0, PT, R8, UR7, RZ ;  /* 0x00000007080a7c10 */ /* 0x000fe4000ff1e0ff */
[----:B--2---:R-:W-:-:S05]  /*2850*/  I2FP.F32.U32 R11, R11 ;  /* 0x0000000b000b7245 */ /* 0x004fca0000201000 */
[----:B------:R-:W-:Y:S01]  /*2860*/  FMUL R12, R11, 0.25 ;  /* 0x3e8000000b0c7820 */ /* 0x000fe20000400000 */
[----:B------:R-:W-:-:S03]  /*2870*/  IADD3.X R11, PT, PT, R9, UR20, RZ, P0, !PT ;  /* 0x00000014090b7c10 */ /* 0x000fc600087fe4ff */
[----:B------:R-:W2:Y:S02]  /*2880*/  F2I.U32.TRUNC.NTZ R17, R12 ;  /* 0x0000000c00117305 */ /* 0x000ea4000020f000 */
[----:B--2---:R-:W-:-:S05]  /*2890*/  IADD3 R17, PT, PT, R17, R0, RZ ;  /* 0x0000000011117210 */ /* 0x004fca0007ffe0ff */
[----:B------:R2:W-:Y:S04]  /*28a0*/  STG.E.U8 desc[UR18][R2.64+0x2], R17 ;  /* 0x0000021102007986 */ /* 0x0005e8000c101112 */
[----:B------:R-:W4:Y:S02]  /*28b0*/  LDG.E.U8 R0, desc[UR18][R10.64] ;  /* 0x000000120a007981 */ /* 0x000f24000c1e1100 */
[----:B----4-:R-:W-:-:S05]  /*28c0*/  I2FP.F32.U32 R0, R0 ;  /* 0x0000000000007245 */ /* 0x010fca0000201000 */
[----:B------:R-:W-:-:S06]  /*28d0*/  FMUL R0, R0, 0.25 ;  /* 0x3e80000000007820 */ /* 0x000fcc0000400000 */
[----:B------:R-:W0:Y:S02]  /*28e0*/  F2I.U32.TRUNC.NTZ R0, R0 ;  /* 0x0000000000007305 */ /* 0x000e24000020f000 */
[----:B0-----:R-:W-:-:S05]  /*28f0*/  IMAD.IADD R13, R13, 0x1, R0 ;  /* 0x000000010d0d7824 */ /* 0x001fca00078e0200 */
[----:B------:R0:W-:Y:S04]  /*2900*/  STG.E.U8 desc[UR18][R2.64], R13 ;  /* 0x0000000d02007986 */ /* 0x0001e8000c101112 */
[----:B------:R-:W4:Y:S02]  /*2910*/  LDG.E.U8 R8, desc[UR18][R10.64+0x1] ;  /* 0x000001120a087981 */ /* 0x000f24000c1e1100 */
[----:B----4-:R-:W-:-:S05]  /*2920*/  I2FP.F32.U32 R8, R8 ;  /* 0x0000000800087245 */ /* 0x010fca0000201000 */
[----:B------:R-:W-:-:S06]  /*2930*/  FMUL R12, R8, 0.25 ;  /* 0x3e800000080c7820 */ /* 0x000fcc0000400000 */
[----:B------:R-:W1:Y:S02]  /*2940*/  F2I.U32.TRUNC.NTZ R12, R12 ;  /* 0x0000000c000c7305 */ /* 0x000e64000020f000 */
[----:B-1----:R-:W-:-:S05]  /*2950*/  IADD3 R15, PT, PT, R15, R12, RZ ;  /* 0x0000000c0f0f7210 */ /* 0x002fca0007ffe0ff */
[----:B------:R1:W-:Y:S04]  /*2960*/  STG.E.U8 desc[UR18][R2.64+0x1], R15 ;  /* 0x0000010f02007986 */ /* 0x0003e8000c101112 */
[----:B------:R-:W4:Y:S02]  /*2970*/  LDG.E.U8 R8, desc[UR18][R10.64+0x2] ;  /* 0x000002120a087981 */ /* 0x000f24000c1e1100 */
[----:B----4-:R-:W-:-:S05]  /*2980*/  I2FP.F32.U32 R8, R8 ;  /* 0x0000000800087245 */ /* 0x010fca0000201000 */
[----:B------:R-:W-:Y:S01]  /*2990*/  FMUL R0, R8, 0.25 ;  /* 0x3e80000008007820 */ /* 0x000fe20000400000 */
[----:B------:R-:W-:-:S04]  /*29a0*/  IADD3 R8, P0, PT, R10, UR7, RZ ;  /* 0x000000070a087c10 */ /* 0x000fc8000ff1e0ff */
[----:B------:R-:W-:Y:S01]  /*29b0*/  IADD3.X R9, PT, PT, R11, UR20, RZ, P0, !PT ;  /* 0x000000140b097c10 */ /* 0x000fe200087fe4ff */
[----:B------:R-:W2:Y:S02]  /*29c0*/  F2I.U32.TRUNC.NTZ R0, R0 ;  /* 0x0000000000007305 */ /* 0x000ea4000020f000 */
[----:B--2---:R-:W-:-:S05]  /*29d0*/  IMAD.IADD R17, R17, 0x1, R0 ;  /* 0x0000000111117824 */ /* 0x004fca00078e0200 */
[----:B------:R2:W-:Y:S04]  /*29e0*/  STG.E.U8 desc[UR18][R2.64+0x2], R17 ;  /* 0x0000021102007986 */ /* 0x0005e8000c101112 */
[----:B------:R-:W4:Y:S02]  /*29f0*/  LDG.E.U8 R12, desc[UR18][R8.64] ;  /* 0x00000012080c7981 */ /* 0x000f24000c1e1100 */
[----:B----4-:R-:W-:-:S05]  /*2a00*/  I2FP.F32.U32 R12, R12 ;  /* 0x0000000c000c7245 */ /* 0x010fca0000201000 */
[----:B------:R-:W-:-:S06]  /*2a10*/  FMUL R12, R12, 0.25 ;  /* 0x3e8000000c0c7820 */ /* 0x000fcc0000400000 */
[----:B------:R-:W0:Y:S02]  /*2a20*/  F2I.U32.TRUNC.NTZ R12, R12 ;  /* 0x0000000c000c7305 */ /* 0x000e24000020f000 */
[----:B0-----:R-:W-:-:S05]  /*2a30*/  IADD3 R13, PT, PT, R13, R12, RZ ;  /* 0x0000000c0d0d7210 */ /* 0x001fca0007ffe0ff */
[----:B------:R0:W-:Y:S04]  /*2a40*/  STG.E.U8 desc[UR18][R2.64], R13 ;  /* 0x0000000d02007986 */ /* 0x0001e8000c101112 */
[----:B------:R-:W4:Y:S02]  /*2a50*/  LDG.E.U8 R0, desc[UR18][R8.64+0x1] ;  /* 0x0000011208007981 */ /* 0x000f24000c1e1100 */
[----:B----4-:R-:W-:-:S05]  /*2a60*/  I2FP.F32.U32 R0, R0 ;  /* 0x0000000000007245 */ /* 0x010fca0000201000 */
[----:B------:R-:W-:-:S06]  /*2a70*/  FMUL R0, R0, 0.25 ;  /* 0x3e80000000007820 */ /* 0x000fcc0000400000 */
[----:B------:R-:W1:Y:S02]  /*2a80*/  F2I.U32.TRUNC.NTZ R0, R0 ;  /* 0x0000000000007305 */ /* 0x000e64000020f000 */
[----:B-1----:R-:W-:-:S05]  /*2a90*/  IMAD.IADD R15, R15, 0x1, R0 ;  /* 0x000000010f0f7824 */ /* 0x002fca00078e0200 */
[----:B------:R1:W-:Y:S04]  /*2aa0*/  STG.E.U8 desc[UR18][R2.64+0x1], R15 ;  /* 0x0000010f02007986 */ /* 0x0003e8000c101112 */
[----:B------:R-:W4:Y:S02]  /*2ab0*/  LDG.E.U8 R10, desc[UR18][R8.64+0x2] ;  /* 0x00000212080a7981 */ /* 0x000f24000c1e1100 */
[----:B----4-:R-:W-:-:S05]  /*2ac0*/  I2FP.F32.U32 R10, R10 ;  /* 0x0000000a000a7245 */ /* 0x010fca0000201000 */
[----:B------:R-:W-:Y:S01]  /*2ad0*/  FMUL R12, R10, 0.25 ;  /* 0x3e8000000a0c7820 */ /* 0x000fe20000400000 */
[----:B------:R-:W-:-:S04]  /*2ae0*/  IADD3 R10, P0, PT, R8, UR7, RZ ;  /* 0x00000007080a7c10 */ /* 0x000fc8000ff1e0ff */
[----:B------:R-:W-:Y:S01]  /*2af0*/  IADD3.X R11, PT, PT, R9, UR20, RZ, P0, !PT ;  /* 0x00000014090b7c10 */ /* 0x000fe200087fe4ff */
        /* <DEDUP_REMOVED lines=15> */
[----:B------:R-:W4:Y:S01]  /*2bf0*/  LDG.E.U8 R9, desc[UR18][R10.64+0x2] ;  /* 0x000002120a097981 */ /* 0x000f22000c1e1100 */
[----:B------:R-:W-:Y:S01]  /*2c00*/  UIADD3 UR5, UPT, UPT, UR5, 0x4, URZ ;  /* 0x0000000405057890 */ /* 0x000fe2000fffe0ff */
[----:B------:R-:W-:-:S03]  /*2c10*/  PRMT R12, R15, 0x7610, R12 ;  /* 0x000076100f0c7816 */ /* 0x000fc6000000000c */
[----:B------:R-:W-:Y:S01]  /*2c20*/  UISETP.NE.AND UP1, UPT, UR5, UR9, UPT ;  /* 0x000000090500728c */ /* 0x000fe2000bf25270 */
[----:B----4-:R-:W-:-:S05]  /*2c30*/  I2FP.F32.U32 R9, R9 ;  /* 0x0000000900097245 */ /* 0x010fca0000201000 */
[----:B------:R-:W-:-:S04]  /*2c40*/  FMUL R9, R9, 0.25 ;  /* 0x3e80000009097820 */ /* 0x000fc80000400000 */
[----:B------:R-:W2:Y:S02]  /*2c50*/  F2I.U32.TRUNC.NTZ R0, R9 ;  /* 0x0000000900007305 */ /* 0x000ea4000020f000 */
[----:B--2---:R-:W-:-:S05]  /*2c60*/  IMAD.IADD R17, R17, 0x1, R0 ;  /* 0x0000000111117824 */ /* 0x004fca00078e0200 */
[----:B------:R0:W-:Y:S01]  /*2c70*/  STG.E.U8 desc[UR18][R2.64+0x2], R17 ;  /* 0x0000021102007986 */ /* 0x0001e2000c101112 */
[----:B------:R-:W-:Y:S01]  /*2c80*/  PRMT R0, R17, 0x7610, R0 ;  /* 0x0000761011007816 */ /* 0x000fe20000000000 */
[----:B------:R-:W-:Y:S06]  /*2c90*/  BRA.U UP1, `(.L_x_297) ;  /* 0xfffffff901a47547 */ /* 0x000fec000b83ffff */
[----:B------:R-:W-:-:S05]  /*2ca0*/  UMOV UR5, UR9 ;  /* 0x0000000900057c82 */ /* 0x000fca0008000000 */
.L_x_296:
[----:B------:R-:W-:-:S09]  /*2cb0*/  UISETP.NE.AND UP1, UPT, UR13, URZ, UPT ;  /* 0x000000ff0d00728c */ /* 0x000fd2000bf25270 */
[----:B------:R-:W-:Y:S05]  /*2cc0*/  BRA.U !UP1, `(.L_x_298) ;  /* 0x0000000509347547 */ /* 0x000fea000b800000 */
[----:B------:R-:W-:Y:S02]  /*2cd0*/  UISETP.NE.AND UP1, UPT, UR13, 0x1, UPT ;  /* 0x000000010d00788c */ /* 0x000fe4000bf25270 */
[----:B------:R-:W-:-:S07]  /*2ce0*/  UISETP.NE.AND UP2, UPT, UR15, URZ, UPT ;  /* 0x000000ff0f00728c */ /* 0x000fce000bf45270 */
[----:B------:R-:W-:Y:S05]  /*2cf0*/  BRA.U !UP1, `(.L_x_299) ;  /* 0x0000000109c07547 */ /* 0x000fea000b800000 */
[----:B------:R-:W4:Y:S01]  /*2d00*/  LDCU UR16, c[0x0][0x39c] ;  /* 0x00007380ff1077ac */ /* 0x000f220008000800 */
[----:B------:R-:W5:Y:S01]  /*2d10*/  LDCU.64 UR22, c[0x0][0x380] ;  /* 0x00007000ff1677ac */ /* 0x000f620008000a00 */
[----:B----4-:R-:W-:-:S05]  /*2d20*/  MOV R7, UR16 ;  /* 0x0000001000077c02 */ /* 0x010fca0008000f00 */
[----:B------:R-:W-:-:S04]  /*2d30*/  IMAD R7, R7, UR5, R4 ;  /* 0x0000000507077c24 */ /* 0x000fc8000f8e0204 */
[----:B------:R-:W-:-:S05]  /*2d40*/  IMAD R7, R7, 0x3, RZ ;  /* 0x0000000307077824 */ /* 0x000fca00078e02ff */
[----:B-----5:R-:W-:-:S04]  /*2d50*/  IADD3 R8, P0, PT, R7, UR22, RZ ;  /* 0x0000001607087c10 */ /* 0x020fc8000ff1e0ff */
[----:B012---:R-:W-:-:S05]  /*2d60*/  LEA.HI.X.SX32 R9, R7, UR23, 0x1, P0 ;  /* 0x0000001707097c11 */ /* 0x007fca00080f0eff */
[----:B------:R-:W2:Y:S02]  /*2d70*/  LDG.E.U8 R7, desc[UR18][R8.64] ;  /* 0x0000001208077981 */ /* 0x000ea4000c1e1100 */
[----:B--2---:R-:W-:-:S05]  /*2d80*/  I2FP.F32.U32 R7, R7 ;  /* 0x0000000700077245 */ /* 0x004fca0000201000 */
[----:B------:R-:W-:-:S04]  /*2d90*/  FMUL R7, R7, 0.25 ;  /* 0x3e80000007077820 */ /* 0x000fc80000400000 */
[----:B------:R-:W0:Y:S02]  /*2da0*/  F2I.U32.TRUNC.NTZ R10, R7 ;  /* 0x00000007000a7305 */ /* 0x000e24000020f000 */
[----:B0-----:R-:W-:-:S05]  /*2db0*/  IMAD.IADD R13, R13, 0x1, R10 ;  /* 0x000000010d0d7824 */ /* 0x001fca00078e020a */
[----:B------:R0:W-:Y:S04]  /*2dc0*/  STG.E.U8 desc[UR18][R2.64], R13 ;  /* 0x0000000d02007986 */ /* 0x0001e8000c101112 */
[----:B------:R-:W2:Y:S02]  /*2dd0*/  LDG.E.U8 R10, desc[UR18][R8.64+0x1] ;  /* 0x00000112080a7981 */ /* 0x000ea4000c1e1100 */
[----:B--2---:R-:W-:-:S05]  /*2de0*/  I2FP.F32.U32 R10, R10 ;  /* 0x0000000a000a7245 */ /* 0x004fca0000201000 */
[----:B------:R-:W-:-:S04]  /*2df0*/  FMUL R14, R10, 0.25 ;  /* 0x3e8000000a0e7820 */ /* 0x000fc80000400000 */
[----:B------:R-:W1:Y:S02]  /*2e00*/  F2I.U32.TRUNC.NTZ R11, R14 ;  /* 0x0000000e000b7305 */ /* 0x000e64000020f000 */
[----:B-1----:R-:W-:-:S05]  /*2e10*/  IADD3 R15, PT, PT, R12, R11, RZ ;  /* 0x0000000b0c0f7210 */ /* 0x002fca0007ffe0ff */
[----:B------:R1:W-:Y:S04]  /*2e20*/  STG.E.U8 desc[UR18][R2.64+0x1], R15 ;  /* 0x0000010f02007986 */ /* 0x0003e8000c101112 */
[----:B------:R-:W2:Y:S02]  /*2e30*/  LDG.E.U8 R10, desc[UR18][R8.64+0x2] ;  /* 0x00000212080a7981 */ /* 0x000ea4000c1e1100 */
[----:B--2---:R-:W-:-:S05]  /*2e40*/  I2FP.F32.U32 R10, R10 ;  /* 0x0000000a000a7245 */ /* 0x004fca0000201000 */
        /* <DEDUP_REMOVED lines=12> */
[----:B------:R-:W5:Y:S02]  /*2f10*/  LDG.E.U8 R7, desc[UR18][R10.64+0x1] ;  /* 0x000001120a077981 */ /* 0x000f64000c1e1100 */
[----:B-----5:R-:W-:-:S05]  /*2f20*/  I2FP.F32.U32 R7, R7 ;  /* 0x0000000700077245 */ /* 0x020fca0000201000 */
[----:B------:R-:W-:-:S04]  /*2f30*/  FMUL R7, R7, 0.25 ;  /* 0x3e80000007077820 */ /* 0x000fc80000400000 */
[----:B------:R-:W1:Y:S02]  /*2f40*/  F2I.U32.TRUNC.NTZ R8, R7 ;  /* 0x0000000700087305 */ /* 0x000e64000020f000 */
[----:B-1----:R-:W-:-:S05]  /*2f50*/  IMAD.IADD R15, R15, 0x1, R8 ;  /* 0x000000010f0f7824 */ /* 0x002fca00078e0208 */
[----:B------:R4:W-:Y:S04]  /*2f60*/  STG.E.U8 desc[UR18][R2.64+0x1], R15 ;  /* 0x0000010f02007986 */ /* 0x0009e8000c101112 */
[----:B------:R-:W5:Y:S01]  /*2f70*/  LDG.E.U8 R8, desc[UR18][R10.64+0x2] ;  /* 0x000002120a087981 */ /* 0x000f62000c1e1100 */
[----:B------:R-:W-:Y:S01]  /*2f80*/  PRMT R12, R15, 0x7610, R12 ;  /* 0x000076100f0c7816 */ /* 0x000fe2000000000c */
[----:B------:R-:W-:Y:S01]  /*2f90*/  UIADD3 UR5, UPT, UPT, UR5, 0x2, URZ ;  /* 0x0000000205057890 */ /* 0x000fe2000fffe0ff */
[----:B-----5:R-:W-:-:S05]  /*2fa0*/  I2FP.F32.U32 R8, R8 ;  /* 0x0000000800087245 */ /* 0x020fca0000201000 */
[----:B------:R-:W-:-:S06]  /*2fb0*/  FMUL R8, R8, 0.25 ;  /* 0x3e80000008087820 */ /* 0x000fcc0000400000 */
[----:B------:R-:W2:Y:S02]  /*2fc0*/  F2I.U32.TRUNC.NTZ R8, R8 ;  /* 0x0000000800087305 */ /* 0x000ea4000020f000 */
[----:B--2---:R-:W-:-:S04]  /*2fd0*/  IADD3 R17, PT, PT, R17, R8, RZ ;  /* 0x0000000811117210 */ /* 0x004fc80007ffe0ff */
[----:B------:R-:W-:Y:S01]  /*2fe0*/  PRMT R0, R17, 0x7610, R0 ;  /* 0x0000761011007816 */ /* 0x000fe20000000000 */
[----:B------:R4:W-:Y:S06]  /*2ff0*/  STG.E.U8 desc[UR18][R2.64+0x2], R17 ;  /* 0x0000021102007986 */ /* 0x0009ec000c101112 */
.L_x_299:
[----:B------:R-:W-:Y:S05]  /*3000*/  BRA.U !UP2, `(.L_x_298) ;  /* 0x000000010a647547 */ /* 0x000fea000b800000 */
[----:B------:R-:W5:Y:S01]  /*3010*/  LDCU UR16, c[0x0][0x39c] ;  /* 0x00007380ff1077ac */ /* 0x000f620008000800 */
[----:B------:R-:W0:Y:S01]  /*3020*/  LDCU.64 UR22, c[0x0][0x380] ;  /* 0x00007000ff1677ac */ /* 0x000e220008000a00 */
[----:B-----5:R-:W-:-:S04]  /*3030*/  IMAD.U32 R7, RZ, RZ, UR16 ;  /* 0x00000010ff077e24 */ /* 0x020fc8000f8e00ff */
[----:B------:R-:W-:-:S04]  /*3040*/  IMAD R4, R7, UR5, R4 ;  /* 0x0000000507047c24 */ /* 0x000fc8000f8e0204 */
[----:B------:R-:W-:-:S05]  /*3050*/  IMAD R4, R4, 0x3, RZ ;  /* 0x0000000304047824 */ /* 0x000fca00078e02ff */
[----:B0-----:R-:W-:-:S04]  /*3060*/  IADD3 R8, P0, PT, R4, UR22, RZ ;  /* 0x0000001604087c10 */ /* 0x001fc8000ff1e0ff */
[----:B-12---:R-:W-:-:S05]  /*3070*/  LEA.HI.X.SX32 R9, R4, UR23, 0x1, P0 ;  /* 0x0000001704097c11 */ /* 0x006fca00080f0eff */
[----:B------:R-:W2:Y:S02]  /*3080*/  LDG.E.U8 R4, desc[UR18][R8.64] ;  /* 0x0000001208047981 */ /* 0x000ea4000c1e1100 */
[----:B--2---:R-:W-:-:S05]  /*3090*/  I2FP.F32.U32 R4, R4 ;  /* 0x0000000400047245 */ /* 0x004fca0000201000 */
[----:B------:R-:W-:-:S06]  /*30a0*/  FMUL R4, R4, 0.25 ;  /* 0x3e80000004047820 */ /* 0x000fcc0000400000 */
[----:B------:R-:W4:Y:S02]  /*30b0*/  F2I.U32.TRUNC.NTZ R4, R4 ;  /* 0x0000000400047305 */ /* 0x000f24000020f000 */
[----:B----4-:R-:W-:-:S05]  /*30c0*/  IADD3 R13, PT, PT, R4, R13, RZ ;  /* 0x0000000d040d7210 */ /* 0x010fca0007ffe0ff */
[----:B------:R0:W-:Y:S04]  /*30d0*/  STG.E.U8 desc[UR18][R2.64], R13 ;  /* 0x0000000d02007986 */ /* 0x0001e8000c101112 */
[----:B------:R-:W2:Y:S02]  /*30e0*/  LDG.E.U8 R7, desc[UR18][R8.64+0x1] ;  /* 0x0000011208077981 */ /* 0x000ea4000c1e1100 */
[----:B--2---:R-:W-:-:S05]  /*30f0*/  I2FP.F32.U32 R7, R7 ;  /* 0x0000000700077245 */ /* 0x004fca0000201000 */
[----:B------:R-:W-:-:S06]  /*3100*/  FMUL R7, R7, 0.25 ;  /* 0x3e80000007077820 */ /* 0x000fcc0000400000 */
[----:B------:R-:W1:Y:S02]  /*3110*/  F2I.U32.TRUNC.NTZ R7, R7 ;  /* 0x0000000700077305 */ /* 0x000e64000020f000 */
[----:B-1----:R-:W-:-:S05]  /*3120*/  IMAD.IADD R11, R7, 0x1, R12 ;  /* 0x00000001070b7824 */ /* 0x002fca00078e020c */
[----:B------:R0:W-:Y:S04]  /*3130*/  STG.E.U8 desc[UR18][R2.64+0x1], R11 ;  /* 0x0000010b02007986 */ /* 0x0001e8000c101112 */
[----:B------:R-:W2:Y:S02]  /*3140*/  LDG.E.U8 R10, desc[UR18][R8.64+0x2] ;  /* 0x00000212080a7981 */ /* 0x000ea4000c1e1100 */
[----:B--2---:R-:W-:-:S05]  /*3150*/  I2FP.F32.U32 R10, R10 ;  /* 0x0000000a000a7245 */ /* 0x004fca0000201000 */
[----:B------:R-:W-:-:S04]  /*3160*/  FMUL R10, R10, 0.25 ;  /* 0x3e8000000a0a7820 */ /* 0x000fc80000400000 */
[----:B------:R-:W1:Y:S02]  /*3170*/  F2I.U32.TRUNC.NTZ R15, R10 ;  /* 0x0000000a000f7305 */ /* 0x000e64000020f000 */
[----:B-1----:R-:W-:-:S05]  /*3180*/  IADD3 R15, PT, PT, R15, R0, RZ ;  /* 0x000000000f0f7210 */ /* 0x002fca0007ffe0ff */
[----:B------:R0:W-:Y:S02]  /*3190*/  STG.E.U8 desc[UR18][R2.64+0x2], R15 ;  /* 0x0000020f02007986 */ /* 0x0001e4000c101112 */
.L_x_298:
[----:B------:R-:W-:Y:S05]  /*31a0*/  BRA.U !UP0, `(.L_x_300) ;  /* 0xffffffcd08f47547 */ /* 0x000fea000b83ffff */
[----:B------:R-:W-:Y:S05]  /*31b0*/  EXIT ;  /* 0x000000000000794d */ /* 0x000fea0003800000 */
.L_x_255:
[----:B------:R-:W0:Y:S01]  /*31c0*/  LDC R0, c[0x0][0x370] ;  /* 0x0000dc00ff007b82 */ /* 0x000e220000000800 */
[----:B------:R-:W1:Y:S01]  /*31d0*/  LDCU.64 UR4, c[0x0][0x388] ;  /* 0x00007100ff0477ac */ /* 0x000e620008000a00 */
[----:B------:R-:W-:-:S04]  /*31e0*/  IMAD R5, R5, UR6, R6 ;  /* 0x0000000605057c24 */ /* 0x000fc8000f8e0206 */
[----:B------:R-:W-:Y:S02]  /*31f0*/  IMAD R3, R5, 0x3, RZ ;  /* 0x0000000305037824 */ /* 0x000fe400078e02ff */
[----:B------:R-:W2:Y:S08]  /*3200*/  LDC R2, c[0x0][0x370] ;  /* 0x0000dc00ff027b82 */ /* 0x000eb00000000800 */
[----:B------:R-:W3:Y:S01]  /*3210*/  LDC R4, c[0x0][0x370] ;  /* 0x0000dc00ff047b82 */ /* 0x000ee20000000800 */
[----:B0-----:R-:W-:-:S04]  /*3220*/  IMAD R0, R0, 0x100, R5 ;  /* 0x0000010000007824 */ /* 0x001fc800078e0205 */
[----:B------:R-:W-:Y:S01]  /*3230*/  IMAD R0, R0, 0x3, RZ ;  /* 0x0000000300007824 */ /* 0x000fe200078e02ff */
[----:B--2---:R-:W-:Y:S02]  /*3240*/  LEA R5, R2, R5, 0x9 ;  /* 0x0000000502057211 */ /* 0x004fe400078e48ff */
[----:B-1----:R-:W-:-:S03]  /*3250*/  IADD3 R2, P0, PT, R3, UR4, RZ ;  /* 0x0000000403027c10 */ /* 0x002fc6000ff1e0ff */
[----:B------:R-:W-:Y:S01]  /*3260*/  IMAD R7, R5, 0x3, RZ ;  /* 0x0000000305077824 */ /* 0x000fe200078e02ff */
[----:B------:R-:W-:Y:S01]  /*3270*/  LEA.HI.X.SX32 R3, R3, UR5, 0x1, P0 ;  /* 0x0000000503037c11 */ /* 0x000fe200080f0eff */
[----:B---3--:R-:W-:Y:S01]  /*3280*/  IMAD R6, R4, 0x100, R5 ;  /* 0x0000010004067824 */ /* 0x008fe200078e0205 */
[----:B------:R-:W-:-:S03]  /*3290*/  IADD3 R4, P0, PT, R0, UR4, RZ ;  /* 0x0000000400047c10 */ /* 0x000fc6000ff1e0ff */
[----:B------:R-:W-:Y:S01]  /*32a0*/  STG.E.U8 desc[UR18][R2.64], RZ ;  /* 0x000000ff02007986 */ /* 0x000fe2000c101112 */
[----:B------:R-:W-:Y:S01]  /*32b0*/  LEA.HI.X.SX32 R5, R0, UR5, 0x1, P0 ;  /* 0x0000000500057c11 */ /* 0x000fe200080f0eff */
[----:B------:R-:W-:Y:S01]  /*32c0*/  IMAD R0, R6, 0x3, RZ ;  /* 0x0000000306007824 */ /* 0x000fe200078e02ff */
[C---:B------:R-:W-:Y:S01]  /*32d0*/  IADD3 R6, P0, PT, R7.reuse, UR4, RZ ;  /* 0x0000000407067c10 */ /* 0x040fe2000ff1e0ff */
[----:B------:R-:W-:Y:S03]  /*32e0*/  STG.E.U8 desc[UR18][R2.64+0x1], RZ ;  /* 0x000001ff02007986 */ /* 0x000fe6000c101112 */
[----:B------:R-:W-:Y:S01]  /*32f0*/  LEA.HI.X.SX32 R7, R7, UR5, 0x1, P0 ;  /* 0x0000000507077c11 */ /* 0x000fe200080f0eff */
[----:B------:R-:W-:Y:S01]  /*3300*/  STG.E.U8 desc[UR18][R2.64+0x2], RZ ;  /* 0x000002ff02007986 */ /* 0x000fe2000c101112 */
[----:B------:R-:W-:-:S03]  /*3310*/  IADD3 R8, P0, PT, R0, UR4, RZ ;  /* 0x0000000400087c10 */ /* 0x000fc6000ff1e0ff */
[----:B------:R-:W-:Y:S01]  /*3320*/  STG.E.U8 desc[UR18][R4.64], RZ ;  /* 0x000000ff04007986 */ /* 0x000fe2000c101112 */
[----:B------:R-:W-:-:S03]  /*3330*/  LEA.HI.X.SX32 R9, R0, UR5, 0x1, P0 ;  /* 0x0000000500097c11 */ /* 0x000fc600080f0eff */
        /* <DEDUP_REMOVED lines=9> */
        .weak           $__internal_7_$__cuda_sm20_div_rn_f64_full
        .type           $__internal_7_$__cuda_sm20_div_rn_f64_full,@function
        .size           $__internal_7_$__cuda_sm20_div_rn_f64_full,(.L_x_327 - $__internal_7_$__cuda_sm20_div_rn_f64_full)
$__internal_7_$__cuda_sm20_div_rn_f64_full:
[----:B------:R-:W-:Y:S01]  /*33d0*/  FSETP.GEU.AND P2, PT, |R17|, 1.469367938527859385e-39, PT ;  /* 0x001000001100780b */ /* 0x000fe20003f4e200 */
[----:B------:R-:W-:Y:S01]  /*33e0*/  IMAD.MOV.U32 R0, RZ, RZ, 0x1ca00000 ;  /* 0x1ca00000ff007424 */ /* 0x000fe200078e00ff */
[C---:B------:R-:W-:Y:S01]  /*33f0*/  FSETP.GEU.AND P0, PT, |R21|.reuse, 1.469367938527859385e-39, PT ;  /* 0x001000001500780b */ /* 0x040fe20003f0e200 */
[----:B------:R-:W-:Y:S01]  /*3400*/  BSSY.RECONVERGENT B0, `(.L_x_301) ;  /* 0x0000059000007945 */ /* 0x000fe20003800200 */
[----:B------:R-:W-:Y:S02]  /*3410*/  LOP3.LUT R18, R21, 0x800fffff, RZ, 0xc0, !PT ;  /* 0x800fffff15127812 */ /* 0x000fe400078ec0ff */
[----:B------:R-:W-:Y:S02]  /*3420*/  LOP3.LUT R2, R17, 0x7ff00000, RZ, 0xc0, !PT ;  /* 0x7ff0000011027812 */ /* 0x000fe400078ec0ff */
[----:B------:R-:W-:Y:S02]  /*3430*/  LOP3.LUT R19, R18, 0x3ff00000, RZ, 0xfc, !PT ;  /* 0x3ff0000012137812 */ /* 0x000fe400078efcff */
[----:B------:R-:W-:-:S02]  /*3440*/  MOV R18, R20 ;  /* 0x0000001400127202 */ /* 0x000fc40000000f00 */
[C---:B------:R-:W-:Y:S01]  /*3450*/  LOP3.LUT R7, R21.reuse, 0x7ff00000, RZ, 0xc0, !PT ;  /* 0x7ff0000015077812 */ /* 0x040fe200078ec0ff */
        /* <DEDUP_REMOVED lines=10> */
[----:B------:R-:W-:Y:S02]  /*3500*/  MOV R28, R16 ;  /* 0x00000010001c7202 */ /* 0x000fe40000000f00 */
[----:B------:R-:W-:Y:S01]  /*3510*/  @!P2 LOP3.LUT R25, R9, 0x100000, RZ, 0xfc, !PT ;  /* 0x001000000919a812 */ /* 0x000fe200078efcff */
[----:B------:R-:W-:Y:S01]  /*3520*/  IMAD.MOV.U32 R9, RZ, RZ, R2 ;  /* 0x000000ffff097224 */ /* 0x000fe200078e0002 */
[----:B------:R-:W-:Y:S02]  /*3530*/  MOV R26, 0x1 ;  /* 0x00000001001a7802 */ /* 0x000fe40000000f00 */
[----:B------:R-:W-:-:S02]  /*3540*/  @!P0 LOP3.LUT R7, R19, 0x7ff00000, RZ, 0xc0, !PT ;  /* 0x7ff0000013078812 */ /* 0x000fc400078ec0ff */
        /* <DEDUP_REMOVED lines=10> */
[----:B------:R-:W-:-:S04]  /*35f0*/  IADD3 R24, PT, PT, R9, -0x1, RZ ;  /* 0xffffffff09187810 */ /* 0x000fc80007ffe0ff */
[----:B------:R-:W-:Y:S01]  /*3600*/  ISETP.GT.U32.AND P0, PT, R24, 0x7feffffe, PT ;  /* 0x7feffffe1800780c */ /* 0x000fe20003f04070 */
[----:B------:R-:W-:-:S05]  /*3610*/  VIADD R24, R7, 0xffffffff ;  /* 0xffffffff07187836 */ /* 0x000fca0000000000 */
[----:B------:R-:W-:-:S13]  /*3620*/  ISETP.GT.U32.OR P0, PT, R24, 0x7feffffe, P0 ;  /* 0x7feffffe1800780c */ /* 0x000fda0000704470 */
[----:B------:R-:W-:Y:S05]  /*3630*/  @P0 BRA `(.L_x_302) ;  /* 0x0000000000740947 */ /* 0x000fea0003800000 */
[----:B------:R-:W-:Y:S02]  /*3640*/  LOP3.LUT R7, R21, 0x7ff00000, RZ, 0xc0, !PT ;  /* 0x7ff0000015077812 */ /* 0x000fe400078ec0ff */
[----:B------:R-:W-:Y:S02]  /*3650*/  MOV R16, RZ ;  /* 0x000000ff00107202 */ /* 0x000fe40000000f00 */
        /* <DEDUP_REMOVED lines=15> */
[C---:B------:R-:W-:Y:S01]  /*3750*/  IADD3 R17, PT, PT, -R0.reuse, RZ, RZ ;  /* 0x000000ff00117210 */ /* 0x040fe20007ffe1ff */
[----:B------:R-:W-:Y:S01]  /*3760*/  IMAD.MOV.U32 R16, RZ, RZ, RZ ;  /* 0x000000ffff107224 */ /* 0x000fe200078e00ff */
[----:B------:R-:W-:-:S05]  /*3770*/  IADD3 R0, PT, PT, -R0, -0x43300000, RZ ;  /* 0xbcd0000000007810 */ /* 0x000fca0007ffe1ff */
[----:B------:R-:W-:Y:S02]  /*3780*/  DFMA R16, R24, -R16, R26 ;  /* 0x800000101810722b */ /* 0x000fe4000000001a */
[----:B------:R-:W-:-:S08]  /*3790*/  DMUL.RP R26, R26, R18 ;  /* 0x000000121a1a7228 */ /* 0x000fd00000008000 */
[----:B------:R-:W-:Y:S02]  /*37a0*/  FSETP.NEU.AND P0, PT, |R17|, R0, PT ;  /* 0x000000001100720b */ /* 0x000fe40003f0d200 */
[----:B------:R-:W-:Y:S02]  /*37b0*/  LOP3.LUT R0, R27, R20, RZ, 0x3c, !PT ;  /* 0x000000141b007212 */ /* 0x000fe400078e3cff */
[----:B------:R-:W-:Y:S02]  /*37c0*/  FSEL R2, R26, R24, !P0 ;  /* 0x000000181a027208 */ /* 0x000fe40004000000 */
[----:B------:R-:W-:Y:S02]  /*37d0*/  FSEL R7, R0, R25, !P0 ;  /* 0x0000001900077208 */ /* 0x000fe40004000000 */
[----:B------:R-:W-:-:S03]  /*37e0*/  MOV R24, R2 ;  /* 0x0000000200187202 */ /* 0x000fc60000000f00 */
[----:B------:R-:W-:Y:S01]  /*37f0*/  IMAD.MOV.U32 R25, RZ, RZ, R7 ;  /* 0x000000ffff197224 */ /* 0x000fe200078e0007 */
[----:B------:R-:W-:Y:S06]  /*3800*/  BRA `(.L_x_303) ;  /* 0x0000000000607947 */ /* 0x000fec0003800000 */
.L_x_302:
[----:B------:R-:W-:-:S14]  /*3810*/  DSETP.NAN.AND P0, PT, R16, R16, PT ;  /* 0x000000101000722a */ /* 0x000fdc0003f08000 */
[----:B------:R-:W-:Y:S05]  /*3820*/  @P0 BRA `(.L_x_304) ;  /* 0x00000000004c0947 */ /* 0x000fea0003800000 */
[----:B------:R-:W-:-:S14]  /*3830*/  DSETP.NAN.AND P0, PT, R20, R20, PT ;  /* 0x000000141400722a */ /* 0x000fdc0003f08000 */
[----:B------:R-:W-:Y:S05]  /*3840*/  @P0 BRA `(.L_x_305) ;  /* 0x0000000000340947 */ /* 0x000fea0003800000 */
[----:B------:R-:W-:Y:S01]  /*3850*/  ISETP.NE.AND P0, PT, R9, R7, PT ;  /* 0x000000070900720c */ /* 0x000fe20003f05270 */
[----:B------:R-:W-:Y:S01]  /*3860*/  IMAD.MOV.U32 R25, RZ, RZ, -0x80000 ;  /* 0xfff80000ff197424 */ /* 0x000fe200078e00ff */
[----:B------:R-:W-:-:S11]  /*3870*/  MOV R24, 0x0 ;  /* 0x0000000000187802 */ /* 0x000fd60000000f00 */
[----:B------:R-:W-:Y:S05]  /*3880*/  @!P0 BRA `(.L_x_303) ;  /* 0x0000000000408947 */ /* 0x000fea0003800000 */
[----:B------:R-:W-:Y:S02]  /*3890*/  ISETP.NE.AND P0, PT, R9, 0x7ff00000, PT ;  /* 0x7ff000000900780c */ /* 0x000fe40003f05270 */
[----:B------:R-:W-:Y:S02]  /*38a0*/  LOP3.LUT R17, R17, 0x80000000, R21, 0x48, !PT ;  /* 0x8000000011117812 */ /* 0x000fe400078e4815 */
[----:B------:R-:W-:-:S13]  /*38b0*/  ISETP.EQ.OR P0, PT, R7, RZ, !P0 ;  /* 0x000000ff0700720c */ /* 0x000fda0004702670 */
[----:B------:R-:W-:Y:S01]  /*38c0*/  @P0 LOP3.LUT R0, R17, 0x7ff00000, RZ, 0xfc, !PT ;  /* 0x7ff0000011000812 */ /* 0x000fe200078efcff */
[----:B------:R-:W-:Y:S01]  /*38d0*/  @!P0 IMAD.MOV.U32 R25, RZ, RZ, R17 ;  /* 0x000000ffff198224 */ /* 0x000fe200078e0011 */
[----:B------:R-:W-:Y:S02]  /*38e0*/  @!P0 MOV R24, RZ ;  /* 0x000000ff00188202 */ /* 0x000fe40000000f00 */
[----:B------:R-:W-:Y:S01]  /*38f0*/  @P0 MOV R24, RZ ;  /* 0x000000ff00180202 */ /* 0x000fe20000000f00 */
[----:B------:R-:W-:Y:S01]  /*3900*/  @P0 IMAD.MOV.U32 R25, RZ, RZ, R0 ;  /* 0x000000ffff190224 */ /* 0x000fe200078e0000 */
[----:B------:R-:W-:Y:S06]  /*3910*/  BRA `(.L_x_303) ;  /* 0x00000000001c7947 */ /* 0x000fec0003800000 */
.L_x_305:
[----:B------:R-:W-:Y:S02]  /*3920*/  LOP3.LUT R7, R21, 0x80000, RZ, 0xfc, !PT ;  /* 0x0008000015077812 */ /* 0x000fe400078efcff */
[----:B------:R-:W-:-:S03]  /*3930*/  MOV R24, R20 ;  /* 0x0000001400187202 */ /* 0x000fc60000000f00 */
[----:B------:R-:W-:Y:S01]  /*3940*/  IMAD.MOV.U32 R25, RZ, RZ, R7 ;  /* 0x000000ffff197224 */ /* 0x000fe200078e0007 */
[----:B------:R-:W-:Y:S06]  /*3950*/  BRA `(.L_x_303) ;  /* 0x00000000000c7947 */ /* 0x000fec0003800000 */
.L_x_304:
[----:B------:R-:W-:Y:S02]  /*3960*/  LOP3.LUT R7, R17, 0x80000, RZ, 0xfc, !PT ;  /* 0x0008000011077812 */ /* 0x000fe400078efcff */
[----:B------:R-:W-:-:S03]  /*3970*/  MOV R24, R16 ;  /* 0x0000001000187202 */ /* 0x000fc60000000f00 */
[----:B------:R-:W-:-:S07]  /*3980*/  IMAD.MOV.U32 R25, RZ, RZ, R7 ;  /* 0x000000ffff197224 */ /* 0x000fce00078e0007 */
.L_x_303:
[----:B------:R-:W-:Y:S05]  /*3990*/  BSYNC.RECONVERGENT B0 ;  /* 0x0000000000007941 */ /* 0x000fea0003800200 */
.L_x_301:
[----:B------:R-:W-:Y:S01]  /*39a0*/  HFMA2 R9, -RZ, RZ, 0, 0 ;  /* 0x00000000ff097431 */ /* 0x000fe200000001ff */
[----:B------:R-:W-:Y:S01]  /*39b0*/  MOV R0, R24 ;  /* 0x0000001800007202 */ /* 0x000fe20000000f00 */
[----:B------:R-:W-:Y:S02]  /*39c0*/  IMAD.MOV.U32 R7, RZ, RZ, R25 ;  /* 0x000000ffff077224 */ /* 0x000fe400078e0019 */
[----:B------:R-:W-:Y:S05]  /*39d0*/  RET.REL.NODEC R8 `(_Z5mergePhS_Pfii) ;  /* 0xffffffc408887950 */ /* 0x000fea0003c3ffff */
.L_x_306:
        /* <DEDUP_REMOVED lines=10> */
.L_x_327:


//--------------------- .text._Z21selection_sum_weightsPfS_ii --------------------------
	.section	.text._Z21selection_sum_weightsPfS_ii,"ax",@progbits
	.align	128
        .global         _Z21selection_sum_weightsPfS_ii
        .type           _Z21selection_sum_weightsPfS_ii,@function
        .size           _Z21selection_sum_weightsPfS_ii,(.L_x_337 - _Z21selection_sum_weightsPfS_ii)
        .other          _Z21selection_sum_weightsPfS_ii,@"STO_CUDA_ENTRY STV_DEFAULT"
_Z21selection_sum_weightsPfS_ii:
.text._Z21selection_sum_weightsPfS_ii:
        /* <DEDUP_REMOVED lines=9> */
[----:B0-----:R-:W-:-:S02]  /*0090*/  LEA R5, R5, R2, 0x5 ;  /* 0x0000000205057211 */ /* 0x001fc400078e28ff */
[----:B--2---:R-:W-:Y:S02]  /*00a0*/  SHF.L.U32 R2, R4, 0x5, RZ ;  /* 0x0000000504027819 */ /* 0x004fe400000006ff */
[----:B----4-:R-:W-:-:S04]  /*00b0*/  LEA R0, R0, R3, 0x5 ;  /* 0x0000000300007211 */ /* 0x010fc800078e28ff */
[----:B---3--:R-:W-:Y:S05]  /*00c0*/  BRA.U !UP0, `(.L_x_307) ;  /* 0x0000000908507547 */ /* 0x008fea000b800000 */
[----:B------:R-:W-:Y:S02]  /*00d0*/  ULOP3.LUT UR8, UR6, 0xf, URZ, 0xc0, !UPT ;  /* 0x0000000f06087892 */ /* 0x000fe4000f8ec0ff */
[----:B------:R-:W-:Y:S02]  /*00e0*/  ULOP3.LUT UR9, UR6, 0x7, URZ, 0xc0, !UPT ;  /* 0x0000000706097892 */ /* 0x000fe4000f8ec0ff */
[----:B------:R-:W-:Y:S01]  /*00f0*/  ULOP3.LUT UR6, UR6, 0x3, URZ, 0xc0, !UPT ;  /* 0x0000000306067892 */ /* 0x000fe2000f8ec0ff */
[----:B------:R-:W-:-:S11]  /*0100*/  UMOV UR4, URZ ;  /* 0x000000ff00047c82 */ /* 0x000fd60008000000 */
.L_x_313:
[----:B0-----:R-:W0:Y:S01]  /*0110*/  LDCU UR5, c[0x0][0x370] ;  /* 0x00006e00ff0577ac */ /* 0x001e220008000800 */
[----:B-1234-:R-:W1:Y:S01]  /*0120*/  LDC.64 R2, c[0x0][0x380] ;  /* 0x0000e000ff027b82 */ /* 0x01ee620000000a00 */
[----:B------:R-:W-:Y:S01]  /*0130*/  IADD3 R4, PT, PT, R5, UR4, RZ ;  /* 0x0000000405047c10 */ /* 0x000fe2000fffe0ff */
[----:B------:R-:W2:Y:S01]  /*0140*/  LDCU UR7, c[0x0][0x390] ;  /* 0x00007200ff0777ac */ /* 0x000ea20008000800 */
[----:B------:R-:W-:-:S04]  /*0150*/  UIADD3 UR4, UPT, UPT, UR4, 0x8, URZ ;  /* 0x0000000804047890 */ /* 0x000fc8000fffe0ff */
[----:B------:R-:W-:Y:S01]  /*0160*/  UISETP.GE.U32.AND UP0, UPT, UR4, 0x20, UPT ;  /* 0x000000200400788c */ /* 0x000fe2000bf06070 */
[----:B0-----:R-:W-:Y:S01]  /*0170*/  IMAD R7, R4, UR5, RZ ;  /* 0x0000000504077c24 */ /* 0x001fe2000f8e02ff */
[----:B------:R-:W-:Y:S01]  /*0180*/  UMOV UR5, URZ ;  /* 0x000000ff00057c82 */ /* 0x000fe20008000000 */
[----:B--2---:R-:W-:-:S03]  /*0190*/  UISETP.GE.U32.AND UP1, UPT, UR7, 0x10, UPT ;  /* 0x000000100700788c */ /* 0x004fc6000bf26070 */
[----:B------:R-:W-:-:S05]  /*01a0*/  LEA R4, R7, R0, 0x5 ;  /* 0x0000000007047211 */ /* 0x000fca00078e28ff */
[----:B-1----:R-:W-:-:S05]  /*01b0*/  IMAD.WIDE R2, R4, 0x4, R2 ;  /* 0x0000000404027825 */ /* 0x002fca00078e0202 */
[----:B------:R0:W-:Y:S01]  /*01c0*/  STG.E desc[UR10][R2.64], RZ ;  /* 0x000000ff02007986 */ /* 0x0001e2000c10190a */
[----:B------:R-:W-:Y:S05]  /*01d0*/  BRA.U !UP1, `(.L_x_308) ;  /* 0x0000000109e47547 */ /* 0x000fea000b800000 */
[----:B------:R-:W-:Y:S01]  /*01e0*/  ULOP3.LUT UR5, UR7, 0x7ffffff0, URZ, 0xc0, !UPT ;  /* 0x7ffffff007057892 */ /* 0x000fe2000f8ec0ff */
[----:B------:R-:W-:-:S03]  /*01f0*/  MOV R7, R4 ;  /* 0x0000000400077202 */ /* 0x000fc60000000f00 */
[----:B------:R-:W-:-:S12]  /*0200*/  UIADD3 UR7, UPT, UPT, -UR5, URZ, URZ ;  /* 0x000000ff05077290 */ /* 0x000fd8000fffe1ff */
.L_x_309:
[----:B------:R-:W1:Y:S08]  /*0210*/  LDC.64 R8, c[0x0][0x388] ;  /* 0x0000e200ff087b82 */ /* 0x000e700000000a00 */
[----:B------:R-:W2:Y:S01]  /*0220*/  LDC R6, c[0x0][0x394] ;  /* 0x0000e500ff067b82 */ /* 0x000ea20000000800 */
[----:B-1----:R-:W-:-:S05]  /*0230*/  IMAD.WIDE R8, R7, 0x4, R8 ;  /* 0x0000000407087825 */ /* 0x002fca00078e0208 */
[----:B0-----:R-:W3:Y:S01]  /*0240*/  LDG.E R17, desc[UR10][R8.64] ;  /* 0x0000000a08117981 */ /* 0x001ee2000c1e1900 */
[----:B--2---:R-:W-:-:S03]  /*0250*/  IMAD.WIDE R10, R6, 0x4, R8 ;  /* 0x00000004060a7825 */ /* 0x004fc600078e0208 */
[----:B---3--:R1:W-:Y:S04]  /*0260*/  REDG.E.ADD.F32.FTZ.RN.STRONG.GPU desc[UR10][R2.64], R17 ;  /* 0x00000011020079a6 */ /* 0x0083e8000c12f30a */
[----:B------:R-:W2:Y:S01]  /*0270*/  LDG.E R19, desc[UR10][R10.64] ;  /* 0x0000000a0a137981 */ /* 0x000ea2000c1e1900 */
[----:B------:R-:W-:-:S03]  /*0280*/  IMAD.WIDE R12, R6, 0x4, R10 ;  /* 0x00000004060c7825 */ /* 0x000fc600078e020a */
[----:B--2---:R2:W-:Y:S04]  /*0290*/  REDG.E.ADD.F32.FTZ.RN.STRONG.GPU desc[UR10][R2.64], R19 ;  /* 0x00000013020079a6 */ /* 0x0045e8000c12f30a */
[----:B------:R-:W3:Y:S01]  /*02a0*/  LDG.E R21, desc[UR10][R12.64] ;  /* 0x0000000a0c157981 */ /* 0x000ee2000c1e1900 */
[----:B------:R-:W-:-:S03]  /*02b0*/  IMAD.WIDE R14, R6, 0x4, R12 ;  /* 0x00000004060e7825 */ /* 0x000fc600078e020c */
[----:B---3--:R3:W-:Y:S04]  /*02c0*/  REDG.E.ADD.F32.FTZ.RN.STRONG.GPU desc[UR10][R2.64], R21 ;  /* 0x00000015020079a6 */ /* 0x0087e8000c12f30a */
[----:B------:R-:W4:Y:S01]  /*02d0*/  LDG.E R23, desc[UR10][R14.64] ;  /* 0x0000000a0e177981 */ /* 0x000f22000c1e1900 */
[----:B------:R-:W-:-:S03]  /*02e0*/  IMAD.WIDE R8, R6, 0x4, R14 ;  /* 0x0000000406087825 */ /* 0x000fc600078e020e */
[----:B----4-:R4:W-:Y:S04]  /*02f0*/  REDG.E.ADD.F32.FTZ.RN.STRONG.GPU desc[UR10][R2.64], R23 ;  /* 0x00000017020079a6 */ /* 0x0109e8000c12f30a */
[----:B------:R-:W5:Y:S01]  /*0300*/  LDG.E R25, desc[UR10][R8.64] ;  /* 0x0000000a08197981 */ /* 0x000f62000c1e1900 */
[----:B-1----:R-:W-:-:S03]  /*0310*/  IMAD.WIDE R16, R6, 0x4, R8 ;  /* 0x0000000406107825 */ /* 0x002fc600078e0208 */
[----:B-----5:R1:W-:Y:S04]  /*0320*/  REDG.E.ADD.F32.FTZ.RN.STRONG.GPU desc[UR10][R2.64], R25 ;  /* 0x00000019020079a6 */ /* 0x0203e8000c12f30a */
[----:B------:R-:W5:Y:S01]  /*0330*/  LDG.E R27, desc[UR10][R16.64] ;  /* 0x0000000a101b7981 */ /* 0x000f62000c1e1900 */
[----:B------:R-:W-:-:S03]  /*0340*/  IMAD.WIDE R10, R6, 0x4, R16 ;  /* 0x00000004060a7825 */ /* 0x000fc600078e0210 */
[----:B-----5:R5:W-:Y:S04]  /*0350*/  REDG.E.ADD.F32.FTZ.RN.STRONG.GPU desc[UR10][R2.64], R27 ;  /* 0x0000001b020079a6 */ /* 0x020be8000c12f30a */
[----:B--2---:R-:W2:Y:S01]  /*0360*/  LDG.E R19, desc[UR10][R10.64] ;  /* 0x0000000a0a137981 */ /* 0x004ea2000c1e1900 */
[----:B------:R-:W-:-:S03]  /*0370*/  IMAD.WIDE R12, R6, 0x4, R10 ;  /* 0x00000004060c7825 */ /* 0x000fc600078e020a */
[----:B--2---:R2:W-:Y:S04]  /*0380*/  REDG.E.ADD.F32.FTZ.RN.STRONG.GPU desc[UR10][R2.64], R19 ;  /* 0x00000013020079a6 */ /* 0x0045e8000c12f30a */
[----:B---3--:R-:W3:Y:S01]  /*0390*/  LDG.E R21, desc[UR10][R12.64] ;  /* 0x0000000a0c157981 */ /* 0x008ee2000c1e1900 */
[----:B------:R-:W-:-:S03]  /*03a0*/  IMAD.WIDE R14, R6, 0x4, R12 ;  /* 0x00000004060e7825 */ /* 0x000fc600078e020c */
[----:B---3--:R3:W-:Y:S04]  /*03b0*/  REDG.E.ADD.F32.FTZ.RN.STRONG.GPU desc[UR10][R2.64], R21 ;  /* 0x00000015020079a6 */ /* 0x0087e8000c12f30a */
[----:B----4-:R-:W4:Y:S01]  /*03c0*/  LDG.E R23, desc[UR10][R14.64] ;  /* 0x0000000a0e177981 */ /* 0x010f22000c1e1900 */
[----:B------:R-:W-:-:S03]  /*03d0*/  IMAD.WIDE R8, R6, 0x4, R14 ;  /* 0x0000000406087825 */ /* 0x000fc600078e020e */
[----:B----4-:R4:W-:Y:S04]  /*03e0*/  REDG.E.ADD.F32.FTZ.RN.STRONG.GPU desc[UR10][R2.64], R23 ;  /* 0x00000017020079a6 */ /* 0x0109e8000c12f30a */
[----:B-1----:R-:W5:Y:S01]  /*03f0*/  LDG.E R25, desc[UR10][R8.64] ;  /* 0x0000000a08197981 */ /* 0x002f62000c1e1900 */
[----:B------:R-:W-:-:S03]  /*0400*/  IMAD.WIDE R16, R6, 0x4, R8 ;  /* 0x0000000406107825 */ /* 0x000fc600078e0208 */
[----:B-----5:R1:W-:Y:S04]  /*0410*/  REDG.E.ADD.F32.FTZ.RN.STRONG.GPU desc[UR10][R2.64], R25 ;  /* 0x00000019020079a6 */ /* 0x0203e8000c12f30a */
[----:B------:R-:W5:Y:S01]  /*0420*/  LDG.E R27, desc[UR10][R16.64] ;  /* 0x0000000a101b7981 */ /* 0x000f62000c1e1900 */
[----:B------:R-:W-:-:S03]  /*0430*/  IMAD.WIDE R10, R6, 0x4, R16 ;  /* 0x00000004060a7825 */ /* 0x000fc600078e0210 */
[----:B-----5:R0:W-:Y:S04]  /*0440*/  REDG.E.ADD.F32.FTZ.RN.STRONG.GPU desc[UR10][R2.64], R27 ;  /* 0x0000001b020079a6 */ /* 0x0201e8000c12f30a */
[----:B--2---:R-:W2:Y:S01]  /*0450*/  LDG.E R19, desc[UR10][R10.64] ;  /* 0x0000000a0a137981 */ /* 0x004ea2000c1e1900 */
[----:B------:R-:W-:-:S03]  /*0460*/  IMAD.WIDE R12, R6, 0x4, R10 ;  /* 0x00000004060c7825 */ /* 0x000fc600078e020a */
[----:B--2---:R0:W-:Y:S04]  /*0470*/  REDG.E.ADD.F32.FTZ.RN.STRONG.GPU desc[UR10][R2.64], R19 ;  /* 0x00000013020079a6 */ /* 0x0041e8000c12f30a */
[----:B---3--:R-:W2:Y:S01]  /*0480*/  LDG.E R21, desc[UR10][R12.64] ;  /* 0x0000000a0c157981 */ /* 0x008ea2000c1e1900 */
[----:B------:R-:W-:-:S03]  /*0490*/  IMAD.WIDE R14, R6, 0x4, R12 ;  /* 0x00000004060e7825 */ /* 0x000fc600078e020c */
[----:B--2---:R0:W-:Y:S04]  /*04a0*/  REDG.E.ADD.F32.FTZ.RN.STRONG.GPU desc[UR10][R2.64], R21 ;  /* 0x00000015020079a6 */ /* 0x0041e8000c12f30a */
[----:B----4-:R-:W2:Y:S01]  /*04b0*/  LDG.E R23, desc[UR10][R14.64] ;  /* 0x0000000a0e177981 */ /* 0x010ea2000c1e1900 */
[----:B------:R-:W-:-:S03]  /*04c0*/  IMAD.WIDE R8, R6, 0x4, R14 ;  /* 0x0000000406087825 */ /* 0x000fc600078e020e */
[----:B--2---:R0:W-:Y:S04]  /*04d0*/  REDG.E.ADD.F32.FTZ.RN.STRONG.GPU desc[UR10][R2.64], R23 ;  /* 0x00000017020079a6 */ /* 0x0041e8000c12f30a */
[----:B-1----:R-:W2:Y:S01]  /*04e0*/  LDG.E R25, desc[UR10][R8.64] ;  /* 0x0000000a08197981 */ /* 0x002ea2000c1e1900 */
[----:B------:R-:W-:-:S03]  /*04f0*/  IMAD.WIDE R16, R6, 0x4, R8 ;  /* 0x0000000406107825 */ /* 0x000fc600078e0208 */
[----:B--2---:R0:W-:Y:S04]  /*0500*/  REDG.E.ADD.F32.FTZ.RN.STRONG.GPU desc[UR10][R2.64], R25 ;  /* 0x00000019020079a6 */ /* 0x0041e8000c12f30a */
[----:B------:R-:W2:Y:S01]  /*0510*/  LDG.E R17, desc[UR10][R16.64] ;  /* 0x0000000a10117981 */ /* 0x000ea2000c1e1900 */
[----:B------:R-:W-:-:S04]  /*0520*/  UIADD3 UR7, UPT, UPT, UR7, 0x10, URZ ;  /* 0x0000001007077890 */ /* 0x000fc8000fffe0ff */
[----:B------:R-:W-:Y:S01]  /*0530*/  UISETP.NE.AND UP1, UPT, UR7, URZ, UPT ;  /* 0x000000ff0700728c */ /* 0x000fe2000bf25270 */
[----:B--2---:R0:W-:Y:S01]  /*0540*/  REDG.E.ADD.F32.FTZ.RN.STRONG.GPU desc[UR10][R2.64], R17 ;  /* 0x00000011020079a6 */ /* 0x0041e2000c12f30a */
[----:B------:R-:W-:-:S07]  /*0550*/  LEA R7, R6, R7, 0x4 ;  /* 0x0000000706077211 */ /* 0x000fce00078e20ff */
[----:B------:R-:W-:Y:S05]  /*0560*/  BRA.U UP1, `(.L_x_309) ;  /* 0xfffffffd01287547 */ /* 0x000fea000b83ffff */
.L_x_308:
[----:B------:R-:W-:-:S09]  /*0570*/  UISETP.NE.AND UP1, UPT, UR8, URZ, UPT ;  /* 0x000000ff0800728c */ /* 0x000fd2000bf25270 */
[----:B------:R-:W-:Y:S05]  /*0580*/  BRA.U !UP1, `(.L_x_310) ;  /* 0x0000000509187547 */ /* 0x000fea000b800000 */
[----:B------:R-:W-:Y:S02]  /*0590*/  UIADD3 UR7, UPT, UPT, UR8, -0x1, URZ ;  /* 0xffffffff08077890 */ /* 0x000fe4000fffe0ff */
[----:B------:R-:W-:Y:S02]  /*05a0*/  UISETP.NE.AND UP2, UPT, UR9, URZ, UPT ;  /* 0x000000ff0900728c */ /* 0x000fe4000bf45270 */
[----:B------:R-:W-:-:S09]  /*05b0*/  UISETP.GE.U32.AND UP1, UPT, UR7, 0x7, UPT ;  /* 0x000000070700788c */ /* 0x000fd2000bf26070 */
[----:B------:R-:W-:Y:S05]  /*05c0*/  BRA.U !UP1, `(.L_x_311) ;  /* 0x0000000109707547 */ /* 0x000fea000b800000 */
[----:B------:R-:W1:Y:S08]  /*05d0*/  LDC R7, c[0x0][0x394] ;  /* 0x0000e500ff077b82 */ /* 0x000e700000000800 */
[----:B------:R-:W2:Y:S01]  /*05e0*/  LDC.64 R8, c[0x0][0x388] ;  /* 0x0000e200ff087b82 */ /* 0x000ea20000000a00 */
[----:B-1----:R-:W-:-:S04]  /*05f0*/  IMAD R11, R7, UR5, R4 ;  /* 0x00000005070b7c24 */ /* 0x002fc8000f8e0204 */
[----:B--2---:R-:W-:-:S05]  /*0600*/  IMAD.WIDE R8, R11, 0x4, R8 ;  /* 0x000000040b087825 */ /* 0x004fca00078e0208 */
[----:B0-----:R-:W2:Y:S01]  /*0610*/  LDG.E R19, desc[UR10][R8.64] ;  /* 0x0000000a08137981 */ /* 0x001ea2000c1e1900 */
[----:B------:R-:W-:-:S03]  /*0620*/  IMAD.WIDE R10, R7, 0x4, R8 ;  /* 0x00000004070a7825 */ /* 0x000fc600078e0208 */
[----:B--2---:R0:W-:Y:S04]  /*0630*/  REDG.E.ADD.F32.FTZ.RN.STRONG.GPU desc[UR10][R2.64], R19 ;  /* 0x00000013020079a6 */ /* 0x0041e8000c12f30a */
[----:B------:R-:W2:Y:S01]  /*0640*/  LDG.E R21, desc[UR10][R10.64] ;  /* 0x0000000a0a157981 */ /* 0x000ea2000c1e1900 */
        /* <DEDUP_REMOVED lines=11> */
[----:B0-----:R-:W2:Y:S01]  /*0700*/  LDG.E R19, desc[UR10][R8.64] ;  /* 0x0000000a08137981 */ /* 0x001ea2000c1e1900 */
[----:B------:R-:W-:-:S03]  /*0710*/  IMAD.WIDE R10, R7, 0x4, R8 ;  /* 0x00000004070a7825 */ /* 0x000fc600078e0208 */
[----:B--2---:R1:W-:Y:S04]  /*0720*/  REDG.E.ADD.F32.FTZ.RN.STRONG.GPU desc[UR10][R2.64], R19 ;  /* 0x00000013020079a6 */ /* 0x0043e8000c12f30a */
[----:B------:R-:W2:Y:S01]  /*0730*/  LDG.E R13, desc[UR10][R10.64] ;  /* 0x0000000a0a0d7981 */ /* 0x000ea2000c1e1900 */
[----:B------:R-:W-:-:S03]  /*0740*/  IMAD.WIDE R6, R7, 0x4, R10 ;  /* 0x0000000407067825 */ /* 0x000fc600078e020a */
[----:B--2---:R1:W-:Y:S04]  /*0750*/  REDG.E.ADD.F32.FTZ.RN.STRONG.GPU desc[UR10][R2.64], R13 ;  /* 0x0000000d020079a6 */ /* 0x0043e8000c12f30a */
[----:B------:R-:W2:Y:S01]  /*0760*/  LDG.E R7, desc[UR10][R6.64] ;  /* 0x0000000a06077981 */ /* 0x000ea2000c1e1900 */
[----:B------:R-:W-:-:S03]  /*0770*/  UIADD3 UR5, UPT, UPT, UR5, 0x8, URZ ;  /* 0x0000000805057890 */ /* 0x000fc6000fffe0ff */
[----:B--2---:R1:W-:Y:S09]  /*0780*/  REDG.E.ADD.F32.FTZ.RN.STRONG.GPU desc[UR10][R2.64], R7 ;  /* 0x00000007020079a6 */ /* 0x0043f2000c12f30a */
.L_x_311:
[----:B------:R-:W-:Y:S05]  /*0790*/  BRA.U !UP2, `(.L_x_310) ;  /* 0x000000010a947547 */ /* 0x000fea000b800000 */
[----:B------:R-:W-:Y:S02]  /*07a0*/  UIADD3 UR7, UPT, UPT, UR9, -0x1, URZ ;  /* 0xffffffff09077890 */ /* 0x000fe4000fffe0ff */
[----:B------:R-:W-:Y:S02]  /*07b0*/  UISETP.NE.AND UP2, UPT, UR6, URZ, UPT ;  /* 0x000000ff0600728c */ /* 0x000fe4000bf45270 */
[----:B------:R-:W-:-:S09]  /*07c0*/  UISETP.GE.U32.AND UP1, UPT, UR7, 0x3, UPT ;  /* 0x000000030700788c */ /* 0x000fd2000bf26070 */
[----:B------:R-:W-:Y:S05]  /*07d0*/  BRA.U !UP1, `(.L_x_312) ;  /* 0x0000000109407547 */ /* 0x000fea000b800000 */
[----:B-1----:R-:W1:Y:S08]  /*07e0*/  LDC R13, c[0x0][0x394] ;  /* 0x0000e500ff0d7b82 */ /* 0x002e700000000800 */
[----:B------:R-:W2:Y:S01]  /*07f0*/  LDC.64 R6, c[0x0][0x388] ;  /* 0x0000e200ff067b82 */ /* 0x000ea20000000a00 */
[----:B-1----:R-:W-:-:S04]  /*0800*/  IMAD R9, R13, UR5, R4 ;  /* 0x000000050d097c24 */ /* 0x002fc8000f8e0204 */
[----:B--2---:R-:W-:-:S05]  /*0810*/  IMAD.WIDE R6, R9, 0x4, R6 ;  /* 0x0000000409067825 */ /* 0x004fca00078e0206 */
[----:B------:R-:W2:Y:S01]  /*0820*/  LDG.E R15, desc[UR10][R6.64] ;  /* 0x0000000a060f7981 */ /* 0x000ea2000c1e1900 */
[----:B------:R-:W-:-:S03]  /*0830*/  IMAD.WIDE R8, R13, 0x4, R6 ;  /* 0x000000040d087825 */ /* 0x000fc600078e0206 */
[----:B--2---:R2:W-:Y:S04]  /*0840*/  REDG.E.ADD.F32.FTZ.RN.STRONG.GPU desc[UR10][R2.64], R15 ;  /* 0x0000000f020079a6 */ /* 0x0045e8000c12f30a */
[----:B0-----:R-:W3:Y:S01]  /*0850*/  LDG.E R17, desc[UR10][R8.64] ;  /* 0x0000000a08117981 */ /* 0x001ee2000c1e1900 */
[----:B------:R-:W-:-:S03]  /*0860*/  IMAD.WIDE R10, R13, 0x4, R8 ;  /* 0x000000040d0a7825 */ /* 0x000fc600078e0208 */
[----:B---3--:R2:W-:Y:S04]  /*0870*/  REDG.E.ADD.F32.FTZ.RN.STRONG.GPU desc[UR10][R2.64], R17 ;  /* 0x00000011020079a6 */ /* 0x0085e8000c12f30a */
[----:B------:R-:W3:Y:S01]  /*0880*/  LDG.E R19, desc[UR10][R10.64] ;  /* 0x0000000a0a137981 */ /* 0x000ee2000c1e1900 */
[----:B------:R-:W-:-:S03]  /*0890*/  IMAD.WIDE R12, R13, 0x4, R10 ;  /* 0x000000040d0c7825 */ /* 0x000fc600078e020a */
[----:B---3--:R2:W-:Y:S04]  /*08a0*/  REDG.E.ADD.F32.FTZ.RN.STRONG.GPU desc[UR10][R2.64], R19 ;  /* 0x00000013020079a6 */ /* 0x0085e8000c12f30a */
[----:B------:R-:W3:Y:S01]  /*08b0*/  LDG.E R13, desc[UR10][R12.64] ;  /* 0x0000000a0c0d7981 */ /* 0x000ee2000c1e1900 */
[----:B------:R-:W-:-:S03]  /*08c0*/  UIADD3 UR5, UPT, UPT, UR5, 0x4, URZ ;  /* 0x0000000405057890 */ /* 0x000fc6000fffe0ff */
[----:B---3--:R2:W-:Y:S09]  /*08d0*/  REDG.E.ADD.F32.FTZ.RN.STRONG.GPU desc[UR10][R2.64], R13 ;  /* 0x0000000d020079a6 */ /* 0x0085f2000c12f30a */
.L_x_312:
[----:B------:R-:W-:Y:S05]  /*08e0*/  BRA.U !UP2, `(.L_x_310) ;  /* 0x000000010a407547 */ /* 0x000fea000b800000 */
[----:B------:R-:W3:Y:S08]  /*08f0*/  LDC R11, c[0x0][0x394] ;  /* 0x0000e500ff0b7b82 */ /* 0x000ef00000000800 */
[----:B-1----:R-:W1:Y:S01]  /*0900*/  LDC.64 R6, c[0x0][0x388] ;  /* 0x0000e200ff067b82 */ /* 0x002e620000000a00 */
[----:B---3--:R-:W-:-:S04]  /*0910*/  IMAD R9, R11, UR5, R4 ;  /* 0x000000050b097c24 */ /* 0x008fc8000f8e0204 */
[----:B-1----:R-:W-:-:S05]  /*0920*/  IMAD.WIDE R6, R9, 0x4, R6 ;  /* 0x0000000409067825 */ /* 0x002fca00078e0206 */
[----:B------:R-:W3:Y:S01]  /*0930*/  LDG.E R9, desc[UR10][R6.64] ;  /* 0x0000000a06097981 */ /* 0x000ee2000c1e1900 */
[----:B------:R-:W-:-:S03]  /*0940*/  UISETP.NE.AND UP1, UPT, UR6, 0x1, UPT ;  /* 0x000000010600788c */ /* 0x000fc6000bf25270 */
[----:B---3--:R3:W-:Y:S06]  /*0950*/  REDG.E.ADD.F32.FTZ.RN.STRONG.GPU desc[UR10][R2.64], R9 ;  /* 0x00000009020079a6 */ /* 0x0087ec000c12f30a */
[----:B------:R-:W-:Y:S05]  /*0960*/  BRA.U !UP1, `(.L_x_310) ;  /* 0x0000000109207547 */ /* 0x000fea000b800000 */
[----:B------:R-:W-:-:S05]  /*0970*/  IMAD.WIDE R6, R11, 0x4, R6 ;  /* 0x000000040b067825 */ /* 0x000fca00078e0206 */
[----:B---3--:R-:W3:Y:S01]  /*0980*/  LDG.E R9, desc[UR10][R6.64] ;  /* 0x0000000a06097981 */ /* 0x008ee2000c1e1900 */
[----:B------:R-:W-:-:S03]  /*0990*/  UISETP.NE.AND UP1, UPT, UR6, 0x2, UPT ;  /* 0x000000020600788c */ /* 0x000fc6000bf25270 */
[----:B---3--:R4:W-:Y:S06]  /*09a0*/  REDG.E.ADD.F32.FTZ.RN.STRONG.GPU desc[UR10][R2.64], R9 ;  /* 0x00000009020079a6 */ /* 0x0089ec000c12f30a */
[----:B------:R-:W-:Y:S05]  /*09b0*/  BRA.U !UP1, `(.L_x_310) ;  /* 0x00000001090c7547 */ /* 0x000fea000b800000 */
[----:B------:R-:W-:-:S06]  /*09c0*/  IMAD.WIDE R6, R11, 0x4, R6 ;  /* 0x000000040b067825 */ /* 0x000fcc00078e0206 */
[----:B------:R-:W3:Y:S04]  /*09d0*/  LDG.E R7, desc[UR10][R6.64] ;  /* 0x0000000a06077981 */ /* 0x000ee8000c1e1900 */
[----:B---3--:R1:W-:Y:S02]  /*09e0*/  REDG.E.ADD.F32.FTZ.RN.STRONG.GPU desc[UR10][R2.64], R7 ;  /* 0x00000007020079a6 */ /* 0x0083e4000c12f30a */
.L_x_310:
[----:B------:R-:W-:Y:S05]  /*09f0*/  BRA.U !UP0, `(.L_x_313) ;  /* 0xfffffff508c47547 */ /* 0x000fea000b83ffff */
[----:B------:R-:W-:Y:S05]  /*0a00*/  EXIT ;  /* 0x000000000000794d */ /* 0x000fea0003800000 */
.L_x_307:
[----:B------:R-:W0:Y:S01]  /*0a10*/  LDC.64 R8, c[0x0][0x380] ;  /* 0x0000e000ff087b82 */ /* 0x000e220000000a00 */
[----:B------:R-:W-:-:S05]  /*0a20*/  IMAD R3, R5, R2, R0 ;  /* 0x0000000205037224 */ /* 0x000fca00078e0200 */
[CC--:B------:R-:W-:Y:S02]  /*0a30*/  LEA R7, R4.reuse, R3.reuse, 0x9 ;  /* 0x0000000304077211 */ /* 0x0c0fe400078e48ff */
[C---:B------:R-:W-:Y:S02]  /*0a40*/  LEA R5, R4.reuse, R3, 0x8 ;  /* 0x0000000304057211 */ /* 0x040fe400078e40ff */
[----:B------:R-:W-:Y:S01]  /*0a50*/  LEA R11, R4, R7, 0x8 ;  /* 0x00000007040b7211 */ /* 0x000fe200078e40ff */
[----:B0-----:R-:W-:-:S04]  /*0a60*/  IMAD.WIDE R2, R3, 0x4, R8 ;  /* 0x0000000403027825 */ /* 0x001fc800078e0208 */
[--C-:B------:R-:W-:Y:S01]  /*0a70*/  IMAD.WIDE R4, R5, 0x4, R8.reuse ;  /* 0x0000000405047825 */ /* 0x100fe200078e0208 */
[----:B------:R-:W-:Y:S03]  /*0a80*/  STG.E desc[UR10][R2.64], RZ ;  /* 0x000000ff02007986 */ /* 0x000fe6000c10190a */
[--C-:B------:R-:W-:Y:S01]  /*0a90*/  IMAD.WIDE R6, R7, 0x4, R8.reuse ;  /* 0x0000000407067825 */ /* 0x100fe200078e0208 */
[----:B------:R-:W-:Y:S03]  /*0aa0*/  STG.E desc[UR10][R4.64], RZ ;  /* 0x000000ff04007986 */ /* 0x000fe6000c10190a */
[----:B------:R-:W-:Y:S01]  /*0ab0*/  IMAD.WIDE R8, R11, 0x4, R8 ;  /* 0x000000040b087825 */ /* 0x000fe200078e0208 */
[----:B------:R-:W-:Y:S04]  /*0ac0*/  STG.E desc[UR10][R6.64], RZ ;  /* 0x000000ff06007986 */ /* 0x000fe8000c10190a */
[----:B------:R-:W-:Y:S01]  /*0ad0*/  STG.E desc[UR10][R8.64], RZ ;  /* 0x000000ff08007986 */ /* 0x000fe2000c10190a */
[----:B------:R-:W-:Y:S05]  /*0ae0*/  EXIT ;  /* 0x000000000000794d */ /* 0x000fea0003800000 */
.L_x_314:
        /* <DEDUP_REMOVED lines=9> */
.L_x_337:


//--------------------- .text._Z4fillPh           --------------------------
	.section	.text._Z4fillPh,"ax",@progbits
	.align	128
        .global         _Z4fillPh
        .type           _Z4fillPh,@function
        .size           _Z4fillPh,(.L_x_338 - _Z4fillPh)
        .other          _Z4fillPh,@"STO_CUDA_ENTRY STV_DEFAULT"
_Z4fillPh:
.text._Z4fillPh:
        /* <DEDUP_REMOVED lines=8> */
[----:B0-----:R-:W-:-:S04]  /*0080*/  IMAD R3, R3, 0x20, R4 ;  /* 0x0000002003037824 */ /* 0x001fc800078e0204 */
[----:B-1----:R-:W-:Y:S02]  /*0090*/  IMAD R3, R3, R0, RZ ;  /* 0x0000000003037224 */ /* 0x002fe400078e02ff */
[----:B----4-:R-:W-:-:S04]  /*00a0*/  IMAD R2, R2, 0x20, R5 ;  /* 0x0000002002027824 */ /* 0x010fc800078e0205 */
[----:B------:R-:W-:-:S04]  /*00b0*/  IMAD R7, R3, 0x20, R2 ;  /* 0x0000002003077824 */ /* 0x000fc800078e0202 */
[----:B------:R-:W-:-:S05]  /*00c0*/  IMAD R2, R7, 0x3, RZ ;  /* 0x0000000307027824 */ /* 0x000fca00078e02ff */
[----:B--2---:R-:W-:-:S04]  /*00d0*/  IADD3 R4, P0, PT, R2, UR6, RZ ;  /* 0x0000000602047c10 */ /* 0x004fc8000ff1e0ff */
[----:B------:R-:W-:-:S05]  /*00e0*/  LEA.HI.X.SX32 R5, R2, UR7, 0x1, P0 ;  /* 0x0000000702057c11 */ /* 0x000fca00080f0eff */
[----:B---3--:R-:W2:Y:S04]  /*00f0*/  LDG.E.U8 R2, desc[UR4][R4.64] ;  /* 0x0000000404027981 */ /* 0x008ea8000c1e1100 */
[----:B------:R-:W2:Y:S04]  /*0100*/  LDG.E.U8 R3, desc[UR4][R4.64+0x1] ;  /* 0x0000010404037981 */ /* 0x000ea8000c1e1100 */
[----:B------:R-:W3:Y:S01]  /*0110*/  LDG.E.U8 R9, desc[UR4][R4.64+0x2] ;  /* 0x0000020404097981 */ /* 0x000ee2000c1e1100 */
[----:B--2---:R-:W-:-:S04]  /*0120*/  IADD3 R2, PT, PT, R2, R3, RZ ;  /* 0x0000000302027210 */ /* 0x004fc80007ffe0ff */
[----:B---3--:R-:W-:-:S13]  /*0130*/  LOP3.LUT P0, RZ, R2, R9, RZ, 0xfc, !PT ;  /* 0x0000000902ff7212 */ /* 0x008fda000780fcff */
[----:B------:R-:W2:Y:S04]  /*0140*/  @!P0 LDG.E.U8 R9, desc[UR4][R4.64+0x3] ;  /* 0x0000030404098981 */ /* 0x000ea8000c1e1100 */
[----:B------:R-:W3:Y:S04]  /*0150*/  @!P0 LDG.E.U8 R11, desc[UR4][R4.64+0x4] ;  /* 0x00000404040b8981 */ /* 0x000ee8000c1e1100 */
[----:B------:R-:W4:Y:S01]  /*0160*/  @!P0 LDG.E.U8 R13, desc[UR4][R4.64+0x5] ;  /* 0x00000504040d8981 */ /* 0x000f22000c1e1100 */
[----:B------:R-:W-:-:S04]  /*0170*/  IMAD R2, R0, 0x100, R7 ;  /* 0x0000010000027824 */ /* 0x000fc800078e0207 */
[----:B------:R-:W-:-:S05]  /*0180*/  IMAD R3, R2, 0x3, RZ ;  /* 0x0000000302037824 */ /* 0x000fca00078e02ff */
[----:B------:R-:W-:-:S04]  /*0190*/  IADD3 R2, P1, PT, R3, UR6, RZ ;  /* 0x0000000603027c10 */ /* 0x000fc8000ff3e0ff */
[----:B------:R-:W-:Y:S01]  /*01a0*/  LEA.HI.X.SX32 R3, R3, UR7, 0x1, P1 ;  /* 0x0000000703037c11 */ /* 0x000fe200088f0eff */
[----:B--2---:R-:W-:Y:S04]  /*01b0*/  @!P0 STG.E.U8 desc[UR4][R4.64], R9 ;  /* 0x0000000904008986 */ /* 0x004fe8000c101104 */
[----:B---3--:R-:W-:Y:S04]  /*01c0*/  @!P0 STG.E.U8 desc[UR4][R4.64+0x1], R11 ;  /* 0x0000010b04008986 */ /* 0x008fe8000c101104 */
[----:B----4-:R0:W-:Y:S04]  /*01d0*/  @!P0 STG.E.U8 desc[UR4][R4.64+0x2], R13 ;  /* 0x0000020d04008986 */ /* 0x0101e8000c101104 */
[----:B------:R-:W2:Y:S04]  /*01e0*/  LDG.E.U8 R6, desc[UR4][R2.64] ;  /* 0x0000000402067981 */ /* 0x000ea8000c1e1100 */
[----:B------:R-:W2:Y:S04]  /*01f0*/  LDG.E.U8 R15, desc[UR4][R2.64+0x1] ;  /* 0x00000104020f7981 */ /* 0x000ea8000c1e1100 */
[----:B------:R-:W3:Y:S01]  /*0200*/  LDG.E.U8 R17, desc[UR4][R2.64+0x2] ;  /* 0x0000020402117981 */ /* 0x000ee2000c1e1100 */
[----:B--2---:R-:W-:-:S05]  /*0210*/  IMAD.IADD R6, R6, 0x1, R15 ;  /* 0x0000000106067824 */ /* 0x004fca00078e020f */
[----:B---3--:R-:W-:-:S13]  /*0220*/  LOP3.LUT P0, RZ, R6, R17, RZ, 0xfc, !PT ;  /* 0x0000001106ff7212 */ /* 0x008fda000780fcff */
[----:B------:R-:W2:Y:S04]  /*0230*/  @!P0 LDG.E.U8 R15, desc[UR4][R2.64+0x3] ;  /* 0x00000304020f8981 */ /* 0x000ea8000c1e1100 */
[----:B------:R-:W3:Y:S04]  /*0240*/  @!P0 LDG.E.U8 R17, desc[UR4][R2.64+0x4] ;  /* 0x0000040402118981 */ /* 0x000ee8000c1e1100 */
[----:B------:R-:W4:Y:S01]  /*0250*/  @!P0 LDG.E.U8 R19, desc[UR4][R2.64+0x5] ;  /* 0x0000050402138981 */ /* 0x000f22000c1e1100 */
[----:B------:R-:W-:-:S05]  /*0260*/  LEA R7, R0, R7, 0x9 ;  /* 0x0000000700077211 */ /* 0x000fca00078e48ff */
[----:B------:R-:W-:-:S05]  /*0270*/  IMAD R6, R7, 0x3, RZ ;  /* 0x0000000307067824 */ /* 0x000fca00078e02ff */
[----:B0-----:R-:W-:-:S04]  /*0280*/  IADD3 R4, P1, PT, R6, UR6, RZ ;  /* 0x0000000606047c10 */ /* 0x001fc8000ff3e0ff */
        /* <DEDUP_REMOVED lines=12> */
[----:B------:R-:W-:-:S04]  /*0350*/  IMAD R0, R0, 0x100, R7 ;  /* 0x0000010000007824 */ /* 0x000fc800078e0207 */
[----:B------:R-:W-:-:S05]  /*0360*/  IMAD R0, R0, 0x3, RZ ;  /* 0x0000000300007824 */ /* 0x000fca00078e02ff */
[----:B0-----:R-:W-:-:S04]  /*0370*/  IADD3 R2, P1, PT, R0, UR6, RZ ;  /* 0x0000000600027c10 */ /* 0x001fc8000ff3e0ff */
[----:B------:R-:W-:Y:S01]  /*0380*/  LEA.HI.X.SX32 R3, R0, UR7, 0x1, P1 ;  /* 0x0000000700037c11 */ /* 0x000fe200088f0eff */
[----:B--2---:R0:W-:Y:S04]  /*0390*/  @!P0 STG.E.U8 desc[UR4][R4.64], R9 ;  /* 0x0000000904008986 */ /* 0x0041e8000c101104 */
[----:B---3--:R0:W-:Y:S04]  /*03a0*/  @!P0 STG.E.U8 desc[UR4][R4.64+0x1], R11 ;  /* 0x0000010b04008986 */ /* 0x0081e8000c101104 */
[----:B----4-:R0:W-:Y:S04]  /*03b0*/  @!P0 STG.E.U8 desc[UR4][R4.64+0x2], R13 ;  /* 0x0000020d04008986 */ /* 0x0101e8000c101104 */
[----:B------:R-:W2:Y:S04]  /*03c0*/  LDG.E.U8 R0, desc[UR4][R2.64] ;  /* 0x0000000402007981 */ /* 0x000ea8000c1e1100 */
[----:B------:R-:W2:Y:S04]  /*03d0*/  LDG.E.U8 R7, desc[UR4][R2.64+0x1] ;  /* 0x0000010402077981 */ /* 0x000ea8000c1e1100 */
[----:B------:R-:W3:Y:S01]  /*03e0*/  LDG.E.U8 R15, desc[UR4][R2.64+0x2] ;  /* 0x00000204020f7981 */ /* 0x000ee2000c1e1100 */
[----:B--2---:R-:W-:-:S04]  /*03f0*/  IADD3 R0, PT, PT, R0, R7, RZ ;  /* 0x0000000700007210 */ /* 0x004fc80007ffe0ff */
[----:B---3--:R-:W-:-:S13]  /*0400*/  LOP3.LUT P0, RZ, R0, R15, RZ, 0xfc, !PT ;  /* 0x0000000f00ff7212 */ /* 0x008fda000780fcff */
[----:B0-----:R-:W-:Y:S05]  /*0410*/  @P0 EXIT ;  /* 0x000000000000094d */ /* 0x001fea0003800000 */
[----:B------:R-:W2:Y:S04]  /*0420*/  LDG.E.U8 R5, desc[UR4][R2.64+0x3] ;  /* 0x0000030402057981 */ /* 0x000ea8000c1e1100 */
[----:B------:R-:W3:Y:S04]  /*0430*/  LDG.E.U8 R7, desc[UR4][R2.64+0x4] ;  /* 0x0000040402077981 */ /* 0x000ee8000c1e1100 */
[----:B------:R-:W4:Y:S04]  /*0440*/  LDG.E.U8 R9, desc[UR4][R2.64+0x5] ;  /* 0x0000050402097981 */ /* 0x000f28000c1e1100 */
[----:B--2---:R-:W-:Y:S04]  /*0450*/  STG.E.U8 desc[UR4][R2.64], R5 ;  /* 0x0000000502007986 */ /* 0x004fe8000c101104 */
[----:B---3--:R-:W-:Y:S04]  /*0460*/  STG.E.U8 desc[UR4][R2.64+0x1], R7 ;  /* 0x0000010702007986 */ /* 0x008fe8000c101104 */
[----:B----4-:R-:W-:Y:S01]  /*0470*/  STG.E.U8 desc[UR4][R2.64+0x2], R9 ;  /* 0x0000020902007986 */ /* 0x010fe2000c101104 */
[----:B------:R-:W-:Y:S05]  /*0480*/  EXIT ;  /* 0x000000000000794d */ /* 0x000fea0003800000 */
.L_x_315:
        /* <DEDUP_REMOVED lines=15> */
.L_x_338:


//--------------------- .text._Z11int_to_charPiPh --------------------------
	.section	.text._Z11int_to_charPiPh,"ax",@progbits
	.align	128
        .global         _Z11int_to_charPiPh
        .type           _Z11int_to_charPiPh,@function
        .size           _Z11int_to_charPiPh,(.L_x_339 - _Z11int_to_charPiPh)
        .other          _Z11int_to_charPiPh,@"STO_CUDA_ENTRY STV_DEFAULT"
_Z11int_to_charPiPh:
.text._Z11int_to_charPiPh:
[----:B------:R-:W-:Y:S01]  /*0000*/  LDC R1, c[0x0][0x37c] ;  /* 0x0000df00ff017b82 */ /* 0x000fe20000000800 */
[----:B------:R-:W0:Y:S07]  /*0010*/  S2R R5, SR_CTAID.Y ;  /* 0x0000000000057919 */ /* 0x000e2e0000002600 */
[----:B------:R-:W1:Y:S01]  /*0020*/  LDC R0, c[0x0][0x370] ;  /* 0x0000dc00ff007b82 */ /* 0x000e620000000800 */
[----:B------:R-:W2:Y:S01]  /*0030*/  LDCU.64 UR4, c[0x0][0x358] ;  /* 0x00006b00ff0477ac */ /* 0x000ea20008000a00 */
[----:B------:R-:W0:Y:S01]  /*0040*/  S2R R4, SR_TID.Y ;  /* 0x0000000000047919 */ /* 0x000e220000002200 */
[----:B------:R-:W3:Y:S01]  /*0050*/  LDCU.64 UR6, c[0x0][0x388] ;  /* 0x00007100ff0677ac */ /* 0x000ee20008000a00 */
[----:B------:R-:W4:Y:S04]  /*0060*/  S2R R7, SR_CTAID.X ;  /* 0x0000000000077919 */ /* 0x000f280000002500 */
[----:B------:R-:W5:Y:S01]  /*0070*/  LDC.64 R2, c[0x0][0x380] ;  /* 0x0000e000ff027b82 */ /* 0x000f620000000a00 */
[----:B------:R-:W4:Y:S01]  /*0080*/  S2R R6, SR_TID.X ;  /* 0x0000000000067919 */ /* 0x000f220000002100 */
[----:B0-----:R-:W-:-:S04]  /*0090*/  IMAD R5, R5, 0x20, R4 ;  /* 0x0000002005057824 */ /* 0x001fc800078e0204 */
[----:B-1----:R-:W-:Y:S02]  /*00a0*/  IMAD R4, R5, R0, RZ ;  /* 0x0000000005047224 */ /* 0x002fe400078e02ff */
[----:B----4-:R-:W-:-:S04]  /*00b0*/  IMAD R7, R7, 0x20, R6 ;  /* 0x0000002007077824 */ /* 0x010fc800078e0206 */
[----:B------:R-:W-:-:S04]  /*00c0*/  IMAD R7, R4, 0x20, R7 ;  /* 0x0000002004077824 */ /* 0x000fc800078e0207 */
[----:B-----5:R-:W-:-:S05]  /*00d0*/  IMAD.WIDE R12, R7, 0x4, R2 ;  /* 0x00000004070c7825 */ /* 0x020fca00078e0202 */
[----:B--2---:R-:W2:Y:S01]  /*00e0*/  LDG.E R5, desc[UR4][R12.64] ;  /* 0x000000040c057981 */ /* 0x004ea2000c1e1900 */
[----:B------:R-:W-:-:S05]  /*00f0*/  IMAD R8, R7, 0x3, RZ ;  /* 0x0000000307087824 */ /* 0x000fca00078e02ff */
[----:B---3--:R-:W-:Y:S02]  /*0100*/  IADD3 R4, P0, PT, R8, UR6, RZ ;  /* 0x0000000608047c10 */ /* 0x008fe4000ff1e0ff */
[----:B--2---:R-:W-:-:S04]  /*0110*/  SHF.R.S32.HI R6, RZ, 0x1f, R5 ;  /* 0x0000001fff067819 */ /* 0x004fc80000011405 */
[----:B------:R-:W-:Y:S02]  /*0120*/  LEA.HI R6, R6, R5, RZ, 0x10 ;  /* 0x0000000506067211 */ /* 0x000fe400078f80ff */
[----:B------:R-:W-:Y:S02]  /*0130*/  LEA.HI.X.SX32 R5, R8, UR7, 0x1, P0 ;  /* 0x0000000708057c11 */ /* 0x000fe400080f0eff */
[----:B------:R-:W-:-:S05]  /*0140*/  SHF.R.U32.HI R11, RZ, 0x10, R6 ;  /* 0x00000010ff0b7819 */ /* 0x000fca0000011606 */
[----:B------:R0:W-:Y:S04]  /*0150*/  STG.E.U8 desc[UR4][R4.64], R11 ;  /* 0x0000000b04007986 */ /* 0x0001e8000c101104 */
[----:B------:R-:W2:Y:S02]  /*0160*/  LDG.E R6, desc[UR4][R12.64] ;  /* 0x000000040c067981 */ /* 0x000ea4000c1e1900 */
[----:B--2---:R-:W-:-:S04]  /*0170*/  SHF.R.S32.HI R9, RZ, 0x1f, R6 ;  /* 0x0000001fff097819 */ /* 0x004fc80000011406 */
[----:B------:R-:W-:-:S04]  /*0180*/  LEA.HI R9, R9, R6, RZ, 0x8 ;  /* 0x0000000609097211 */ /* 0x000fc800078f40ff */
[----:B------:R-:W-:-:S05]  /*0190*/  SHF.R.U32.HI R15, RZ, 0x8, R9 ;  /* 0x00000008ff0f7819 */ /* 0x000fca0000011609 */
[----:B------:R1:W-:Y:S04]  /*01a0*/  STG.E.U8 desc[UR4][R4.64+0x1], R15 ;  /* 0x0000010f04007986 */ /* 0x0003e8000c101104 */
[----:B------:R-:W2:Y:S01]  /*01b0*/  LDG.E R17, desc[UR4][R12.64] ;  /* 0x000000040c117981 */ /* 0x000ea2000c1e1900 */
[----:B------:R-:W-:-:S04]  /*01c0*/  IMAD R19, R0, 0x100, R7 ;  /* 0x0000010000137824 */ /* 0x000fc800078e0207 */
[C---:B------:R-:W-:Y:S01]  /*01d0*/  IMAD.WIDE R8, R19.reuse, 0x4, R2 ;  /* 0x0000000413087825 */ /* 0x040fe200078e0202 */
[----:B--2---:R2:W-:Y:S04]  /*01e0*/  STG.E.U8 desc[UR4][R4.64+0x2], R17 ;  /* 0x0000021104007986 */ /* 0x0045e8000c101104 */
[----:B------:R-:W0:Y:S01]  /*01f0*/  LDG.E R6, desc[UR4][R8.64] ;  /* 0x0000000408067981 */ /* 0x000e22000c1e1900 */
[----:B------:R-:W-:-:S05]  /*0200*/  IMAD R19, R19, 0x3, RZ ;  /* 0x0000000313137824 */ /* 0x000fca00078e02ff */
[----:B------:R-:W-:Y:S02]  /*0210*/  IADD3 R10, P0, PT, R19, UR6, RZ ;  /* 0x00000006130a7c10 */ /* 0x000fe4000ff1e0ff */
[----:B0-----:R-:W-:-:S04]  /*0220*/  SHF.R.S32.HI R11, RZ, 0x1f, R6 ;  /* 0x0000001fff0b7819 */ /* 0x001fc80000011406 */
[----:B------:R-:W-:Y:S02]  /*0230*/  LEA.HI R6, R11, R6, RZ, 0x10 ;  /* 0x000000060b067211 */ /* 0x000fe400078f80ff */
[----:B------:R-:W-:Y:S02]  /*0240*/  LEA.HI.X.SX32 R11, R19, UR7, 0x1, P0 ;  /* 0x00000007130b7c11 */ /* 0x000fe400080f0eff */
[----:B-1----:R-:W-:-:S05]  /*0250*/  SHF.R.U32.HI R15, RZ, 0x10, R6 ;  /* 0x00000010ff0f7819 */ /* 0x002fca0000011606 */
[----:B------:R-:W-:Y:S04]  /*0260*/  STG.E.U8 desc[UR4][R10.64], R15 ;  /* 0x0000000f0a007986 */ /* 0x000fe8000c101104 */
[----:B------:R-:W3:Y:S02]  /*0270*/  LDG.E R6, desc[UR4][R8.64] ;  /* 0x0000000408067981 */ /* 0x000ee4000c1e1900 */
[----:B---3--:R-:W-:-:S04]  /*0280*/  SHF.R.S32.HI R13, RZ, 0x1f, R6 ;  /* 0x0000001fff0d7819 */ /* 0x008fc80000011406 */
[----:B------:R-:W-:-:S04]  /*0290*/  LEA.HI R13, R13, R6, RZ, 0x8 ;  /* 0x000000060d0d7211 */ /* 0x000fc800078f40ff */
[----:B------:R-:W-:-:S05]  /*02a0*/  SHF.R.U32.HI R13, RZ, 0x8, R13 ;  /* 0x00000008ff0d7819 */ /* 0x000fca000001160d */
[----:B------:R0:W-:Y:S04]  /*02b0*/  STG.E.U8 desc[UR4][R10.64+0x1], R13 ;  /* 0x0000010d0a007986 */ /* 0x0001e8000c101104 */
[----:B--2---:R-:W2:Y:S01]  /*02c0*/  LDG.E R17, desc[UR4][R8.64] ;  /* 0x0000000408117981 */ /* 0x004ea2000c1e1900 */
[----:B------:R-:W-:-:S04]  /*02d0*/  IMAD R19, R0, 0x200, R7 ;  /* 0x0000020000137824 */ /* 0x000fc800078e0207 */
[C---:B------:R-:W-:Y:S01]  /*02e0*/  IMAD.WIDE R4, R19.reuse, 0x4, R2 ;  /* 0x0000000413047825 */ /* 0x040fe200078e0202 */
[----:B--2---:R1:W-:Y:S04]  /*02f0*/  STG.E.U8 desc[UR4][R10.64+0x2], R17 ;  /* 0x000002110a007986 */ /* 0x0043e8000c101104 */
[----:B------:R-:W2:Y:S01]  /*0300*/  LDG.E R7, desc[UR4][R4.64] ;  /* 0x0000000404077981 */ /* 0x000ea2000c1e1900 */
[----:B------:R-:W-:-:S05]  /*0310*/  IMAD R14, R19, 0x3, RZ ;  /* 0x00000003130e7824 */ /* 0x000fca00078e02ff */
[----:B------:R-:W-:Y:S02]  /*0320*/  IADD3 R6, P0, PT, R14, UR6, RZ ;  /* 0x000000060e067c10 */ /* 0x000fe4000ff1e0ff */
[----:B--2---:R-:W-:-:S04]  /*0330*/  SHF.R.S32.HI R12, RZ, 0x1f, R7 ;  /* 0x0000001fff0c7819 */ /* 0x004fc80000011407 */
[----:B------:R-:W-:Y:S02]  /*0340*/  LEA.HI R12, R12, R7, RZ, 0x10 ;  /* 0x000000070c0c7211 */ /* 0x000fe400078f80ff */
[----:B------:R-:W-:Y:S02]  /*0350*/  LEA.HI.X.SX32 R7, R14, UR7, 0x1, P0 ;  /* 0x000000070e077c11 */ /* 0x000fe400080f0eff */
[----:B0-----:R-:W-:-:S05]  /*0360*/  SHF.R.U32.HI R13, RZ, 0x10, R12 ;  /* 0x00000010ff0d7819 */ /* 0x001fca000001160c */
[----:B------:R-:W-:Y:S04]  /*0370*/  STG.E.U8 desc[UR4][R6.64], R13 ;  /* 0x0000000d06007986 */ /* 0x000fe8000c101104 */
[----:B------:R-:W2:Y:S02]  /*0380*/  LDG.E R8, desc[UR4][R4.64] ;  /* 0x0000000404087981 */ /* 0x000ea4000c1e1900 */
[----:B--2---:R-:W-:-:S04]  /*0390*/  SHF.R.S32.HI R9, RZ, 0x1f, R8 ;  /* 0x0000001fff097819 */ /* 0x004fc80000011408 */
[----:B------:R-:W-:-:S04]  /*03a0*/  LEA.HI R9, R9, R8, RZ, 0x8 ;  /* 0x0000000809097211 */ /* 0x000fc800078f40ff */
[----:B-1----:R-:W-:-:S05]  /*03b0*/  SHF.R.U32.HI R11, RZ, 0x8, R9 ;  /* 0x00000008ff0b7819 */ /* 0x002fca0000011609 */
[----:B------:R0:W-:Y:S04]  /*03c0*/  STG.E.U8 desc[UR4][R6.64+0x1], R11 ;  /* 0x0000010b06007986 */ /* 0x0001e8000c101104 */
[----:B------:R-:W2:Y:S01]  /*03d0*/  LDG.E R15, desc[UR4][R4.64] ;  /* 0x00000004040f7981 */ /* 0x000ea2000c1e1900 */
        /* <DEDUP_REMOVED lines=14> */
[----:B------:R-:W-:-:S05]  /*04c0*/  SHF.R.U32.HI R5, RZ, 0x8, R5 ;  /* 0x00000008ff057819 */ /* 0x000fca0000011605 */
[----:B------:R-:W-:Y:S04]  /*04d0*/  STG.E.U8 desc[UR4][R8.64+0x1], R5 ;  /* 0x0000010508007986 */ /* 0x000fe8000c101104 */
[----:B-1----:R-:W2:Y:S04]  /*04e0*/  LDG.E R7, desc[UR4][R2.64] ;  /* 0x0000000402077981 */ /* 0x002ea8000c1e1900 */
[----:B--2---:R-:W-:Y:S01]  /*04f0*/  STG.E.U8 desc[UR4][R8.64+0x2], R7 ;  /* 0x0000020708007986 */ /* 0x004fe2000c101104 */
[----:B------:R-:W-:Y:S05]  /*0500*/  EXIT ;  /* 0x000000000000794d */ /* 0x000fea0003800000 */
.L_x_316:
        /* <DEDUP_REMOVED lines=15> */
.L_x_339:


//--------------------- .text._Z11char_to_intPiPh --------------------------
	.section	.text._Z11char_to_intPiPh,"ax",@progbits
	.align	128
        .global         _Z11char_to_intPiPh
        .type           _Z11char_to_intPiPh,@function
        .size           _Z11char_to_intPiPh,(.L_x_340 - _Z11char_to_intPiPh)
        .other          _Z11char_to_intPiPh,@"STO_CUDA_ENTRY STV_DEFAULT"
_Z11char_to_intPiPh:
.text._Z11char_to_intPiPh:
        /* <DEDUP_REMOVED lines=8> */
[----:B0-----:R-:W-:-:S05]  /*0080*/  LEA R3, R3, R4, 0x5 ;  /* 0x0000000403037211 */ /* 0x001fca00078e28ff */
[----:B-1----:R-:W-:Y:S02]  /*0090*/  IMAD R3, R3, R0, RZ ;  /* 0x0000000003037224 */ /* 0x002fe400078e02ff */
[----:B----4-:R-:W-:-:S05]  /*00a0*/  IMAD R2, R2, 0x20, R5 ;  /* 0x0000002002027824 */ /* 0x010fca00078e0205 */
[----:B------:R-:W-:-:S05]  /*00b0*/  LEA R11, R3, R2, 0x5 ;  /* 0x00000002030b7211 */ /* 0x000fca00078e28ff */
[----:B------:R-:W-:-:S05]  /*00c0*/  IMAD R2, R11, 0x3, RZ ;  /* 0x000000030b027824 */ /* 0x000fca00078e02ff */
[----:B--2---:R-:W-:-:S04]  /*00d0*/  IADD3 R4, P0, PT, R2, UR6, RZ ;  /* 0x0000000602047c10 */ /* 0x004fc8000ff1e0ff */
[----:B------:R-:W-:Y:S02]  /*00e0*/  LEA.HI.X.SX32 R5, R2, UR7, 0x1, P0 ;  /* 0x0000000702057c11 */ /* 0x000fe400080f0eff */
[----:B------:R-:W0:Y:S03]  /*00f0*/  LDC.64 R2, c[0x0][0x380] ;  /* 0x0000e000ff027b82 */ /* 0x000e260000000a00 */
[----:B---3--:R-:W2:Y:S04]  /*0100*/  LDG.E.U8 R6, desc[UR4][R4.64] ;  /* 0x0000000404067981 */ /* 0x008ea8000c1e1100 */
[----:B------:R-:W2:Y:S04]  /*0110*/  LDG.E.U8 R7, desc[UR4][R4.64+0x1] ;  /* 0x0000010404077981 */ /* 0x000ea8000c1e1100 */
[----:B------:R-:W3:Y:S01]  /*0120*/  LDG.E.U8 R10, desc[UR4][R4.64+0x2] ;  /* 0x00000204040a7981 */ /* 0x000ee2000c1e1100 */
[----:B------:R-:W-:-:S04]  /*0130*/  IMAD R15, R0, 0x100, R11 ;  /* 0x00000100000f7824 */ /* 0x000fc800078e020b */
[----:B------:R-:W-:-:S05]  /*0140*/  IMAD R9, R15, 0x3, RZ ;  /* 0x000000030f097824 */ /* 0x000fca00078e02ff */
[----:B------:R-:W-:-:S04]  /*0150*/  IADD3 R8, P0, PT, R9, UR6, RZ ;  /* 0x0000000609087c10 */ /* 0x000fc8000ff1e0ff */
[----:B------:R-:W-:Y:S02]  /*0160*/  LEA.HI.X.SX32 R9, R9, UR7, 0x1, P0 ;  /* 0x0000000709097c11 */ /* 0x000fe400080f0eff */
[----:B--2---:R-:W-:Y:S01]  /*0170*/  LEA R13, R6, R7, 0x8 ;  /* 0x00000007060d7211 */ /* 0x004fe200078e40ff */
[----:B0-----:R-:W-:-:S04]  /*0180*/  IMAD.WIDE R6, R11, 0x4, R2 ;  /* 0x000000040b067825 */ /* 0x001fc800078e0202 */
[----:B---3--:R-:W-:-:S05]  /*0190*/  IMAD.U32 R13, R13, 0x100, R10 ;  /* 0x000001000d0d7824 */ /* 0x008fca00078e000a */
[----:B------:R0:W-:Y:S04]  /*01a0*/  STG.E desc[UR4][R6.64], R13 ;  /* 0x0000000d06007986 */ /* 0x0001e8000c101904 */
[----:B------:R-:W2:Y:S04]  /*01b0*/  LDG.E.U8 R12, desc[UR4][R8.64] ;  /* 0x00000004080c7981 */ /* 0x000ea8000c1e1100 */
[----:B------:R-:W2:Y:S04]  /*01c0*/  LDG.E.U8 R5, desc[UR4][R8.64+0x1] ;  /* 0x0000010408057981 */ /* 0x000ea8000c1e1100 */
[----:B------:R-:W3:Y:S01]  /*01d0*/  LDG.E.U8 R14, desc[UR4][R8.64+0x2] ;  /* 0x00000204080e7981 */ /* 0x000ee2000c1e1100 */
[----:B------:R-:W-:-:S05]  /*01e0*/  LEA R17, R0, R11, 0x9 ;  /* 0x0000000b00117211 */ /* 0x000fca00078e48ff */
[----:B------:R-:W-:-:S05]  /*01f0*/  IMAD R11, R17, 0x3, RZ ;  /* 0x00000003110b7824 */ /* 0x000fca00078e02ff */
[----:B------:R-:W-:-:S04]  /*0200*/  IADD3 R10, P0, PT, R11, UR6, RZ ;  /* 0x000000060b0a7c10 */ /* 0x000fc8000ff1e0ff */
[----:B------:R-:W-:Y:S01]  /*0210*/  LEA.HI.X.SX32 R11, R11, UR7, 0x1, P0 ;  /* 0x000000070b0b7c11 */ /* 0x000fe200080f0eff */
[----:B--2---:R-:W-:Y:S02]  /*0220*/  IMAD R19, R12, 0x100, R5 ;  /* 0x000001000c137824 */ /* 0x004fe400078e0205 */
[----:B------:R-:W-:-:S03]  /*0230*/  IMAD.WIDE R4, R15, 0x4, R2 ;  /* 0x000000040f047825 */ /* 0x000fc600078e0202 */
[----:B---3--:R-:W-:-:S05]  /*0240*/  LEA R15, R19, R14, 0x8 ;  /* 0x0000000e130f7211 */ /* 0x008fca00078e40ff */
[----:B------:R1:W-:Y:S04]  /*0250*/  STG.E desc[UR4][R4.64], R15 ;  /* 0x0000000f04007986 */ /* 0x0003e8000c101904 */
[----:B0-----:R-:W2:Y:S04]  /*0260*/  LDG.E.U8 R6, desc[UR4][R10.64] ;  /* 0x000000040a067981 */ /* 0x001ea8000c1e1100 */
[----:B------:R-:W2:Y:S04]  /*0270*/  LDG.E.U8 R7, desc[UR4][R10.64+0x1] ;  /* 0x000001040a077981 */ /* 0x000ea8000c1e1100 */
[----:B------:R-:W3:Y:S01]  /*0280*/  LDG.E.U8 R12, desc[UR4][R10.64+0x2] ;  /* 0x000002040a0c7981 */ /* 0x000ee2000c1e1100 */
[----:B------:R-:W-:-:S04]  /*0290*/  IMAD R19, R0, 0x100, R17 ;  /* 0x0000010000137824 */ /* 0x000fc800078e0211 */
[----:B------:R-:W-:-:S05]  /*02a0*/  IMAD R0, R19, 0x3, RZ ;  /* 0x0000000313007824 */ /* 0x000fca00078e02ff */
[----:B------:R-:W-:-:S04]  /*02b0*/  IADD3 R8, P0, PT, R0, UR6, RZ ;  /* 0x0000000600087c10 */ /* 0x000fc8000ff1e0ff */
[----:B------:R-:W-:Y:S02]  /*02c0*/  LEA.HI.X.SX32 R9, R0, UR7, 0x1, P0 ;  /* 0x0000000700097c11 */ /* 0x000fe400080f0eff */
[----:B--2---:R-:W-:Y:S01]  /*02d0*/  LEA R13, R6, R7, 0x8 ;  /* 0x00000007060d7211 */ /* 0x004fe200078e40ff */
[----:B------:R-:W-:-:S04]  /*02e0*/  IMAD.WIDE R6, R17, 0x4, R2 ;  /* 0x0000000411067825 */ /* 0x000fc800078e0202 */
[----:B---3--:R-:W-:-:S05]  /*02f0*/  IMAD.U32 R13, R13, 0x100, R12 ;  /* 0x000001000d0d7824 */ /* 0x008fca00078e000c */
[----:B------:R-:W-:Y:S04]  /*0300*/  STG.E desc[UR4][R6.64], R13 ;  /* 0x0000000d06007986 */ /* 0x000fe8000c101904 */
[----:B------:R-:W2:Y:S04]  /*0310*/  LDG.E.U8 R0, desc[UR4][R8.64] ;  /* 0x0000000408007981 */ /* 0x000ea8000c1e1100 */
[----:B-1----:R-:W2:Y:S04]  /*0320*/  LDG.E.U8 R5, desc[UR4][R8.64+0x1] ;  /* 0x0000010408057981 */ /* 0x002ea8000c1e1100 */
[----:B------:R-:W3:Y:S01]  /*0330*/  LDG.E.U8 R4, desc[UR4][R8.64+0x2] ;  /* 0x0000020408047981 */ /* 0x000ee2000c1e1100 */
[----:B------:R-:W-:Y:S01]  /*0340*/  IMAD.WIDE R2, R19, 0x4, R2 ;  /* 0x0000000413027825 */ /* 0x000fe200078e0202 */
[----:B--2---:R-:W-:-:S04]  /*0350*/  LEA R5, R0, R5, 0x8 ;  /* 0x0000000500057211 */ /* 0x004fc800078e40ff */
[----:B---3--:R-:W-:-:S05]  /*0360*/  LEA R5, R5, R4, 0x8 ;  /* 0x0000000405057211 */ /* 0x008fca00078e40ff */
[----:B------:R-:W-:Y:S01]  /*0370*/  STG.E desc[UR4][R2.64], R5 ;  /* 0x0000000502007986 */ /* 0x000fe2000c101904 */
[----:B------:R-:W-:Y:S05]  /*0380*/  EXIT ;  /* 0x000000000000794d */ /* 0x000fea0003800000 */
.L_x_317:
        /* <DEDUP_REMOVED lines=15> */
.L_x_340:


//--------------------- .text._Z9set_depthPj      --------------------------
	.section	.text._Z9set_depthPj,"ax",@progbits
	.align	128
        .global         _Z9set_depthPj
        .type           _Z9set_depthPj,@function
        .size           _Z9set_depthPj,(.L_x_341 - _Z9set_depthPj)
        .other          _Z9set_depthPj,@"STO_CUDA_ENTRY STV_DEFAULT"
_Z9set_depthPj:
.text._Z9set_depthPj:
[----:B------:R-:W-:Y:S01]  /*0000*/  LDC R1, c[0x0][0x37c] ;  /* 0x0000df00ff017b82 */ /* 0x000fe20000000800 */
[----:B------:R-:W0:Y:S07]  /*0010*/  S2R R0, SR_CTAID.Y ;  /* 0x0000000000007919 */ /* 0x000e2e0000002600 */
[----:B------:R-:W1:Y:S01]  /*0020*/  LDC R6, c[0x0][0x370] ;  /* 0x0000dc00ff067b82 */ /* 0x000e620000000800 */
[----:B------:R-:W2:Y:S01]  /*0030*/  LDCU.64 UR4, c[0x0][0x358] ;  /* 0x00006b00ff0477ac */ /* 0x000ea20008000a00 */
[----:B------:R-:W-:Y:S01]  /*0040*/  MOV R13, 0xffff ;  /* 0x0000ffff000d7802 */ /* 0x000fe20000000f00 */
[----:B------:R-:W0:Y:S01]  /*0050*/  S2R R5, SR_TID.Y ;  /* 0x0000000000057919 */ /* 0x000e220000002200 */
[----:B------:R-:W3:Y:S04]  /*0060*/  S2R R4, SR_CTAID.X ;  /* 0x0000000000047919 */ /* 0x000ee80000002500 */
[----:B------:R-:W4:Y:S01]  /*0070*/  LDC.64 R2, c[0x0][0x380] ;  /* 0x0000e000ff027b82 */ /* 0x000f220000000a00 */
[----:B------:R-:W3:Y:S01]  /*0080*/  S2R R7, SR_TID.X ;  /* 0x0000000000077919 */ /* 0x000ee20000002100 */
[----:B0-----:R-:W-:-:S05]  /*0090*/  LEA R0, R0, R5, 0x5 ;  /* 0x0000000500007211 */ /* 0x001fca00078e28ff */
[----:B-1----:R-:W-:Y:S01]  /*00a0*/  IMAD R5, R0, R6, RZ ;  /* 0x0000000600057224 */ /* 0x002fe200078e02ff */
[----:B---3--:R-:W-:-:S04]  /*00b0*/  LEA R0, R4, R7, 0x5 ;  /* 0x0000000704007211 */ /* 0x008fc800078e28ff */
[----:B------:R-:W-:-:S04]  /*00c0*/  LEA R5, R5, R0, 0x5 ;  /* 0x0000000005057211 */ /* 0x000fc800078e28ff */
[CC--:B------:R-:W-:Y:S02]  /*00d0*/  LEA R9, R6.reuse, R5.reuse, 0x9 ;  /* 0x0000000506097211 */ /* 0x0c0fe400078e48ff */
[C---:B------:R-:W-:Y:S01]  /*00e0*/  LEA R7, R6.reuse, R5, 0x8 ;  /* 0x0000000506077211 */ /* 0x040fe200078e40ff */
[----:B----4-:R-:W-:Y:S01]  /*00f0*/  IMAD.WIDE R4, R5, 0x4, R2 ;  /* 0x0000000405047825 */ /* 0x010fe200078e0202 */
[----:B------:R-:W-:-:S03]  /*0100*/  LEA R11, R6, R9, 0x8 ;  /* 0x00000009060b7211 */ /* 0x000fc600078e40ff */
[--C-:B------:R-:W-:Y:S01]  /*0110*/  IMAD.WIDE R6, R7, 0x4, R2.reuse ;  /* 0x0000000407067825 */ /* 0x100fe200078e0202 */
[----:B--2---:R-:W-:Y:S03]  /*0120*/  STG.E desc[UR4][R4.64], R13 ;  /* 0x0000000d04007986 */ /* 0x004fe6000c101904 */
[--C-:B------:R-:W-:Y:S01]  /*0130*/  IMAD.WIDE R8, R9, 0x4, R2.reuse ;  /* 0x0000000409087825 */ /* 0x100fe200078e0202 */
[----:B------:R-:W-:Y:S03]  /*0140*/  STG.E desc[UR4][R6.64], R13 ;  /* 0x0000000d06007986 */ /* 0x000fe6000c101904 */
[----:B------:R-:W-:Y:S01]  /*0150*/  IMAD.WIDE R2, R11, 0x4, R2 ;  /* 0x000000040b027825 */ /* 0x000fe200078e0202 */
[----:B------:R-:W-:Y:S04]  /*0160*/  STG.E desc[UR4][R8.64], R13 ;  /* 0x0000000d08007986 */ /* 0x000fe8000c101904 */
[----:B------:R-:W-:Y:S01]  /*0170*/  STG.E desc[UR4][R2.64], R13 ;  /* 0x0000000d02007986 */ /* 0x000fe2000c101904 */
[----:B------:R-:W-:Y:S05]  /*0180*/  EXIT ;  /* 0x000000000000794d */ /* 0x000fea0003800000 */
.L_x_318:
        /* <DEDUP_REMOVED lines=15> */
.L_x_341:


//--------------------- .text._Z8copy_memPhS_     --------------------------
	.section	.text._Z8copy_memPhS_,"ax",@progbits
	.align	128
        .global         _Z8copy_memPhS_
        .type           _Z8copy_memPhS_,@function
        .size           _Z8copy_memPhS_,(.L_x_342 - _Z8copy_memPhS_)
        .other          _Z8copy_memPhS_,@"STO_CUDA_ENTRY STV_DEFAULT"
_Z8copy_memPhS_:
.text._Z8copy_memPhS_:
[----:B------:R-:W-:Y:S01]  /*0000*/  LDC R1, c[0x0][0x37c] ;  /* 0x0000df00ff017b82 */ /* 0x000fe20000000800 */
[----:B------:R-:W0:Y:S07]  /*0010*/  S2R R3, SR_CTAID.Y ;  /* 0x0000000000037919 */ /* 0x000e2e0000002600 */
[----:B------:R-:W1:Y:S01]  /*0020*/  LDC R0, c[0x0][0x370] ;  /* 0x0000dc00ff007b82 */ /* 0x000e620000000800 */
[----:B------:R-:W2:Y:S01]  /*0030*/  LDCU.128 UR8, c[0x0][0x380] ;  /* 0x00007000ff0877ac */ /* 0x000ea20008000c00 */
        /* <DEDUP_REMOVED lines=9> */
[----:B------:R-:W-:Y:S02]  /*00d0*/  SHF.R.S32.HI R5, RZ, 0x1f, R4 ;  /* 0x0000001fff057819 */ /* 0x000fe40000011404 */
[----:B--2---:R-:W-:-:S04]  /*00e0*/  IADD3 R2, P0, PT, R4, UR8, RZ ;  /* 0x0000000804027c10 */ /* 0x004fc8000ff1e0ff */
[----:B------:R-:W-:-:S05]  /*00f0*/  IADD3.X R3, PT, PT, R5, UR9, RZ, P0, !PT ;  /* 0x0000000905037c10 */ /* 0x000fca00087fe4ff */
[----:B---3--:R-:W2:Y:S01]  /*0100*/  LDG.E.U8 R9, desc[UR4][R2.64] ;  /* 0x0000000402097981 */ /* 0x008ea2000c1e1100 */
[----:B------:R-:W-:-:S04]  /*0110*/  IADD3 R4, P0, PT, R4, UR10, RZ ;  /* 0x0000000a04047c10 */ /* 0x000fc8000ff1e0ff */
[----:B------:R-:W-:-:S05]  /*0120*/  IADD3.X R5, PT, PT, R5, UR11, RZ, P0, !PT ;  /* 0x0000000b05057c10 */ /* 0x000fca00087fe4ff */
[----:B--2---:R0:W-:Y:S04]  /*0130*/  STG.E.U8 desc[UR4][R4.64], R9 ;  /* 0x0000000904007986 */ /* 0x0041e8000c101104 */
[----:B------:R-:W2:Y:S01]  /*0140*/  LDG.E.U8 R13, desc[UR4][R2.64+0x1] ;  /* 0x00000104020d7981 */ /* 0x000ea2000c1e1100 */
[----:B------:R-:W-:-:S04]  /*0150*/  IMAD R6, R0, 0x100, R11 ;  /* 0x0000010000067824 */ /* 0x000fc800078e020b */
[----:B------:R-:W-:Y:S01]  /*0160*/  IMAD R8, R6, 0x3, RZ ;  /* 0x0000000306087824 */ /* 0x000fe200078e02ff */
[----:B--2---:R1:W-:Y:S04]  /*0170*/  STG.E.U8 desc[UR4][R4.64+0x1], R13 ;  /* 0x0000010d04007986 */ /* 0x0043e8000c101104 */
[----:B------:R-:W2:Y:S01]  /*0180*/  LDG.E.U8 R15, desc[UR4][R2.64+0x2] ;  /* 0x00000204020f7981 */ /* 0x000ea2000c1e1100 */
[----:B------:R-:W-:Y:S02]  /*0190*/  SHF.R.S32.HI R10, RZ, 0x1f, R8 ;  /* 0x0000001fff0a7819 */ /* 0x000fe40000011408 */
[----:B------:R-:W-:-:S04]  /*01a0*/  IADD3 R6, P0, PT, R8, UR8, RZ ;  /* 0x0000000808067c10 */ /* 0x000fc8000ff1e0ff */
[----:B------:R-:W-:Y:S01]  /*01b0*/  IADD3.X R7, PT, PT, R10, UR9, RZ, P0, !PT ;  /* 0x000000090a077c10 */ /* 0x000fe200087fe4ff */
[----:B--2---:R2:W-:Y:S04]  /*01c0*/  STG.E.U8 desc[UR4][R4.64+0x2], R15 ;  /* 0x0000020f04007986 */ /* 0x0045e8000c101104 */
[----:B------:R-:W3:Y:S01]  /*01d0*/  LDG.E.U8 R17, desc[UR4][R6.64] ;  /* 0x0000000406117981 */ /* 0x000ee2000c1e1100 */
[----:B------:R-:W-:-:S04]  /*01e0*/  IADD3 R8, P0, PT, R8, UR10, RZ ;  /* 0x0000000a08087c10 */ /* 0x000fc8000ff1e0ff */
[----:B0-----:R-:W-:-:S05]  /*01f0*/  IADD3.X R9, PT, PT, R10, UR11, RZ, P0, !PT ;  /* 0x0000000b0a097c10 */ /* 0x001fca00087fe4ff */
[----:B---3--:R-:W-:Y:S04]  /*0200*/  STG.E.U8 desc[UR4][R8.64], R17 ;  /* 0x0000001108007986 */ /* 0x008fe8000c101104 */
[----:B-1----:R-:W3:Y:S01]  /*0210*/  LDG.E.U8 R13, desc[UR4][R6.64+0x1] ;  /* 0x00000104060d7981 */ /* 0x002ee2000c1e1100 */
[----:B------:R-:W-:-:S04]  /*0220*/  IMAD R11, R0, 0x200, R11 ;  /* 0x00000200000b7824 */ /* 0x000fc800078e020b */
[----:B------:R-:W-:Y:S01]  /*0230*/  IMAD R10, R11, 0x3, RZ ;  /* 0x000000030b0a7824 */ /* 0x000fe200078e02ff */
[----:B---3--:R0:W-:Y:S04]  /*0240*/  STG.E.U8 desc[UR4][R8.64+0x1], R13 ;  /* 0x0000010d08007986 */ /* 0x0081e8000c101104 */
[----:B------:R-:W3:Y:S01]  /*0250*/  LDG.E.U8 R19, desc[UR4][R6.64+0x2] ;  /* 0x0000020406137981 */ /* 0x000ee2000c1e1100 */
[----:B------:R-:W-:Y:S02]  /*0260*/  SHF.R.S32.HI R12, RZ, 0x1f, R10 ;  /* 0x0000001fff0c7819 */ /* 0x000fe4000001140a */
[----:B------:R-:W-:-:S04]  /*0270*/  IADD3 R2, P0, PT, R10, UR8, RZ ;  /* 0x000000080a027c10 */ /* 0x000fc8000ff1e0ff */
[----:B------:R-:W-:Y:S01]  /*0280*/  IADD3.X R3, PT, PT, R12, UR9, RZ, P0, !PT ;  /* 0x000000090c037c10 */ /* 0x000fe200087fe4ff */
[----:B---3--:R1:W-:Y:S04]  /*0290*/  STG.E.U8 desc[UR4][R8.64+0x2], R19 ;  /* 0x0000021308007986 */ /* 0x0083e8000c101104 */
[----:B--2---:R-:W2:Y:S01]  /*02a0*/  LDG.E.U8 R15, desc[UR4][R2.64] ;  /* 0x00000004020f7981 */ /* 0x004ea2000c1e1100 */
[----:B------:R-:W-:-:S04]  /*02b0*/  IADD3 R4, P0, PT, R10, UR10, RZ ;  /* 0x0000000a0a047c10 */ /* 0x000fc8000ff1e0ff */
[----:B------:R-:W-:-:S05]  /*02c0*/  IADD3.X R5, PT, PT, R12, UR11, RZ, P0, !PT ;  /* 0x0000000b0c057c10 */ /* 0x000fca00087fe4ff */
[----:B--2---:R-:W-:Y:S04]  /*02d0*/  STG.E.U8 desc[UR4][R4.64], R15 ;  /* 0x0000000f04007986 */ /* 0x004fe8000c101104 */
[----:B0-----:R-:W2:Y:S01]  /*02e0*/  LDG.E.U8 R13, desc[UR4][R2.64+0x1] ;  /* 0x00000104020d7981 */ /* 0x001ea2000c1e1100 */
[----:B------:R-:W-:-:S04]  /*02f0*/  IMAD R0, R0, 0x100, R11 ;  /* 0x0000010000007824 */ /* 0x000fc800078e020b */
[----:B------:R-:W-:Y:S01]  /*0300*/  IMAD R0, R0, 0x3, RZ ;  /* 0x0000000300007824 */ /* 0x000fe200078e02ff */
[----:B--2---:R0:W-:Y:S04]  /*0310*/  STG.E.U8 desc[UR4][R4.64+0x1], R13 ;  /* 0x0000010d04007986 */ /* 0x0041e8000c101104 */
[----:B------:R-:W2:Y:S01]  /*0320*/  LDG.E.U8 R17, desc[UR4][R2.64+0x2] ;  /* 0x0000020402117981 */ /* 0x000ea2000c1e1100 */
[----:B------:R-:W-:Y:S02]  /*0330*/  IADD3 R6, P0, PT, R0, UR8, RZ ;  /* 0x0000000800067c10 */ /* 0x000fe4000ff1e0ff */
[----:B-1----:R-:W-:-:S04]  /*0340*/  SHF.R.S32.HI R9, RZ, 0x1f, R0 ;  /* 0x0000001fff097819 */ /* 0x002fc80000011400 */
[----:B------:R-:W-:Y:S01]  /*0350*/  IADD3.X R7, PT, PT, R9, UR9, RZ, P0, !PT ;  /* 0x0000000909077c10 */ /* 0x000fe200087fe4ff */
[----:B--2---:R-:W-:Y:S04]  /*0360*/  STG.E.U8 desc[UR4][R4.64+0x2], R17 ;  /* 0x0000021104007986 */ /* 0x004fe8000c101104 */
[----:B------:R-:W2:Y:S01]  /*0370*/  LDG.E.U8 R11, desc[UR4][R6.64] ;  /* 0x00000004060b7981 */ /* 0x000ea2000c1e1100 */
[----:B------:R-:W-:-:S04]  /*0380*/  IADD3 R8, P0, PT, R0, UR10, RZ ;  /* 0x0000000a00087c10 */ /* 0x000fc8000ff1e0ff */
[----:B------:R-:W-:-:S05]  /*0390*/  IADD3.X R9, PT, PT, R9, UR11, RZ, P0, !PT ;  /* 0x0000000b09097c10 */ /* 0x000fca00087fe4ff */
[----:B--2---:R-:W-:Y:S04]  /*03a0*/  STG.E.U8 desc[UR4][R8.64], R11 ;  /* 0x0000000b08007986 */ /* 0x004fe8000c101104 */
[----:B------:R-:W2:Y:S04]  /*03b0*/  LDG.E.U8 R3, desc[UR4][R6.64+0x1] ;  /* 0x0000010406037981 */ /* 0x000ea8000c1e1100 */
[----:B--2---:R-:W-:Y:S04]  /*03c0*/  STG.E.U8 desc[UR4][R8.64+0x1], R3 ;  /* 0x0000010308007986 */ /* 0x004fe8000c101104 */
[----:B0-----:R-:W2:Y:S04]  /*03d0*/  LDG.E.U8 R13, desc[UR4][R6.64+0x2] ;  /* 0x00000204060d7981 */ /* 0x001ea8000c1e1100 */
[----:B--2---:R-:W-:Y:S01]  /*03e0*/  STG.E.U8 desc[UR4][R8.64+0x2], R13 ;  /* 0x0000020d08007986 */ /* 0x004fe2000c101104 */
[----:B------:R-:W-:Y:S05]  /*03f0*/  EXIT ;  /* 0x000000000000794d */ /* 0x000fea0003800000 */
.L_x_319:
        /* <DEDUP_REMOVED lines=16> */
.L_x_342:


//--------------------- .nv.global.init           --------------------------
	.section	.nv.global.init,"aw",@progbits
	.align	4
.nv.global.init:
	.type		__cudart_i2opi_f,@object
	.size		__cudart_i2opi_f,(.L_0 - __cudart_i2opi_f)
__cudart_i2opi_f:
        /*0000*/ 	.byte	0x41, 0x90, 0x43, 0x3c, 0x99, 0x95, 0x62, 0xdb, 0xc0, 0xdd, 0x34, 0xf5, 0xd1, 0x57, 0x27, 0xfc
        /*0010*/ 	.byte	0x29, 0x15, 0x44, 0x4e, 0x6e, 0x83, 0xf9, 0xa2
.L_0:


//--------------------- .nv.shared.reserved.0     --------------------------
	.section	.nv.shared.reserved.0,"aw",@nobits
	.weak		__nv_reservedSMEM_offset_0_alias
	.size		__nv_reservedSMEM_offset_0_alias, 0, 64
	.other		__nv_reservedSMEM_offset_0_alias,@"STO_CUDA_RESERVED_SHARED STV_DEFAULT"
__nv_reservedSMEM_offset_0_alias:
	.zero		0
	.zero		64


//--------------------- .nv.constant0._Z12render_finalPfS_S_PiS0_ii --------------------------
	.section	.nv.constant0._Z12render_finalPfS_S_PiS0_ii,"a",@progbits
	.sectionflags	@""
	.align	4
.nv.constant0._Z12render_finalPfS_S_PiS0_ii:
	.zero		944


//--------------------- .nv.constant0._Z17fill_with_averagePhPiS0_i --------------------------
	.section	.nv.constant0._Z17fill_with_averagePhPiS0_i,"a",@progbits
	.sectionflags	@""
	.align	4
.nv.constant0._Z17fill_with_averagePhPiS0_i:
	.zero		924


//--------------------- .nv.constant0._Z11get_averagePhPiS0_i --------------------------
	.section	.nv.constant0._Z11get_averagePhPiS0_i,"a",@progbits
	.sectionflags	@""
	.align	4
.nv.constant0._Z11get_averagePhPiS0_i:
	.zero		924


//--------------------- .nv.constant0._Z12render_depthPfPj --------------------------
	.section	.nv.constant0._Z12render_depthPfPj,"a",@progbits
	.sectionflags	@""
	.align	4
.nv.constant0._Z12render_depthPfPj:
	.zero		912


//--------------------- .nv.constant0._Z11transform2dPff --------------------------
	.section	.nv.constant0._Z11transform2dPff,"a",@progbits
	.sectionflags	@""
	.align	4
.nv.constant0._Z11transform2dPff:
	.zero		908


//--------------------- .nv.constant0._Z9transformPfS_S_ --------------------------
	.section	.nv.constant0._Z9transformPfS_S_,"a",@progbits
	.sectionflags	@""
	.align	4
.nv.constant0._Z9transformPfS_S_:
	.zero		920


//--------------------- .nv.constant0._Z10to3d_pointPfS_ --------------------------
	.section	.nv.constant0._Z10to3d_pointPfS_,"a",@progbits
	.sectionflags	@""
	.align	4
.nv.constant0._Z10to3d_pointPfS_:
	.zero		912


//--------------------- .nv.constant0._Z9merge_sumPhS_PfS0_ii --------------------------
	.section	.nv.constant0._Z9merge_sumPhS_PfS0_ii,"a",@progbits
	.sectionflags	@""
	.align	4
.nv.constant0._Z9merge_sumPhS_PfS0_ii:
	.zero		936


//--------------------- .nv.constant0._Z5mergePhS_Pfii --------------------------
	.section	.nv.constant0._Z5mergePhS_Pfii,"a",@progbits
	.sectionflags	@""
	.align	4
.nv.constant0._Z5mergePhS_Pfii:
	.zero		928


//--------------------- .nv.constant0._Z21selection_sum_weightsPfS_ii --------------------------
	.section	.nv.constant0._Z21selection_sum_weightsPfS_ii,"a",@progbits
	.sectionflags	@""
	.align	4
.nv.constant0._Z21selection_sum_weightsPfS_ii:
	.zero		920


//--------------------- .nv.constant0._Z4fillPh   --------------------------
	.section	.nv.constant0._Z4fillPh,"a",@progbits
	.sectionflags	@""
	.align	4
.nv.constant0._Z4fillPh:
	.zero		904


//--------------------- .nv.constant0._Z11int_to_charPiPh --------------------------
	.section	.nv.constant0._Z11int_to_charPiPh,"a",@progbits
	.sectionflags	@""
	.align	4
.nv.constant0._Z11int_to_charPiPh:
	.zero		912


//--------------------- .nv.constant0._Z11char_to_intPiPh --------------------------
	.section	.nv.constant0._Z11char_to_intPiPh,"a",@progbits
	.sectionflags	@""
	.align	4
.nv.constant0._Z11char_to_intPiPh:
	.zero		912


//--------------------- .nv.constant0._Z9set_depthPj --------------------------
	.section	.nv.constant0._Z9set_depthPj,"a",@progbits
	.sectionflags	@""
	.align	4
.nv.constant0._Z9set_depthPj:
	.zero		904


//--------------------- .nv.constant0._Z8copy_memPhS_ --------------------------
	.section	.nv.constant0._Z8copy_memPhS_,"a",@progbits
	.sectionflags	@""
	.align	4
.nv.constant0._Z8copy_memPhS_:
	.zero		912


//--------------------- SYMBOLS --------------------------

	.type		.nv.reservedSmem.offset0,@object
	.size		.nv.reservedSmem.offset0,0x4
